//
// Generated by NVIDIA NVVM Compiler
//
// Compiler Build ID: CL-36424714
// Cuda compilation tools, release 13.0, V13.0.88
// Based on NVVM 20.0.0
//

.version 9.0
.target sm_100
.address_size 64

	// .globl	_ZN6thrust24THRUST_300001_SM_1000_NS8cuda_cub4core6detail13_kernel_agentINS1_15__reduce_by_key9InitAgentIN3cub18CUB_300001_SM_100024ReduceByKeyScanTileStateIiiLb1EEEiPiEEJSA_iSB_EEEvDpT0_
.global .align 1 .b8 _ZN30_INTERNAL_2b93a898_4_k_cu_main4cuda3std3__45__cpo5beginE[1];
.global .align 1 .b8 _ZN30_INTERNAL_2b93a898_4_k_cu_main4cuda3std3__45__cpo3endE[1];
.global .align 1 .b8 _ZN30_INTERNAL_2b93a898_4_k_cu_main4cuda3std3__45__cpo6cbeginE[1];
.global .align 1 .b8 _ZN30_INTERNAL_2b93a898_4_k_cu_main4cuda3std3__45__cpo4cendE[1];
.global .align 1 .b8 _ZN30_INTERNAL_2b93a898_4_k_cu_main4cuda3std3__45__cpo6rbeginE[1];
.global .align 1 .b8 _ZN30_INTERNAL_2b93a898_4_k_cu_main4cuda3std3__45__cpo4rendE[1];
.global .align 1 .b8 _ZN30_INTERNAL_2b93a898_4_k_cu_main4cuda3std3__45__cpo7crbeginE[1];
.global .align 1 .b8 _ZN30_INTERNAL_2b93a898_4_k_cu_main4cuda3std3__45__cpo5crendE[1];
.global .align 1 .b8 _ZN30_INTERNAL_2b93a898_4_k_cu_main4cuda3std3__432_GLOBAL__N__2b93a898_4_k_cu_main6ignoreE[1];
.global .align 1 .b8 _ZN30_INTERNAL_2b93a898_4_k_cu_main4cuda3std3__419piecewise_constructE[1];
.global .align 1 .b8 _ZN30_INTERNAL_2b93a898_4_k_cu_main4cuda3std3__48in_placeE[1];
.global .align 1 .b8 _ZN30_INTERNAL_2b93a898_4_k_cu_main4cuda3std3__420unreachable_sentinelE[1];
.global .align 1 .b8 _ZN30_INTERNAL_2b93a898_4_k_cu_main4cuda3std3__47nulloptE[1];
.global .align 1 .b8 _ZN30_INTERNAL_2b93a898_4_k_cu_main4cuda3std3__48unexpectE[1];
.global .align 1 .b8 _ZN30_INTERNAL_2b93a898_4_k_cu_main4cuda3std6ranges3__45__cpo4swapE[1];
.global .align 1 .b8 _ZN30_INTERNAL_2b93a898_4_k_cu_main4cuda3std6ranges3__45__cpo9iter_moveE[1];
.global .align 1 .b8 _ZN30_INTERNAL_2b93a898_4_k_cu_main4cuda3std6ranges3__45__cpo5beginE[1];
.global .align 1 .b8 _ZN30_INTERNAL_2b93a898_4_k_cu_main4cuda3std6ranges3__45__cpo3endE[1];
.global .align 1 .b8 _ZN30_INTERNAL_2b93a898_4_k_cu_main4cuda3std6ranges3__45__cpo6cbeginE[1];
.global .align 1 .b8 _ZN30_INTERNAL_2b93a898_4_k_cu_main4cuda3std6ranges3__45__cpo4cendE[1];
.global .align 1 .b8 _ZN30_INTERNAL_2b93a898_4_k_cu_main4cuda3std6ranges3__45__cpo7advanceE[1];
.global .align 1 .b8 _ZN30_INTERNAL_2b93a898_4_k_cu_main4cuda3std6ranges3__45__cpo9iter_swapE[1];
.global .align 1 .b8 _ZN30_INTERNAL_2b93a898_4_k_cu_main4cuda3std6ranges3__45__cpo4nextE[1];
.global .align 1 .b8 _ZN30_INTERNAL_2b93a898_4_k_cu_main4cuda3std6ranges3__45__cpo4prevE[1];
.global .align 1 .b8 _ZN30_INTERNAL_2b93a898_4_k_cu_main4cuda3std6ranges3__45__cpo4dataE[1];
.global .align 1 .b8 _ZN30_INTERNAL_2b93a898_4_k_cu_main4cuda3std6ranges3__45__cpo5cdataE[1];
.global .align 1 .b8 _ZN30_INTERNAL_2b93a898_4_k_cu_main4cuda3std6ranges3__45__cpo4sizeE[1];
.global .align 1 .b8 _ZN30_INTERNAL_2b93a898_4_k_cu_main4cuda3std6ranges3__45__cpo5ssizeE[1];
.global .align 1 .b8 _ZN30_INTERNAL_2b93a898_4_k_cu_main4cuda3std6ranges3__45__cpo8distanceE[1];
.global .align 1 .b8 _ZN30_INTERNAL_2b93a898_4_k_cu_main6thrust24THRUST_300001_SM_1000_NS8cuda_cub3parE[1];
.global .align 1 .b8 _ZN30_INTERNAL_2b93a898_4_k_cu_main6thrust24THRUST_300001_SM_1000_NS8cuda_cub10par_nosyncE[1];
.global .align 1 .b8 _ZN30_INTERNAL_2b93a898_4_k_cu_main6thrust24THRUST_300001_SM_1000_NS6system6detail10sequential3seqE[1];
.global .align 1 .b8 _ZN30_INTERNAL_2b93a898_4_k_cu_main6thrust24THRUST_300001_SM_1000_NS12placeholders2_1E[1];
.global .align 1 .b8 _ZN30_INTERNAL_2b93a898_4_k_cu_main6thrust24THRUST_300001_SM_1000_NS12placeholders2_2E[1];
.global .align 1 .b8 _ZN30_INTERNAL_2b93a898_4_k_cu_main6thrust24THRUST_300001_SM_1000_NS12placeholders2_3E[1];
.global .align 1 .b8 _ZN30_INTERNAL_2b93a898_4_k_cu_main6thrust24THRUST_300001_SM_1000_NS12placeholders2_4E[1];
.global .align 1 .b8 _ZN30_INTERNAL_2b93a898_4_k_cu_main6thrust24THRUST_300001_SM_1000_NS12placeholders2_5E[1];
.global .align 1 .b8 _ZN30_INTERNAL_2b93a898_4_k_cu_main6thrust24THRUST_300001_SM_1000_NS12placeholders2_6E[1];
.global .align 1 .b8 _ZN30_INTERNAL_2b93a898_4_k_cu_main6thrust24THRUST_300001_SM_1000_NS12placeholders2_7E[1];
.global .align 1 .b8 _ZN30_INTERNAL_2b93a898_4_k_cu_main6thrust24THRUST_300001_SM_1000_NS12placeholders2_8E[1];
.global .align 1 .b8 _ZN30_INTERNAL_2b93a898_4_k_cu_main6thrust24THRUST_300001_SM_1000_NS12placeholders2_9E[1];
.global .align 1 .b8 _ZN30_INTERNAL_2b93a898_4_k_cu_main6thrust24THRUST_300001_SM_1000_NS12placeholders3_10E[1];
.global .align 1 .b8 _ZN30_INTERNAL_2b93a898_4_k_cu_main6thrust24THRUST_300001_SM_1000_NS3seqE[1];
.extern .shared .align 16 .b8 _ZN6thrust24THRUST_300001_SM_1000_NS8cuda_cub4core6detail5shmemE[];

.visible .entry _ZN6thrust24THRUST_300001_SM_1000_NS8cuda_cub4core6detail13_kernel_agentINS1_15__reduce_by_key9InitAgentIN3cub18CUB_300001_SM_100024ReduceByKeyScanTileStateIiiLb1EEEiPiEEJSA_iSB_EEEvDpT0_(
	.param .align 8 .b8 _ZN6thrust24THRUST_300001_SM_1000_NS8cuda_cub4core6detail13_kernel_agentINS1_15__reduce_by_key9InitAgentIN3cub18CUB_300001_SM_100024ReduceByKeyScanTileStateIiiLb1EEEiPiEEJSA_iSB_EEEvDpT0__param_0[8],
	.param .u32 _ZN6thrust24THRUST_300001_SM_1000_NS8cuda_cub4core6detail13_kernel_agentINS1_15__reduce_by_key9InitAgentIN3cub18CUB_300001_SM_100024ReduceByKeyScanTileStateIiiLb1EEEiPiEEJSA_iSB_EEEvDpT0__param_1,
	.param .u64 .ptr .align 1 _ZN6thrust24THRUST_300001_SM_1000_NS8cuda_cub4core6detail13_kernel_agentINS1_15__reduce_by_key9InitAgentIN3cub18CUB_300001_SM_100024ReduceByKeyScanTileStateIiiLb1EEEiPiEEJSA_iSB_EEEvDpT0__param_2
)
.maxntid 128
{
	.reg .pred 	%p<6>;
	.reg .b32 	%r<9>;
	.reg .b64 	%rd<12>;

	ld.param.u64 	%rd3, [_ZN6thrust24THRUST_300001_SM_1000_NS8cuda_cub4core6detail13_kernel_agentINS1_15__reduce_by_key9InitAgentIN3cub18CUB_300001_SM_100024ReduceByKeyScanTileStateIiiLb1EEEiPiEEJSA_iSB_EEEvDpT0__param_0];
	ld.param.u32 	%r4, [_ZN6thrust24THRUST_300001_SM_1000_NS8cuda_cub4core6detail13_kernel_agentINS1_15__reduce_by_key9InitAgentIN3cub18CUB_300001_SM_100024ReduceByKeyScanTileStateIiiLb1EEEiPiEEJSA_iSB_EEEvDpT0__param_1];
	ld.param.u64 	%rd2, [_ZN6thrust24THRUST_300001_SM_1000_NS8cuda_cub4core6detail13_kernel_agentINS1_15__reduce_by_key9InitAgentIN3cub18CUB_300001_SM_100024ReduceByKeyScanTileStateIiiLb1EEEiPiEEJSA_iSB_EEEvDpT0__param_2];
	cvta.to.global.u64 	%rd1, %rd3;
	mov.u32 	%r1, %ctaid.x;
	mov.u32 	%r5, %ntid.x;
	mov.u32 	%r2, %tid.x;
	mad.lo.s32 	%r3, %r1, %r5, %r2;
	setp.ge.s32 	%p1, %r3, %r4;
	@%p1 bra 	$L__BB0_2;
	mul.wide.s32 	%rd4, %r3, 16;
	add.s64 	%rd5, %rd1, %rd4;
	mov.b64 	%rd6, 99;
	mov.b64 	%rd7, 0;
	st.global.v2.u64 	[%rd5+512], {%rd7, %rd6};
$L__BB0_2:
	setp.ne.s32 	%p2, %r1, 0;
	setp.gt.u32 	%p3, %r2, 31;
	or.pred  	%p4, %p2, %p3;
	@%p4 bra 	$L__BB0_4;
	mul.wide.u32 	%rd8, %r2, 16;
	add.s64 	%rd9, %rd1, %rd8;
	mov.b64 	%rd10, 0;
	st.global.v2.u64 	[%rd9], {%rd10, %rd10};
$L__BB0_4:
	or.b32  	%r7, %r1, %r2;
	setp.ne.s32 	%p5, %r7, 0;
	@%p5 bra 	$L__BB0_6;
	cvta.to.global.u64 	%rd11, %rd2;
	mov.b32 	%r8, 0;
	st.global.u32 	[%rd11], %r8;
$L__BB0_6:
	ret;

}
	// .globl	_ZN6thrust24THRUST_300001_SM_1000_NS8cuda_cub4core6detail13_kernel_agentINS1_15__reduce_by_key16ReduceByKeyAgentINS0_18transform_iteratorI17row_index_functorNS0_17counting_iteratorIiNS0_11use_defaultESA_SA_EESA_SA_EENS7_I17outer_sum_functorSB_SA_SA_EENS0_16discard_iteratorISA_EENS0_6detail15normal_iteratorINS0_10device_ptrIiEEEEN4cuda3std3__48equal_toIiEENSO_4plusIiEEPiiEEJSC_SE_SG_SL_ST_N3cub18CUB_300001_SM_100024ReduceByKeyScanTileStateIiiLb1EEESQ_SS_iiEEEvDpT0_
.visible .entry _ZN6thrust24THRUST_300001_SM_1000_NS8cuda_cub4core6detail13_kernel_agentINS1_15__reduce_by_key16ReduceByKeyAgentINS0_18transform_iteratorI17row_index_functorNS0_17counting_iteratorIiNS0_11use_defaultESA_SA_EESA_SA_EENS7_I17outer_sum_functorSB_SA_SA_EENS0_16discard_iteratorISA_EENS0_6detail15normal_iteratorINS0_10device_ptrIiEEEEN4cuda3std3__48equal_toIiEENSO_4plusIiEEPiiEEJSC_SE_SG_SL_ST_N3cub18CUB_300001_SM_100024ReduceByKeyScanTileStateIiiLb1EEESQ_SS_iiEEEvDpT0_(
	.param .align 4 .b8 _ZN6thrust24THRUST_300001_SM_1000_NS8cuda_cub4core6detail13_kernel_agentINS1_15__reduce_by_key16ReduceByKeyAgentINS0_18transform_iteratorI17row_index_functorNS0_17counting_iteratorIiNS0_11use_defaultESA_SA_EESA_SA_EENS7_I17outer_sum_functorSB_SA_SA_EENS0_16discard_iteratorISA_EENS0_6detail15normal_iteratorINS0_10device_ptrIiEEEEN4cuda3std3__48equal_toIiEENSO_4plusIiEEPiiEEJSC_SE_SG_SL_ST_N3cub18CUB_300001_SM_100024ReduceByKeyScanTileStateIiiLb1EEESQ_SS_iiEEEvDpT0__param_0[8],
	.param .align 4 .b8 _ZN6thrust24THRUST_300001_SM_1000_NS8cuda_cub4core6detail13_kernel_agentINS1_15__reduce_by_key16ReduceByKeyAgentINS0_18transform_iteratorI17row_index_functorNS0_17counting_iteratorIiNS0_11use_defaultESA_SA_EESA_SA_EENS7_I17outer_sum_functorSB_SA_SA_EENS0_16discard_iteratorISA_EENS0_6detail15normal_iteratorINS0_10device_ptrIiEEEEN4cuda3std3__48equal_toIiEENSO_4plusIiEEPiiEEJSC_SE_SG_SL_ST_N3cub18CUB_300001_SM_100024ReduceByKeyScanTileStateIiiLb1EEESQ_SS_iiEEEvDpT0__param_1[8],
	.param .align 8 .b8 _ZN6thrust24THRUST_300001_SM_1000_NS8cuda_cub4core6detail13_kernel_agentINS1_15__reduce_by_key16ReduceByKeyAgentINS0_18transform_iteratorI17row_index_functorNS0_17counting_iteratorIiNS0_11use_defaultESA_SA_EESA_SA_EENS7_I17outer_sum_functorSB_SA_SA_EENS0_16discard_iteratorISA_EENS0_6detail15normal_iteratorINS0_10device_ptrIiEEEEN4cuda3std3__48equal_toIiEENSO_4plusIiEEPiiEEJSC_SE_SG_SL_ST_N3cub18CUB_300001_SM_100024ReduceByKeyScanTileStateIiiLb1EEESQ_SS_iiEEEvDpT0__param_2[16],
	.param .align 8 .b8 _ZN6thrust24THRUST_300001_SM_1000_NS8cuda_cub4core6detail13_kernel_agentINS1_15__reduce_by_key16ReduceByKeyAgentINS0_18transform_iteratorI17row_index_functorNS0_17counting_iteratorIiNS0_11use_defaultESA_SA_EESA_SA_EENS7_I17outer_sum_functorSB_SA_SA_EENS0_16discard_iteratorISA_EENS0_6detail15normal_iteratorINS0_10device_ptrIiEEEEN4cuda3std3__48equal_toIiEENSO_4plusIiEEPiiEEJSC_SE_SG_SL_ST_N3cub18CUB_300001_SM_100024ReduceByKeyScanTileStateIiiLb1EEESQ_SS_iiEEEvDpT0__param_3[8],
	.param .u64 .ptr .align 1 _ZN6thrust24THRUST_300001_SM_1000_NS8cuda_cub4core6detail13_kernel_agentINS1_15__reduce_by_key16ReduceByKeyAgentINS0_18transform_iteratorI17row_index_functorNS0_17counting_iteratorIiNS0_11use_defaultESA_SA_EESA_SA_EENS7_I17outer_sum_functorSB_SA_SA_EENS0_16discard_iteratorISA_EENS0_6detail15normal_iteratorINS0_10device_ptrIiEEEEN4cuda3std3__48equal_toIiEENSO_4plusIiEEPiiEEJSC_SE_SG_SL_ST_N3cub18CUB_300001_SM_100024ReduceByKeyScanTileStateIiiLb1EEESQ_SS_iiEEEvDpT0__param_4,
	.param .align 8 .b8 _ZN6thrust24THRUST_300001_SM_1000_NS8cuda_cub4core6detail13_kernel_agentINS1_15__reduce_by_key16ReduceByKeyAgentINS0_18transform_iteratorI17row_index_functorNS0_17counting_iteratorIiNS0_11use_defaultESA_SA_EESA_SA_EENS7_I17outer_sum_functorSB_SA_SA_EENS0_16discard_iteratorISA_EENS0_6detail15normal_iteratorINS0_10device_ptrIiEEEEN4cuda3std3__48equal_toIiEENSO_4plusIiEEPiiEEJSC_SE_SG_SL_ST_N3cub18CUB_300001_SM_100024ReduceByKeyScanTileStateIiiLb1EEESQ_SS_iiEEEvDpT0__param_5[8],
	.param .align 1 .b8 _ZN6thrust24THRUST_300001_SM_1000_NS8cuda_cub4core6detail13_kernel_agentINS1_15__reduce_by_key16ReduceByKeyAgentINS0_18transform_iteratorI17row_index_functorNS0_17counting_iteratorIiNS0_11use_defaultESA_SA_EESA_SA_EENS7_I17outer_sum_functorSB_SA_SA_EENS0_16discard_iteratorISA_EENS0_6detail15normal_iteratorINS0_10device_ptrIiEEEEN4cuda3std3__48equal_toIiEENSO_4plusIiEEPiiEEJSC_SE_SG_SL_ST_N3cub18CUB_300001_SM_100024ReduceByKeyScanTileStateIiiLb1EEESQ_SS_iiEEEvDpT0__param_6[1],
	.param .align 1 .b8 _ZN6thrust24THRUST_300001_SM_1000_NS8cuda_cub4core6detail13_kernel_agentINS1_15__reduce_by_key16ReduceByKeyAgentINS0_18transform_iteratorI17row_index_functorNS0_17counting_iteratorIiNS0_11use_defaultESA_SA_EESA_SA_EENS7_I17outer_sum_functorSB_SA_SA_EENS0_16discard_iteratorISA_EENS0_6detail15normal_iteratorINS0_10device_ptrIiEEEEN4cuda3std3__48equal_toIiEENSO_4plusIiEEPiiEEJSC_SE_SG_SL_ST_N3cub18CUB_300001_SM_100024ReduceByKeyScanTileStateIiiLb1EEESQ_SS_iiEEEvDpT0__param_7[1],
	.param .u32 _ZN6thrust24THRUST_300001_SM_1000_NS8cuda_cub4core6detail13_kernel_agentINS1_15__reduce_by_key16ReduceByKeyAgentINS0_18transform_iteratorI17row_index_functorNS0_17counting_iteratorIiNS0_11use_defaultESA_SA_EESA_SA_EENS7_I17outer_sum_functorSB_SA_SA_EENS0_16discard_iteratorISA_EENS0_6detail15normal_iteratorINS0_10device_ptrIiEEEEN4cuda3std3__48equal_toIiEENSO_4plusIiEEPiiEEJSC_SE_SG_SL_ST_N3cub18CUB_300001_SM_100024ReduceByKeyScanTileStateIiiLb1EEESQ_SS_iiEEEvDpT0__param_8,
	.param .u32 _ZN6thrust24THRUST_300001_SM_1000_NS8cuda_cub4core6detail13_kernel_agentINS1_15__reduce_by_key16ReduceByKeyAgentINS0_18transform_iteratorI17row_index_functorNS0_17counting_iteratorIiNS0_11use_defaultESA_SA_EESA_SA_EENS7_I17outer_sum_functorSB_SA_SA_EENS0_16discard_iteratorISA_EENS0_6detail15normal_iteratorINS0_10device_ptrIiEEEEN4cuda3std3__48equal_toIiEENSO_4plusIiEEPiiEEJSC_SE_SG_SL_ST_N3cub18CUB_300001_SM_100024ReduceByKeyScanTileStateIiiLb1EEESQ_SS_iiEEEvDpT0__param_9
)
.maxntid 256
{
	.reg .pred 	%p<423>;
	.reg .b32 	%r<2052>;
	.reg .b64 	%rd<174>;

	ld.param.u64 	%rd1, [_ZN6thrust24THRUST_300001_SM_1000_NS8cuda_cub4core6detail13_kernel_agentINS1_15__reduce_by_key16ReduceByKeyAgentINS0_18transform_iteratorI17row_index_functorNS0_17counting_iteratorIiNS0_11use_defaultESA_SA_EESA_SA_EENS7_I17outer_sum_functorSB_SA_SA_EENS0_16discard_iteratorISA_EENS0_6detail15normal_iteratorINS0_10device_ptrIiEEEEN4cuda3std3__48equal_toIiEENSO_4plusIiEEPiiEEJSC_SE_SG_SL_ST_N3cub18CUB_300001_SM_100024ReduceByKeyScanTileStateIiiLb1EEESQ_SS_iiEEEvDpT0__param_5];
	ld.param.u32 	%r1, [_ZN6thrust24THRUST_300001_SM_1000_NS8cuda_cub4core6detail13_kernel_agentINS1_15__reduce_by_key16ReduceByKeyAgentINS0_18transform_iteratorI17row_index_functorNS0_17counting_iteratorIiNS0_11use_defaultESA_SA_EESA_SA_EENS7_I17outer_sum_functorSB_SA_SA_EENS0_16discard_iteratorISA_EENS0_6detail15normal_iteratorINS0_10device_ptrIiEEEEN4cuda3std3__48equal_toIiEENSO_4plusIiEEPiiEEJSC_SE_SG_SL_ST_N3cub18CUB_300001_SM_100024ReduceByKeyScanTileStateIiiLb1EEESQ_SS_iiEEEvDpT0__param_0];
	ld.param.u32 	%r2, [_ZN6thrust24THRUST_300001_SM_1000_NS8cuda_cub4core6detail13_kernel_agentINS1_15__reduce_by_key16ReduceByKeyAgentINS0_18transform_iteratorI17row_index_functorNS0_17counting_iteratorIiNS0_11use_defaultESA_SA_EESA_SA_EENS7_I17outer_sum_functorSB_SA_SA_EENS0_16discard_iteratorISA_EENS0_6detail15normal_iteratorINS0_10device_ptrIiEEEEN4cuda3std3__48equal_toIiEENSO_4plusIiEEPiiEEJSC_SE_SG_SL_ST_N3cub18CUB_300001_SM_100024ReduceByKeyScanTileStateIiiLb1EEESQ_SS_iiEEEvDpT0__param_0+4];
	ld.param.u32 	%r3, [_ZN6thrust24THRUST_300001_SM_1000_NS8cuda_cub4core6detail13_kernel_agentINS1_15__reduce_by_key16ReduceByKeyAgentINS0_18transform_iteratorI17row_index_functorNS0_17counting_iteratorIiNS0_11use_defaultESA_SA_EESA_SA_EENS7_I17outer_sum_functorSB_SA_SA_EENS0_16discard_iteratorISA_EENS0_6detail15normal_iteratorINS0_10device_ptrIiEEEEN4cuda3std3__48equal_toIiEENSO_4plusIiEEPiiEEJSC_SE_SG_SL_ST_N3cub18CUB_300001_SM_100024ReduceByKeyScanTileStateIiiLb1EEESQ_SS_iiEEEvDpT0__param_1];
	ld.param.u32 	%r4, [_ZN6thrust24THRUST_300001_SM_1000_NS8cuda_cub4core6detail13_kernel_agentINS1_15__reduce_by_key16ReduceByKeyAgentINS0_18transform_iteratorI17row_index_functorNS0_17counting_iteratorIiNS0_11use_defaultESA_SA_EESA_SA_EENS7_I17outer_sum_functorSB_SA_SA_EENS0_16discard_iteratorISA_EENS0_6detail15normal_iteratorINS0_10device_ptrIiEEEEN4cuda3std3__48equal_toIiEENSO_4plusIiEEPiiEEJSC_SE_SG_SL_ST_N3cub18CUB_300001_SM_100024ReduceByKeyScanTileStateIiiLb1EEESQ_SS_iiEEEvDpT0__param_1+4];
	ld.param.u64 	%rd34, [_ZN6thrust24THRUST_300001_SM_1000_NS8cuda_cub4core6detail13_kernel_agentINS1_15__reduce_by_key16ReduceByKeyAgentINS0_18transform_iteratorI17row_index_functorNS0_17counting_iteratorIiNS0_11use_defaultESA_SA_EESA_SA_EENS7_I17outer_sum_functorSB_SA_SA_EENS0_16discard_iteratorISA_EENS0_6detail15normal_iteratorINS0_10device_ptrIiEEEEN4cuda3std3__48equal_toIiEENSO_4plusIiEEPiiEEJSC_SE_SG_SL_ST_N3cub18CUB_300001_SM_100024ReduceByKeyScanTileStateIiiLb1EEESQ_SS_iiEEEvDpT0__param_3];
	ld.param.u32 	%r452, [_ZN6thrust24THRUST_300001_SM_1000_NS8cuda_cub4core6detail13_kernel_agentINS1_15__reduce_by_key16ReduceByKeyAgentINS0_18transform_iteratorI17row_index_functorNS0_17counting_iteratorIiNS0_11use_defaultESA_SA_EESA_SA_EENS7_I17outer_sum_functorSB_SA_SA_EENS0_16discard_iteratorISA_EENS0_6detail15normal_iteratorINS0_10device_ptrIiEEEEN4cuda3std3__48equal_toIiEENSO_4plusIiEEPiiEEJSC_SE_SG_SL_ST_N3cub18CUB_300001_SM_100024ReduceByKeyScanTileStateIiiLb1EEESQ_SS_iiEEEvDpT0__param_8];
	cvta.to.global.u64 	%rd2, %rd34;
	mov.u32 	%r5, %ctaid.x;
	mul.lo.s32 	%r6, %r5, 2304;
	sub.s32 	%r7, %r452, %r6;
	setp.lt.s32 	%p18, %r7, 2305;
	@%p18 bra 	$L__BB1_122;
	setp.ne.s32 	%p243, %r5, 0;
	@%p243 bra 	$L__BB1_52;
	mov.u32 	%r1974, %tid.x;
	and.b32  	%r1683, %r1974, 31;
	and.b32  	%r1684, %r1974, 992;
	add.s32 	%r1685, %r1683, %r6;
	mad.lo.s32 	%r1686, %r1684, 9, %r1685;
	add.s32 	%r1687, %r1686, %r1;
	div.s32 	%r1688, %r1687, %r2;
	add.s32 	%r1689, %r1687, 32;
	div.s32 	%r1690, %r1689, %r2;
	add.s32 	%r1691, %r1687, 64;
	div.s32 	%r1692, %r1691, %r2;
	add.s32 	%r1693, %r1687, 96;
	div.s32 	%r1694, %r1693, %r2;
	add.s32 	%r1695, %r1687, 128;
	div.s32 	%r1696, %r1695, %r2;
	add.s32 	%r1697, %r1687, 160;
	div.s32 	%r1698, %r1697, %r2;
	add.s32 	%r1699, %r1687, 192;
	div.s32 	%r1700, %r1699, %r2;
	add.s32 	%r1701, %r1687, 224;
	div.s32 	%r1702, %r1701, %r2;
	add.s32 	%r1703, %r1687, 256;
	div.s32 	%r1704, %r1703, %r2;
	// begin inline asm
	mov.u32 %r1680, %laneid;
	// end inline asm
	shr.u32 	%r10, %r1974, 5;
	mad.lo.s32 	%r1705, %r10, 288, %r1680;
	shl.b32 	%r1706, %r1705, 2;
	mov.u32 	%r1707, _ZN6thrust24THRUST_300001_SM_1000_NS8cuda_cub4core6detail5shmemE;
	add.s32 	%r1708, %r1707, %r1706;
	st.shared.u32 	[%r1708], %r1688;
	st.shared.u32 	[%r1708+128], %r1690;
	st.shared.u32 	[%r1708+256], %r1692;
	st.shared.u32 	[%r1708+384], %r1694;
	st.shared.u32 	[%r1708+512], %r1696;
	st.shared.u32 	[%r1708+640], %r1698;
	st.shared.u32 	[%r1708+768], %r1700;
	st.shared.u32 	[%r1708+896], %r1702;
	st.shared.u32 	[%r1708+1024], %r1704;
	bar.warp.sync 	-1;
	shl.b32 	%r1709, %r1680, 5;
	add.s32 	%r1710, %r1708, %r1709;
	ld.shared.u32 	%r11, [%r1710];
	ld.shared.u32 	%r12, [%r1710+4];
	ld.shared.u32 	%r13, [%r1710+8];
	ld.shared.u32 	%r14, [%r1710+12];
	ld.shared.u32 	%r15, [%r1710+16];
	ld.shared.u32 	%r16, [%r1710+20];
	ld.shared.u32 	%r17, [%r1710+24];
	ld.shared.u32 	%r18, [%r1710+28];
	ld.shared.u32 	%r19, [%r1710+32];
	bar.sync 	0;
	add.s32 	%r1711, %r1686, %r3;
	div.s32 	%r1712, %r1711, %r4;
	mul.lo.s32 	%r1713, %r1712, %r4;
	sub.s32 	%r1714, %r1711, %r1713;
	add.s32 	%r1715, %r1714, %r1712;
	add.s32 	%r1716, %r1711, 32;
	div.s32 	%r1717, %r1716, %r4;
	mul.lo.s32 	%r1718, %r1717, %r4;
	sub.s32 	%r1719, %r1716, %r1718;
	add.s32 	%r1720, %r1719, %r1717;
	add.s32 	%r1721, %r1711, 64;
	div.s32 	%r1722, %r1721, %r4;
	mul.lo.s32 	%r1723, %r1722, %r4;
	sub.s32 	%r1724, %r1721, %r1723;
	add.s32 	%r1725, %r1724, %r1722;
	add.s32 	%r1726, %r1711, 96;
	div.s32 	%r1727, %r1726, %r4;
	mul.lo.s32 	%r1728, %r1727, %r4;
	sub.s32 	%r1729, %r1726, %r1728;
	add.s32 	%r1730, %r1729, %r1727;
	add.s32 	%r1731, %r1711, 128;
	div.s32 	%r1732, %r1731, %r4;
	mul.lo.s32 	%r1733, %r1732, %r4;
	sub.s32 	%r1734, %r1731, %r1733;
	add.s32 	%r1735, %r1734, %r1732;
	add.s32 	%r1736, %r1711, 160;
	div.s32 	%r1737, %r1736, %r4;
	mul.lo.s32 	%r1738, %r1737, %r4;
	sub.s32 	%r1739, %r1736, %r1738;
	add.s32 	%r1740, %r1739, %r1737;
	add.s32 	%r1741, %r1711, 192;
	div.s32 	%r1742, %r1741, %r4;
	mul.lo.s32 	%r1743, %r1742, %r4;
	sub.s32 	%r1744, %r1741, %r1743;
	add.s32 	%r1745, %r1744, %r1742;
	add.s32 	%r1746, %r1711, 224;
	div.s32 	%r1747, %r1746, %r4;
	mul.lo.s32 	%r1748, %r1747, %r4;
	sub.s32 	%r1749, %r1746, %r1748;
	add.s32 	%r1750, %r1749, %r1747;
	add.s32 	%r1751, %r1711, 256;
	div.s32 	%r1752, %r1751, %r4;
	mul.lo.s32 	%r1753, %r1752, %r4;
	sub.s32 	%r1754, %r1751, %r1753;
	add.s32 	%r1755, %r1754, %r1752;
	st.shared.u32 	[%r1708], %r1715;
	st.shared.u32 	[%r1708+128], %r1720;
	st.shared.u32 	[%r1708+256], %r1725;
	st.shared.u32 	[%r1708+384], %r1730;
	st.shared.u32 	[%r1708+512], %r1735;
	st.shared.u32 	[%r1708+640], %r1740;
	st.shared.u32 	[%r1708+768], %r1745;
	st.shared.u32 	[%r1708+896], %r1750;
	st.shared.u32 	[%r1708+1024], %r1755;
	bar.warp.sync 	-1;
	ld.shared.u32 	%r20, [%r1710];
	ld.shared.u32 	%r21, [%r1710+4];
	ld.shared.u32 	%r22, [%r1710+8];
	ld.shared.u32 	%r23, [%r1710+12];
	ld.shared.u32 	%r24, [%r1710+16];
	ld.shared.u32 	%r25, [%r1710+20];
	ld.shared.u32 	%r26, [%r1710+24];
	ld.shared.u32 	%r27, [%r1710+28];
	ld.shared.u32 	%r28, [%r1710+32];
	bar.sync 	0;
	shl.b32 	%r1756, %r1974, 2;
	add.s32 	%r1757, %r1707, %r1756;
	add.s32 	%r29, %r1757, 1148;
	st.shared.u32 	[%r1757+1148], %r19;
	bar.sync 	0;
	setp.eq.s32 	%p353, %r1974, 0;
	mov.b32 	%r1968, 0;
	@%p353 bra 	$L__BB1_4;
	ld.shared.u32 	%r1969, [%r29+-4];
	setp.ne.s32 	%p354, %r1969, %r11;
	selp.u32 	%r1968, 1, 0, %p354;
$L__BB1_4:
	setp.ne.s32 	%p355, %r11, %r12;
	selp.u32 	%r1818, 1, 0, %p355;
	setp.ne.s32 	%p356, %r12, %r13;
	selp.u32 	%r1819, 1, 0, %p356;
	setp.ne.s32 	%p357, %r13, %r14;
	selp.u32 	%r1820, 1, 0, %p357;
	setp.ne.s32 	%p358, %r14, %r15;
	selp.u32 	%r1821, 1, 0, %p358;
	setp.ne.s32 	%p359, %r15, %r16;
	selp.u32 	%r1822, 1, 0, %p359;
	setp.ne.s32 	%p360, %r16, %r17;
	selp.u32 	%r1823, 1, 0, %p360;
	setp.ne.s32 	%p361, %r17, %r18;
	selp.u32 	%r1824, 1, 0, %p361;
	setp.ne.s32 	%p362, %r18, %r19;
	selp.u32 	%r1825, 1, 0, %p362;
	add.s32 	%r1826, %r1968, %r1818;
	selp.b32 	%r1827, 0, %r20, %p355;
	add.s32 	%r1828, %r21, %r1827;
	add.s32 	%r34, %r1826, %r1819;
	selp.b32 	%r1829, 0, %r1828, %p356;
	add.s32 	%r1830, %r22, %r1829;
	add.s32 	%r1831, %r34, %r1820;
	selp.b32 	%r1832, 0, %r1830, %p357;
	add.s32 	%r1833, %r23, %r1832;
	add.s32 	%r35, %r1831, %r1821;
	selp.b32 	%r1834, 0, %r1833, %p358;
	add.s32 	%r1835, %r24, %r1834;
	add.s32 	%r36, %r35, %r1822;
	selp.b32 	%r1836, 0, %r1835, %p359;
	add.s32 	%r1837, %r25, %r1836;
	add.s32 	%r37, %r36, %r1823;
	selp.b32 	%r1838, 0, %r1837, %p360;
	add.s32 	%r1839, %r26, %r1838;
	add.s32 	%r38, %r37, %r1824;
	selp.b32 	%r1840, 0, %r1839, %p361;
	add.s32 	%r1841, %r27, %r1840;
	add.s32 	%r1759, %r38, %r1825;
	selp.b32 	%r1842, 0, %r1841, %p362;
	add.s32 	%r1764, %r28, %r1842;
	mov.b32 	%r1815, 1;
	mov.b32 	%r1816, 0;
	mov.b32 	%r1817, -1;
	// begin inline asm
	shfl.sync.up.b32 %r1758, %r1759, %r1815, %r1816, %r1817;
	// end inline asm
	// begin inline asm
	shfl.sync.up.b32 %r1763, %r1764, %r1815, %r1816, %r1817;
	// end inline asm
	setp.eq.s32 	%p363, %r1759, 0;
	selp.b32 	%r1843, %r1763, 0, %p363;
	setp.lt.s32 	%p364, %r1680, 1;
	selp.b32 	%r1844, 0, %r1843, %p364;
	add.s32 	%r1774, %r1844, %r1764;
	selp.b32 	%r1845, 0, %r1758, %p364;
	add.s32 	%r1769, %r1845, %r1759;
	mov.b32 	%r1775, 2;
	// begin inline asm
	shfl.sync.up.b32 %r1768, %r1769, %r1775, %r1816, %r1817;
	// end inline asm
	// begin inline asm
	shfl.sync.up.b32 %r1773, %r1774, %r1775, %r1816, %r1817;
	// end inline asm
	setp.eq.s32 	%p365, %r1769, 0;
	selp.b32 	%r1846, %r1773, 0, %p365;
	setp.lt.s32 	%p366, %r1680, 2;
	selp.b32 	%r1847, 0, %r1846, %p366;
	add.s32 	%r1784, %r1847, %r1774;
	selp.b32 	%r1848, 0, %r1768, %p366;
	add.s32 	%r1779, %r1848, %r1769;
	mov.b32 	%r1785, 4;
	// begin inline asm
	shfl.sync.up.b32 %r1778, %r1779, %r1785, %r1816, %r1817;
	// end inline asm
	// begin inline asm
	shfl.sync.up.b32 %r1783, %r1784, %r1785, %r1816, %r1817;
	// end inline asm
	setp.eq.s32 	%p367, %r1779, 0;
	selp.b32 	%r1849, %r1783, 0, %p367;
	setp.lt.s32 	%p368, %r1680, 4;
	selp.b32 	%r1850, 0, %r1849, %p368;
	add.s32 	%r1794, %r1850, %r1784;
	selp.b32 	%r1851, 0, %r1778, %p368;
	add.s32 	%r1789, %r1851, %r1779;
	mov.b32 	%r1795, 8;
	// begin inline asm
	shfl.sync.up.b32 %r1788, %r1789, %r1795, %r1816, %r1817;
	// end inline asm
	// begin inline asm
	shfl.sync.up.b32 %r1793, %r1794, %r1795, %r1816, %r1817;
	// end inline asm
	setp.eq.s32 	%p369, %r1789, 0;
	selp.b32 	%r1852, %r1793, 0, %p369;
	setp.lt.s32 	%p370, %r1680, 8;
	selp.b32 	%r1853, 0, %r1852, %p370;
	add.s32 	%r1804, %r1853, %r1794;
	selp.b32 	%r1854, 0, %r1788, %p370;
	add.s32 	%r1799, %r1854, %r1789;
	mov.b32 	%r1805, 16;
	// begin inline asm
	shfl.sync.up.b32 %r1798, %r1799, %r1805, %r1816, %r1817;
	// end inline asm
	// begin inline asm
	shfl.sync.up.b32 %r1803, %r1804, %r1805, %r1816, %r1817;
	// end inline asm
	setp.eq.s32 	%p371, %r1799, 0;
	selp.b32 	%r1855, %r1803, 0, %p371;
	setp.lt.s32 	%p372, %r1680, 16;
	selp.b32 	%r1856, 0, %r1855, %p372;
	add.s32 	%r1814, %r1856, %r1804;
	selp.b32 	%r1857, 0, %r1798, %p372;
	add.s32 	%r1809, %r1857, %r1799;
	// begin inline asm
	shfl.sync.up.b32 %r1808, %r1809, %r1815, %r1816, %r1817;
	// end inline asm
	// begin inline asm
	shfl.sync.up.b32 %r1813, %r1814, %r1815, %r1816, %r1817;
	// end inline asm
	setp.ne.s32 	%p373, %r1680, 31;
	@%p373 bra 	$L__BB1_6;
	shl.b32 	%r1858, %r10, 3;
	mov.u32 	%r1859, _ZN6thrust24THRUST_300001_SM_1000_NS8cuda_cub4core6detail5shmemE;
	add.s32 	%r1860, %r1859, %r1858;
	st.shared.v2.u32 	[%r1860], {%r1809, %r1814};
$L__BB1_6:
	setp.ne.s32 	%p374, %r17, %r18;
	setp.ne.s32 	%p375, %r16, %r17;
	setp.ne.s32 	%p376, %r15, %r16;
	setp.ne.s32 	%p377, %r14, %r15;
	setp.ne.s32 	%p378, %r13, %r14;
	setp.ne.s32 	%p379, %r12, %r13;
	setp.ne.s32 	%p380, %r11, %r12;
	setp.ne.s32 	%p381, %r1974, 0;
	bar.sync 	0;
	ld.shared.v4.u32 	{%r43, %r1861, %r44, %r1862}, [_ZN6thrust24THRUST_300001_SM_1000_NS8cuda_cub4core6detail5shmemE];
	add.s32 	%r1863, %r44, %r43;
	setp.eq.s32 	%p382, %r44, 0;
	selp.b32 	%r1864, %r1861, 0, %p382;
	add.s32 	%r1865, %r1864, %r1862;
	setp.eq.s32 	%p383, %r10, 2;
	selp.b32 	%r1866, %r1865, %r1861, %p383;
	selp.b32 	%r1867, %r1863, %r43, %p383;
	ld.shared.v4.u32 	{%r45, %r1868, %r46, %r1869}, [_ZN6thrust24THRUST_300001_SM_1000_NS8cuda_cub4core6detail5shmemE+16];
	add.s32 	%r1870, %r45, %r1863;
	setp.eq.s32 	%p384, %r45, 0;
	selp.b32 	%r1871, %r1865, 0, %p384;
	add.s32 	%r1872, %r1871, %r1868;
	setp.eq.s32 	%p385, %r10, 3;
	selp.b32 	%r1873, %r1872, %r1866, %p385;
	selp.b32 	%r1874, %r1870, %r1867, %p385;
	add.s32 	%r1875, %r46, %r1870;
	setp.eq.s32 	%p386, %r46, 0;
	selp.b32 	%r1876, %r1872, 0, %p386;
	add.s32 	%r1877, %r1876, %r1869;
	setp.eq.s32 	%p387, %r10, 4;
	selp.b32 	%r1878, %r1877, %r1873, %p387;
	selp.b32 	%r1879, %r1875, %r1874, %p387;
	ld.shared.v4.u32 	{%r47, %r1880, %r48, %r1881}, [_ZN6thrust24THRUST_300001_SM_1000_NS8cuda_cub4core6detail5shmemE+32];
	add.s32 	%r1882, %r47, %r1875;
	setp.eq.s32 	%p388, %r47, 0;
	selp.b32 	%r1883, %r1877, 0, %p388;
	add.s32 	%r1884, %r1883, %r1880;
	setp.eq.s32 	%p389, %r10, 5;
	selp.b32 	%r1885, %r1884, %r1878, %p389;
	selp.b32 	%r1886, %r1882, %r1879, %p389;
	add.s32 	%r1887, %r48, %r1882;
	setp.eq.s32 	%p390, %r48, 0;
	selp.b32 	%r1888, %r1884, 0, %p390;
	add.s32 	%r1889, %r1888, %r1881;
	setp.eq.s32 	%p391, %r10, 6;
	selp.b32 	%r1890, %r1889, %r1885, %p391;
	selp.b32 	%r1891, %r1887, %r1886, %p391;
	ld.shared.v4.u32 	{%r49, %r1892, %r50, %r1893}, [_ZN6thrust24THRUST_300001_SM_1000_NS8cuda_cub4core6detail5shmemE+48];
	add.s32 	%r1894, %r49, %r1887;
	setp.eq.s32 	%p392, %r49, 0;
	selp.b32 	%r1895, %r1889, 0, %p392;
	add.s32 	%r1896, %r1895, %r1892;
	setp.eq.s32 	%p393, %r10, 7;
	selp.b32 	%r1897, %r1896, %r1890, %p393;
	selp.b32 	%r1898, %r1894, %r1891, %p393;
	add.s32 	%r51, %r50, %r1894;
	setp.eq.s32 	%p394, %r50, 0;
	selp.b32 	%r1899, %r1896, 0, %p394;
	add.s32 	%r52, %r1899, %r1893;
	setp.lt.u32 	%p395, %r1974, 32;
	selp.b32 	%r1900, 0, %r1897, %p395;
	selp.b32 	%r1901, 0, %r1898, %p395;
	setp.eq.s32 	%p396, %r1808, 0;
	selp.b32 	%r1902, %r1900, 0, %p396;
	add.s32 	%r1903, %r1902, %r1813;
	setp.eq.s32 	%p397, %r1680, 0;
	selp.b32 	%r53, %r1900, %r1903, %p397;
	selp.b32 	%r1904, 0, %r1808, %p397;
	add.s32 	%r54, %r1901, %r1904;
	add.s32 	%r55, %r54, %r1968;
	setp.eq.s32 	%p398, %r1968, 0;
	selp.b32 	%r1905, %r53, 0, %p398;
	add.s32 	%r56, %r1905, %r20;
	selp.u32 	%r1906, 1, 0, %p380;
	add.s32 	%r1907, %r1968, %r1906;
	add.s32 	%r57, %r1907, %r54;
	selp.b32 	%r1908, 0, %r56, %p380;
	add.s32 	%r58, %r21, %r1908;
	add.s32 	%r59, %r34, %r54;
	selp.b32 	%r1909, 0, %r58, %p379;
	add.s32 	%r60, %r22, %r1909;
	selp.u32 	%r1910, 1, 0, %p378;
	add.s32 	%r61, %r59, %r1910;
	selp.b32 	%r1911, 0, %r60, %p378;
	add.s32 	%r62, %r23, %r1911;
	add.s32 	%r63, %r35, %r54;
	selp.b32 	%r1912, 0, %r62, %p377;
	add.s32 	%r64, %r24, %r1912;
	add.s32 	%r65, %r36, %r54;
	selp.b32 	%r1913, 0, %r64, %p376;
	add.s32 	%r66, %r25, %r1913;
	add.s32 	%r67, %r37, %r54;
	selp.b32 	%r1914, 0, %r66, %p375;
	add.s32 	%r68, %r26, %r1914;
	add.s32 	%r69, %r38, %r54;
	selp.b32 	%r1915, 0, %r68, %p374;
	add.s32 	%r70, %r27, %r1915;
	@%p381 bra 	$L__BB1_8;
	mov.b64 	%rd143, {%r51, %r52};
	add.s64 	%rd142, %rd1, 512;
	mov.b64 	%rd144, 101;
	// begin inline asm
	st.relaxed.gpu.v2.u64 [%rd142], {%rd143, %rd144};
	// end inline asm
$L__BB1_8:
	setp.lt.s32 	%p399, %r51, 257;
	@%p399 bra 	$L__BB1_34;
	bar.sync 	0;
	@%p398 bra 	$L__BB1_11;
	shl.b32 	%r1916, %r54, 3;
	mov.u32 	%r1917, _ZN6thrust24THRUST_300001_SM_1000_NS8cuda_cub4core6detail5shmemE;
	add.s32 	%r1918, %r1917, %r1916;
	st.shared.v2.u32 	[%r1918], {%r1969, %r53};
$L__BB1_11:
	setp.eq.s32 	%p410, %r11, %r12;
	@%p410 bra 	$L__BB1_13;
	shl.b32 	%r1919, %r55, 3;
	mov.u32 	%r1920, _ZN6thrust24THRUST_300001_SM_1000_NS8cuda_cub4core6detail5shmemE;
	add.s32 	%r1921, %r1920, %r1919;
	st.shared.v2.u32 	[%r1921], {%r11, %r56};
$L__BB1_13:
	setp.eq.s32 	%p411, %r12, %r13;
	@%p411 bra 	$L__BB1_15;
	shl.b32 	%r1922, %r57, 3;
	mov.u32 	%r1923, _ZN6thrust24THRUST_300001_SM_1000_NS8cuda_cub4core6detail5shmemE;
	add.s32 	%r1924, %r1923, %r1922;
	st.shared.v2.u32 	[%r1924], {%r12, %r58};
$L__BB1_15:
	setp.eq.s32 	%p412, %r13, %r14;
	@%p412 bra 	$L__BB1_17;
	shl.b32 	%r1925, %r59, 3;
	mov.u32 	%r1926, _ZN6thrust24THRUST_300001_SM_1000_NS8cuda_cub4core6detail5shmemE;
	add.s32 	%r1927, %r1926, %r1925;
	st.shared.v2.u32 	[%r1927], {%r13, %r60};
$L__BB1_17:
	setp.eq.s32 	%p413, %r14, %r15;
	@%p413 bra 	$L__BB1_19;
	shl.b32 	%r1928, %r61, 3;
	mov.u32 	%r1929, _ZN6thrust24THRUST_300001_SM_1000_NS8cuda_cub4core6detail5shmemE;
	add.s32 	%r1930, %r1929, %r1928;
	st.shared.v2.u32 	[%r1930], {%r14, %r62};
$L__BB1_19:
	setp.eq.s32 	%p414, %r15, %r16;
	@%p414 bra 	$L__BB1_21;
	shl.b32 	%r1931, %r63, 3;
	mov.u32 	%r1932, _ZN6thrust24THRUST_300001_SM_1000_NS8cuda_cub4core6detail5shmemE;
	add.s32 	%r1933, %r1932, %r1931;
	st.shared.v2.u32 	[%r1933], {%r15, %r64};
$L__BB1_21:
	setp.eq.s32 	%p415, %r16, %r17;
	@%p415 bra 	$L__BB1_23;
	shl.b32 	%r1934, %r65, 3;
	mov.u32 	%r1935, _ZN6thrust24THRUST_300001_SM_1000_NS8cuda_cub4core6detail5shmemE;
	add.s32 	%r1936, %r1935, %r1934;
	st.shared.v2.u32 	[%r1936], {%r16, %r66};
$L__BB1_23:
	setp.eq.s32 	%p416, %r17, %r18;
	@%p416 bra 	$L__BB1_25;
	shl.b32 	%r1937, %r67, 3;
	mov.u32 	%r1938, _ZN6thrust24THRUST_300001_SM_1000_NS8cuda_cub4core6detail5shmemE;
	add.s32 	%r1939, %r1938, %r1937;
	st.shared.v2.u32 	[%r1939], {%r17, %r68};
$L__BB1_25:
	setp.eq.s32 	%p417, %r18, %r19;
	@%p417 bra 	$L__BB1_27;
	shl.b32 	%r1940, %r69, 3;
	mov.u32 	%r1941, _ZN6thrust24THRUST_300001_SM_1000_NS8cuda_cub4core6detail5shmemE;
	add.s32 	%r1942, %r1941, %r1940;
	st.shared.v2.u32 	[%r1942], {%r18, %r70};
$L__BB1_27:
	bar.sync 	0;
	setp.ge.u32 	%p418, %r1974, %r51;
	@%p418 bra 	$L__BB1_322;
	add.s32 	%r1943, %r44, %r45;
	add.s32 	%r1944, %r1943, %r46;
	add.s32 	%r1945, %r1944, %r47;
	add.s32 	%r1946, %r1945, %r48;
	add.s32 	%r1947, %r1946, %r49;
	add.s32 	%r1948, %r1947, %r50;
	add.s32 	%r1949, %r1948, %r43;
	not.b32 	%r1950, %r1974;
	add.s32 	%r71, %r1949, %r1950;
	and.b32  	%r1951, %r71, 768;
	setp.eq.s32 	%p419, %r1951, 768;
	@%p419 bra 	$L__BB1_31;
	shr.u32 	%r1952, %r71, 8;
	add.s32 	%r1953, %r1952, 1;
	and.b32  	%r1954, %r1953, 3;
	mul.wide.u32 	%rd163, %r1974, 4;
	add.s64 	%rd168, %rd2, %rd163;
	shl.b32 	%r1955, %r1974, 3;
	mov.u32 	%r1956, _ZN6thrust24THRUST_300001_SM_1000_NS8cuda_cub4core6detail5shmemE;
	add.s32 	%r1957, %r1955, %r1956;
	add.s32 	%r1971, %r1957, 4;
	neg.s32 	%r1970, %r1954;
	shl.b32 	%r1958, %r1953, 8;
	and.b32  	%r1959, %r1958, 768;
	add.s32 	%r1974, %r1974, %r1959;
$L__BB1_30:
	.pragma "nounroll";
	ld.shared.u32 	%r1960, [%r1971];
	st.global.u32 	[%rd168], %r1960;
	add.s64 	%rd168, %rd168, 1024;
	add.s32 	%r1971, %r1971, 2048;
	add.s32 	%r1970, %r1970, 1;
	setp.ne.s32 	%p420, %r1970, 0;
	@%p420 bra 	$L__BB1_30;
$L__BB1_31:
	setp.lt.u32 	%p421, %r71, 768;
	@%p421 bra 	$L__BB1_322;
	mul.wide.u32 	%rd164, %r1974, 4;
	add.s64 	%rd165, %rd164, %rd2;
	add.s64 	%rd169, %rd165, 2048;
	shl.b32 	%r1961, %r1974, 3;
	mov.u32 	%r1962, _ZN6thrust24THRUST_300001_SM_1000_NS8cuda_cub4core6detail5shmemE;
	add.s32 	%r1963, %r1961, %r1962;
	add.s32 	%r1973, %r1963, 4100;
$L__BB1_33:
	ld.shared.u32 	%r1964, [%r1973+-4096];
	st.global.u32 	[%rd169+-2048], %r1964;
	ld.shared.u32 	%r1965, [%r1973+-2048];
	st.global.u32 	[%rd169+-1024], %r1965;
	ld.shared.u32 	%r1966, [%r1973];
	st.global.u32 	[%rd169], %r1966;
	ld.shared.u32 	%r1967, [%r1973+2048];
	st.global.u32 	[%rd169+1024], %r1967;
	add.s32 	%r1974, %r1974, 1024;
	add.s64 	%rd169, %rd169, 4096;
	add.s32 	%r1973, %r1973, 8192;
	setp.lt.s32 	%p422, %r1974, %r51;
	@%p422 bra 	$L__BB1_33;
	bra.uni 	$L__BB1_322;
$L__BB1_34:
	setp.eq.s32 	%p400, %r1968, 0;
	@%p400 bra 	$L__BB1_36;
	mul.wide.s32 	%rd145, %r54, 4;
	add.s64 	%rd146, %rd2, %rd145;
	st.global.u32 	[%rd146], %r53;
$L__BB1_36:
	setp.eq.s32 	%p401, %r11, %r12;
	@%p401 bra 	$L__BB1_38;
	mul.wide.s32 	%rd147, %r55, 4;
	add.s64 	%rd148, %rd2, %rd147;
	st.global.u32 	[%rd148], %r56;
$L__BB1_38:
	setp.eq.s32 	%p402, %r12, %r13;
	@%p402 bra 	$L__BB1_40;
	mul.wide.s32 	%rd149, %r57, 4;
	add.s64 	%rd150, %rd2, %rd149;
	st.global.u32 	[%rd150], %r58;
$L__BB1_40:
	setp.eq.s32 	%p403, %r13, %r14;
	@%p403 bra 	$L__BB1_42;
	mul.wide.s32 	%rd151, %r59, 4;
	add.s64 	%rd152, %rd2, %rd151;
	st.global.u32 	[%rd152], %r60;
$L__BB1_42:
	setp.eq.s32 	%p404, %r14, %r15;
	@%p404 bra 	$L__BB1_44;
	mul.wide.s32 	%rd153, %r61, 4;
	add.s64 	%rd154, %rd2, %rd153;
	st.global.u32 	[%rd154], %r62;
$L__BB1_44:
	setp.eq.s32 	%p405, %r15, %r16;
	@%p405 bra 	$L__BB1_46;
	mul.wide.s32 	%rd155, %r63, 4;
	add.s64 	%rd156, %rd2, %rd155;
	st.global.u32 	[%rd156], %r64;
$L__BB1_46:
	setp.eq.s32 	%p406, %r16, %r17;
	@%p406 bra 	$L__BB1_48;
	mul.wide.s32 	%rd157, %r65, 4;
	add.s64 	%rd158, %rd2, %rd157;
	st.global.u32 	[%rd158], %r66;
$L__BB1_48:
	setp.eq.s32 	%p407, %r17, %r18;
	@%p407 bra 	$L__BB1_50;
	mul.wide.s32 	%rd159, %r67, 4;
	add.s64 	%rd160, %rd2, %rd159;
	st.global.u32 	[%rd160], %r68;
$L__BB1_50:
	setp.eq.s32 	%p408, %r18, %r19;
	@%p408 bra 	$L__BB1_322;
	mul.wide.s32 	%rd161, %r69, 4;
	add.s64 	%rd162, %rd2, %rd161;
	st.global.u32 	[%rd162], %r70;
	bra.uni 	$L__BB1_322;
$L__BB1_52:
	mov.u32 	%r1990, %tid.x;
	and.b32  	%r1208, %r1990, 31;
	and.b32  	%r1209, %r1990, 992;
	add.s32 	%r1210, %r1208, %r6;
	mad.lo.s32 	%r86, %r1209, 9, %r1210;
	add.s32 	%r1211, %r86, %r1;
	div.s32 	%r1212, %r1211, %r2;
	add.s32 	%r1213, %r1211, 32;
	div.s32 	%r1214, %r1213, %r2;
	add.s32 	%r1215, %r1211, 64;
	div.s32 	%r1216, %r1215, %r2;
	add.s32 	%r1217, %r1211, 96;
	div.s32 	%r1218, %r1217, %r2;
	add.s32 	%r1219, %r1211, 128;
	div.s32 	%r1220, %r1219, %r2;
	add.s32 	%r1221, %r1211, 160;
	div.s32 	%r1222, %r1221, %r2;
	add.s32 	%r1223, %r1211, 192;
	div.s32 	%r1224, %r1223, %r2;
	add.s32 	%r1225, %r1211, 224;
	div.s32 	%r1226, %r1225, %r2;
	add.s32 	%r1227, %r1211, 256;
	div.s32 	%r1228, %r1227, %r2;
	// begin inline asm
	mov.u32 %r1206, %laneid;
	// end inline asm
	shr.u32 	%r88, %r1990, 5;
	mad.lo.s32 	%r1229, %r88, 288, %r1206;
	shl.b32 	%r1230, %r1229, 2;
	mov.u32 	%r1231, _ZN6thrust24THRUST_300001_SM_1000_NS8cuda_cub4core6detail5shmemE;
	add.s32 	%r89, %r1231, %r1230;
	st.shared.u32 	[%r89], %r1212;
	st.shared.u32 	[%r89+128], %r1214;
	st.shared.u32 	[%r89+256], %r1216;
	st.shared.u32 	[%r89+384], %r1218;
	st.shared.u32 	[%r89+512], %r1220;
	st.shared.u32 	[%r89+640], %r1222;
	st.shared.u32 	[%r89+768], %r1224;
	st.shared.u32 	[%r89+896], %r1226;
	st.shared.u32 	[%r89+1024], %r1228;
	bar.warp.sync 	-1;
	shl.b32 	%r1232, %r1206, 5;
	add.s32 	%r90, %r89, %r1232;
	ld.shared.u32 	%r91, [%r90];
	ld.shared.u32 	%r92, [%r90+4];
	ld.shared.u32 	%r93, [%r90+8];
	ld.shared.u32 	%r94, [%r90+12];
	ld.shared.u32 	%r95, [%r90+16];
	ld.shared.u32 	%r96, [%r90+20];
	ld.shared.u32 	%r97, [%r90+24];
	ld.shared.u32 	%r98, [%r90+28];
	ld.shared.u32 	%r99, [%r90+32];
	setp.ne.s32 	%p244, %r1990, 0;
	mov.b32 	%r1976, 0;
	@%p244 bra 	$L__BB1_54;
	add.s32 	%r1233, %r6, %r1;
	add.s32 	%r1234, %r1233, -1;
	div.s32 	%r1976, %r1234, %r2;
$L__BB1_54:
	setp.eq.s32 	%p245, %r1990, 0;
	bar.sync 	0;
	add.s32 	%r1235, %r86, %r3;
	div.s32 	%r1236, %r1235, %r4;
	mul.lo.s32 	%r1237, %r1236, %r4;
	sub.s32 	%r1238, %r1235, %r1237;
	add.s32 	%r1239, %r1238, %r1236;
	add.s32 	%r1240, %r1235, 32;
	div.s32 	%r1241, %r1240, %r4;
	mul.lo.s32 	%r1242, %r1241, %r4;
	sub.s32 	%r1243, %r1240, %r1242;
	add.s32 	%r1244, %r1243, %r1241;
	add.s32 	%r1245, %r1235, 64;
	div.s32 	%r1246, %r1245, %r4;
	mul.lo.s32 	%r1247, %r1246, %r4;
	sub.s32 	%r1248, %r1245, %r1247;
	add.s32 	%r1249, %r1248, %r1246;
	add.s32 	%r1250, %r1235, 96;
	div.s32 	%r1251, %r1250, %r4;
	mul.lo.s32 	%r1252, %r1251, %r4;
	sub.s32 	%r1253, %r1250, %r1252;
	add.s32 	%r1254, %r1253, %r1251;
	add.s32 	%r1255, %r1235, 128;
	div.s32 	%r1256, %r1255, %r4;
	mul.lo.s32 	%r1257, %r1256, %r4;
	sub.s32 	%r1258, %r1255, %r1257;
	add.s32 	%r1259, %r1258, %r1256;
	add.s32 	%r1260, %r1235, 160;
	div.s32 	%r1261, %r1260, %r4;
	mul.lo.s32 	%r1262, %r1261, %r4;
	sub.s32 	%r1263, %r1260, %r1262;
	add.s32 	%r1264, %r1263, %r1261;
	add.s32 	%r1265, %r1235, 192;
	div.s32 	%r1266, %r1265, %r4;
	mul.lo.s32 	%r1267, %r1266, %r4;
	sub.s32 	%r1268, %r1265, %r1267;
	add.s32 	%r1269, %r1268, %r1266;
	add.s32 	%r1270, %r1235, 224;
	div.s32 	%r1271, %r1270, %r4;
	mul.lo.s32 	%r1272, %r1271, %r4;
	sub.s32 	%r1273, %r1270, %r1272;
	add.s32 	%r1274, %r1273, %r1271;
	add.s32 	%r1275, %r1235, 256;
	div.s32 	%r1276, %r1275, %r4;
	mul.lo.s32 	%r1277, %r1276, %r4;
	sub.s32 	%r1278, %r1275, %r1277;
	add.s32 	%r1279, %r1278, %r1276;
	st.shared.u32 	[%r89], %r1239;
	st.shared.u32 	[%r89+128], %r1244;
	st.shared.u32 	[%r89+256], %r1249;
	st.shared.u32 	[%r89+384], %r1254;
	st.shared.u32 	[%r89+512], %r1259;
	st.shared.u32 	[%r89+640], %r1264;
	st.shared.u32 	[%r89+768], %r1269;
	st.shared.u32 	[%r89+896], %r1274;
	st.shared.u32 	[%r89+1024], %r1279;
	bar.warp.sync 	-1;
	ld.shared.u32 	%r102, [%r90];
	ld.shared.u32 	%r103, [%r90+4];
	ld.shared.u32 	%r104, [%r90+8];
	ld.shared.u32 	%r105, [%r90+12];
	ld.shared.u32 	%r106, [%r90+16];
	ld.shared.u32 	%r107, [%r90+20];
	ld.shared.u32 	%r108, [%r90+24];
	ld.shared.u32 	%r109, [%r90+28];
	ld.shared.u32 	%r110, [%r90+32];
	bar.sync 	0;
	shl.b32 	%r1280, %r1990, 2;
	add.s32 	%r1282, %r1231, %r1280;
	add.s32 	%r111, %r1282, 1148;
	st.shared.u32 	[%r1282+1148], %r99;
	bar.sync 	0;
	@%p245 bra 	$L__BB1_56;
	ld.shared.u32 	%r1976, [%r111+-4];
$L__BB1_56:
	setp.ne.s32 	%p246, %r1976, %r91;
	selp.u32 	%r1343, 1, 0, %p246;
	setp.ne.s32 	%p247, %r91, %r92;
	selp.u32 	%r1344, 1, 0, %p247;
	setp.ne.s32 	%p248, %r92, %r93;
	selp.u32 	%r1345, 1, 0, %p248;
	setp.ne.s32 	%p249, %r93, %r94;
	selp.u32 	%r1346, 1, 0, %p249;
	setp.ne.s32 	%p250, %r94, %r95;
	selp.u32 	%r1347, 1, 0, %p250;
	setp.ne.s32 	%p251, %r95, %r96;
	selp.u32 	%r1348, 1, 0, %p251;
	setp.ne.s32 	%p252, %r96, %r97;
	selp.u32 	%r1349, 1, 0, %p252;
	setp.ne.s32 	%p253, %r97, %r98;
	selp.u32 	%r1350, 1, 0, %p253;
	setp.ne.s32 	%p254, %r98, %r99;
	selp.u32 	%r1351, 1, 0, %p254;
	add.s32 	%r1352, %r1344, %r1343;
	selp.b32 	%r1353, 0, %r102, %p247;
	add.s32 	%r1354, %r103, %r1353;
	add.s32 	%r1355, %r1352, %r1345;
	selp.b32 	%r1356, 0, %r1354, %p248;
	add.s32 	%r1357, %r104, %r1356;
	add.s32 	%r1358, %r1355, %r1346;
	selp.b32 	%r1359, 0, %r1357, %p249;
	add.s32 	%r1360, %r105, %r1359;
	add.s32 	%r1361, %r1358, %r1347;
	selp.b32 	%r1362, 0, %r1360, %p250;
	add.s32 	%r1363, %r106, %r1362;
	add.s32 	%r1364, %r1361, %r1348;
	selp.b32 	%r1365, 0, %r1363, %p251;
	add.s32 	%r1366, %r107, %r1365;
	add.s32 	%r1367, %r1364, %r1349;
	selp.b32 	%r1368, 0, %r1366, %p252;
	add.s32 	%r1369, %r108, %r1368;
	add.s32 	%r1370, %r1367, %r1350;
	selp.b32 	%r1371, 0, %r1369, %p253;
	add.s32 	%r1372, %r109, %r1371;
	add.s32 	%r1284, %r1370, %r1351;
	selp.b32 	%r1373, 0, %r1372, %p254;
	add.s32 	%r1289, %r110, %r1373;
	mov.b32 	%r1340, 1;
	mov.b32 	%r1341, 0;
	mov.b32 	%r1342, -1;
	// begin inline asm
	shfl.sync.up.b32 %r1283, %r1284, %r1340, %r1341, %r1342;
	// end inline asm
	// begin inline asm
	shfl.sync.up.b32 %r1288, %r1289, %r1340, %r1341, %r1342;
	// end inline asm
	setp.eq.s32 	%p255, %r1284, 0;
	selp.b32 	%r1374, %r1288, 0, %p255;
	setp.lt.s32 	%p256, %r1206, 1;
	selp.b32 	%r1375, 0, %r1283, %p256;
	add.s32 	%r1294, %r1375, %r1284;
	selp.b32 	%r1376, 0, %r1374, %p256;
	add.s32 	%r1299, %r1376, %r1289;
	mov.b32 	%r1300, 2;
	// begin inline asm
	shfl.sync.up.b32 %r1293, %r1294, %r1300, %r1341, %r1342;
	// end inline asm
	// begin inline asm
	shfl.sync.up.b32 %r1298, %r1299, %r1300, %r1341, %r1342;
	// end inline asm
	setp.eq.s32 	%p257, %r1294, 0;
	selp.b32 	%r1377, %r1298, 0, %p257;
	setp.lt.s32 	%p258, %r1206, 2;
	selp.b32 	%r1378, 0, %r1293, %p258;
	add.s32 	%r1304, %r1378, %r1294;
	selp.b32 	%r1379, 0, %r1377, %p258;
	add.s32 	%r1309, %r1379, %r1299;
	mov.b32 	%r1310, 4;
	// begin inline asm
	shfl.sync.up.b32 %r1303, %r1304, %r1310, %r1341, %r1342;
	// end inline asm
	// begin inline asm
	shfl.sync.up.b32 %r1308, %r1309, %r1310, %r1341, %r1342;
	// end inline asm
	setp.eq.s32 	%p259, %r1304, 0;
	selp.b32 	%r1380, %r1308, 0, %p259;
	setp.lt.s32 	%p260, %r1206, 4;
	selp.b32 	%r1381, 0, %r1303, %p260;
	add.s32 	%r1314, %r1381, %r1304;
	selp.b32 	%r1382, 0, %r1380, %p260;
	add.s32 	%r1319, %r1382, %r1309;
	mov.b32 	%r1320, 8;
	// begin inline asm
	shfl.sync.up.b32 %r1313, %r1314, %r1320, %r1341, %r1342;
	// end inline asm
	// begin inline asm
	shfl.sync.up.b32 %r1318, %r1319, %r1320, %r1341, %r1342;
	// end inline asm
	setp.eq.s32 	%p261, %r1314, 0;
	selp.b32 	%r1383, %r1318, 0, %p261;
	setp.lt.s32 	%p262, %r1206, 8;
	selp.b32 	%r1384, 0, %r1313, %p262;
	add.s32 	%r1324, %r1384, %r1314;
	selp.b32 	%r1385, 0, %r1383, %p262;
	add.s32 	%r1329, %r1385, %r1319;
	mov.b32 	%r1330, 16;
	// begin inline asm
	shfl.sync.up.b32 %r1323, %r1324, %r1330, %r1341, %r1342;
	// end inline asm
	// begin inline asm
	shfl.sync.up.b32 %r1328, %r1329, %r1330, %r1341, %r1342;
	// end inline asm
	setp.eq.s32 	%p263, %r1324, 0;
	selp.b32 	%r1386, %r1328, 0, %p263;
	setp.lt.s32 	%p264, %r1206, 16;
	selp.b32 	%r1387, 0, %r1323, %p264;
	add.s32 	%r1334, %r1387, %r1324;
	selp.b32 	%r1388, 0, %r1386, %p264;
	add.s32 	%r1339, %r1388, %r1329;
	// begin inline asm
	shfl.sync.up.b32 %r1980, %r1334, %r1340, %r1341, %r1342;
	// end inline asm
	// begin inline asm
	shfl.sync.up.b32 %r1981, %r1339, %r1340, %r1341, %r1342;
	// end inline asm
	setp.ne.s32 	%p265, %r1206, 31;
	@%p265 bra 	$L__BB1_58;
	shl.b32 	%r1389, %r88, 3;
	mov.u32 	%r1390, _ZN6thrust24THRUST_300001_SM_1000_NS8cuda_cub4core6detail5shmemE;
	add.s32 	%r1391, %r1390, %r1389;
	st.shared.v2.u32 	[%r1391], {%r1334, %r1339};
$L__BB1_58:
	bar.sync 	0;
	ld.shared.v4.u32 	{%r1392, %r1393, %r1394, %r1395}, [_ZN6thrust24THRUST_300001_SM_1000_NS8cuda_cub4core6detail5shmemE];
	add.s32 	%r1396, %r1394, %r1392;
	setp.eq.s32 	%p266, %r1394, 0;
	selp.b32 	%r1397, %r1393, 0, %p266;
	add.s32 	%r1398, %r1397, %r1395;
	setp.eq.s32 	%p267, %r88, 2;
	selp.b32 	%r1399, %r1396, %r1392, %p267;
	selp.b32 	%r1400, %r1398, %r1393, %p267;
	ld.shared.v4.u32 	{%r1401, %r1402, %r1403, %r1404}, [_ZN6thrust24THRUST_300001_SM_1000_NS8cuda_cub4core6detail5shmemE+16];
	add.s32 	%r1405, %r1401, %r1396;
	setp.eq.s32 	%p268, %r1401, 0;
	selp.b32 	%r1406, %r1398, 0, %p268;
	add.s32 	%r1407, %r1406, %r1402;
	setp.eq.s32 	%p269, %r88, 3;
	selp.b32 	%r1408, %r1405, %r1399, %p269;
	selp.b32 	%r1409, %r1407, %r1400, %p269;
	add.s32 	%r1410, %r1403, %r1405;
	setp.eq.s32 	%p270, %r1403, 0;
	selp.b32 	%r1411, %r1407, 0, %p270;
	add.s32 	%r1412, %r1411, %r1404;
	setp.eq.s32 	%p271, %r88, 4;
	selp.b32 	%r1413, %r1410, %r1408, %p271;
	selp.b32 	%r1414, %r1412, %r1409, %p271;
	ld.shared.v4.u32 	{%r1415, %r1416, %r1417, %r1418}, [_ZN6thrust24THRUST_300001_SM_1000_NS8cuda_cub4core6detail5shmemE+32];
	add.s32 	%r1419, %r1415, %r1410;
	setp.eq.s32 	%p272, %r1415, 0;
	selp.b32 	%r1420, %r1412, 0, %p272;
	add.s32 	%r1421, %r1420, %r1416;
	setp.eq.s32 	%p273, %r88, 5;
	selp.b32 	%r1422, %r1419, %r1413, %p273;
	selp.b32 	%r1423, %r1421, %r1414, %p273;
	add.s32 	%r1424, %r1417, %r1419;
	setp.eq.s32 	%p274, %r1417, 0;
	selp.b32 	%r1425, %r1421, 0, %p274;
	add.s32 	%r1426, %r1425, %r1418;
	setp.eq.s32 	%p275, %r88, 6;
	selp.b32 	%r1427, %r1424, %r1422, %p275;
	selp.b32 	%r1428, %r1426, %r1423, %p275;
	ld.shared.v4.u32 	{%r1429, %r1430, %r1431, %r1432}, [_ZN6thrust24THRUST_300001_SM_1000_NS8cuda_cub4core6detail5shmemE+48];
	add.s32 	%r1433, %r1429, %r1424;
	setp.eq.s32 	%p276, %r1429, 0;
	selp.b32 	%r1434, %r1426, 0, %p276;
	add.s32 	%r1435, %r1434, %r1430;
	setp.eq.s32 	%p277, %r88, 7;
	selp.b32 	%r118, %r1433, %r1427, %p277;
	selp.b32 	%r119, %r1435, %r1428, %p277;
	add.s32 	%r120, %r1431, %r1433;
	setp.eq.s32 	%p278, %r1431, 0;
	selp.b32 	%r1436, %r1435, 0, %p278;
	add.s32 	%r121, %r1436, %r1432;
	setp.lt.u32 	%p279, %r1990, 32;
	@%p279 bra 	$L__BB1_60;
	setp.eq.s32 	%p280, %r1980, 0;
	selp.b32 	%r1437, %r119, 0, %p280;
	add.s32 	%r1438, %r1437, %r1981;
	setp.eq.s32 	%p281, %r1206, 0;
	selp.b32 	%r1439, 0, %r1980, %p281;
	add.s32 	%r1980, %r118, %r1439;
	selp.b32 	%r1981, %r119, %r1438, %p281;
	bra.uni 	$L__BB1_76;
$L__BB1_60:
	setp.ne.s32 	%p282, %r1990, 0;
	mul.wide.u32 	%rd102, %r5, 16;
	add.s64 	%rd9, %rd1, %rd102;
	@%p282 bra 	$L__BB1_62;
	st.shared.u32 	[_ZN6thrust24THRUST_300001_SM_1000_NS8cuda_cub4core6detail5shmemE+116], %r120;
	st.shared.u32 	[_ZN6thrust24THRUST_300001_SM_1000_NS8cuda_cub4core6detail5shmemE+120], %r121;
	mov.b64 	%rd104, {%r120, %r121};
	add.s64 	%rd103, %rd9, 512;
	mov.b64 	%rd105, 100;
	// begin inline asm
	st.relaxed.gpu.v2.u64 [%rd103], {%rd104, %rd105};
	// end inline asm
$L__BB1_62:
	mov.u32 	%r1440, %nctaid.x;
	setp.gt.u32 	%p283, %r1440, 499;
	@%p283 bra 	$L__BB1_64;
	membar.cta;
	bra.uni 	$L__BB1_65;
$L__BB1_64:
	mov.b32 	%r1441, 450;
	// begin inline asm
	nanosleep.u32 %r1441;
	// end inline asm
$L__BB1_65:
	mul.wide.u32 	%rd106, %r1990, 16;
	xor.b64  	%rd107, %rd106, -16;
	add.s64 	%rd108, %rd9, %rd107;
	add.s64 	%rd10, %rd108, 512;
$L__BB1_66:
	// begin inline asm
	ld.relaxed.gpu.v2.u64 {%rd109, %rd170}, [%rd10];
	// end inline asm
	setp.eq.s64 	%p284, %rd170, 99;
	mov.b32 	%r1442, -1;
	vote.sync.any.pred 	%p285, %p284, %r1442;
	@%p285 bra 	$L__BB1_66;
	mov.b64 	{%r1446, %r1451}, %rd109;
	setp.eq.s64 	%p286, %rd170, 101;
	mov.b32 	%r1494, -1;
	vote.sync.ballot.b32 	%r1495, %p286, %r1494;
	// begin inline asm
	mov.u32 %r1444, %lanemask_ge;
	// end inline asm
	and.b32  	%r1496, %r1495, %r1444;
	or.b32  	%r1497, %r1496, -2147483648;
	add.s32 	%r1498, %r1497, -1;
	not.b32 	%r1499, %r1497;
	and.b32  	%r1500, %r1499, %r1498;
	popc.b32 	%r1448, %r1500;
	mov.b32 	%r1452, 1;
	// begin inline asm
	shfl.sync.down.b32 %r1445, %r1446, %r1452, %r1448, %r1494;
	// end inline asm
	// begin inline asm
	shfl.sync.down.b32 %r1450, %r1451, %r1452, %r1448, %r1494;
	// end inline asm
	setp.lt.s32 	%p288, %r1206, %r1448;
	setp.eq.s32 	%p289, %r1446, 0;
	selp.b32 	%r1501, %r1445, 0, %p288;
	add.s32 	%r1456, %r1501, %r1446;
	selp.b32 	%r1502, %r1450, 0, %p289;
	selp.b32 	%r1503, %r1502, 0, %p288;
	add.s32 	%r1461, %r1503, %r1451;
	mov.b32 	%r1462, 2;
	// begin inline asm
	shfl.sync.down.b32 %r1455, %r1456, %r1462, %r1448, %r1494;
	// end inline asm
	// begin inline asm
	shfl.sync.down.b32 %r1460, %r1461, %r1462, %r1448, %r1494;
	// end inline asm
	add.s32 	%r1504, %r1206, 2;
	setp.gt.s32 	%p290, %r1504, %r1448;
	setp.eq.s32 	%p291, %r1456, 0;
	selp.b32 	%r1505, %r1460, 0, %p291;
	selp.b32 	%r1506, 0, %r1455, %p290;
	add.s32 	%r1466, %r1456, %r1506;
	selp.b32 	%r1507, 0, %r1505, %p290;
	add.s32 	%r1471, %r1507, %r1461;
	mov.b32 	%r1472, 4;
	// begin inline asm
	shfl.sync.down.b32 %r1465, %r1466, %r1472, %r1448, %r1494;
	// end inline asm
	// begin inline asm
	shfl.sync.down.b32 %r1470, %r1471, %r1472, %r1448, %r1494;
	// end inline asm
	add.s32 	%r1508, %r1206, 4;
	setp.gt.s32 	%p292, %r1508, %r1448;
	setp.eq.s32 	%p293, %r1466, 0;
	selp.b32 	%r1509, %r1470, 0, %p293;
	selp.b32 	%r1510, 0, %r1465, %p292;
	add.s32 	%r1476, %r1466, %r1510;
	selp.b32 	%r1511, 0, %r1509, %p292;
	add.s32 	%r1481, %r1471, %r1511;
	mov.b32 	%r1482, 8;
	// begin inline asm
	shfl.sync.down.b32 %r1475, %r1476, %r1482, %r1448, %r1494;
	// end inline asm
	// begin inline asm
	shfl.sync.down.b32 %r1480, %r1481, %r1482, %r1448, %r1494;
	// end inline asm
	add.s32 	%r1512, %r1206, 8;
	setp.gt.s32 	%p294, %r1512, %r1448;
	setp.eq.s32 	%p295, %r1476, 0;
	selp.b32 	%r1513, %r1480, 0, %p295;
	selp.b32 	%r1514, 0, %r1475, %p294;
	add.s32 	%r1486, %r1476, %r1514;
	selp.b32 	%r1515, 0, %r1513, %p294;
	add.s32 	%r1491, %r1481, %r1515;
	mov.b32 	%r1492, 16;
	// begin inline asm
	shfl.sync.down.b32 %r1485, %r1486, %r1492, %r1448, %r1494;
	// end inline asm
	// begin inline asm
	shfl.sync.down.b32 %r1490, %r1491, %r1492, %r1448, %r1494;
	// end inline asm
	add.s32 	%r1516, %r1206, 16;
	setp.gt.s32 	%p296, %r1516, %r1448;
	setp.eq.s32 	%p297, %r1486, 0;
	selp.b32 	%r1517, %r1490, 0, %p297;
	selp.b32 	%r1518, 0, %r1485, %p296;
	add.s32 	%r1977, %r1518, %r1486;
	selp.b32 	%r1519, 0, %r1517, %p296;
	add.s32 	%r1978, %r1491, %r1519;
	not.b32 	%r1520, %r1990;
	add.s32 	%r1979, %r5, %r1520;
	add.s64 	%rd13, %rd1, 512;
$L__BB1_68:
	setp.ne.s64 	%p298, %rd170, 101;
	mov.b32 	%r1521, -1;
	vote.sync.all.pred 	%p299, %p298, %r1521;
	not.pred 	%p300, %p299;
	@%p300 bra 	$L__BB1_72;
	mul.wide.s32 	%rd140, %r1979, 16;
	add.s64 	%rd141, %rd13, %rd140;
	add.s64 	%rd139, %rd141, -512;
$L__BB1_70:
	// begin inline asm
	ld.relaxed.gpu.v2.u64 {%rd137, %rd170}, [%rd139];
	// end inline asm
	setp.eq.s64 	%p338, %rd170, 99;
	mov.b32 	%r1600, -1;
	vote.sync.any.pred 	%p339, %p338, %r1600;
	@%p339 bra 	$L__BB1_70;
	mov.b64 	{%r1603, %r1608}, %rd137;
	setp.eq.s64 	%p340, %rd170, 101;
	mov.b32 	%r1651, -1;
	vote.sync.ballot.b32 	%r1652, %p340, %r1651;
	and.b32  	%r1653, %r1652, %r1444;
	or.b32  	%r1654, %r1653, -2147483648;
	add.s32 	%r1655, %r1654, -1;
	not.b32 	%r1656, %r1654;
	and.b32  	%r1657, %r1656, %r1655;
	popc.b32 	%r1605, %r1657;
	mov.b32 	%r1609, 1;
	// begin inline asm
	shfl.sync.down.b32 %r1602, %r1603, %r1609, %r1605, %r1651;
	// end inline asm
	// begin inline asm
	shfl.sync.down.b32 %r1607, %r1608, %r1609, %r1605, %r1651;
	// end inline asm
	setp.lt.s32 	%p342, %r1206, %r1605;
	setp.eq.s32 	%p343, %r1603, 0;
	selp.b32 	%r1658, %r1602, 0, %p342;
	add.s32 	%r1613, %r1658, %r1603;
	selp.b32 	%r1659, %r1607, 0, %p343;
	selp.b32 	%r1660, %r1659, 0, %p342;
	add.s32 	%r1618, %r1660, %r1608;
	mov.b32 	%r1619, 2;
	// begin inline asm
	shfl.sync.down.b32 %r1612, %r1613, %r1619, %r1605, %r1651;
	// end inline asm
	// begin inline asm
	shfl.sync.down.b32 %r1617, %r1618, %r1619, %r1605, %r1651;
	// end inline asm
	add.s32 	%r1661, %r1206, 2;
	setp.gt.s32 	%p344, %r1661, %r1605;
	setp.eq.s32 	%p345, %r1613, 0;
	selp.b32 	%r1662, %r1617, 0, %p345;
	selp.b32 	%r1663, 0, %r1612, %p344;
	add.s32 	%r1623, %r1613, %r1663;
	selp.b32 	%r1664, 0, %r1662, %p344;
	add.s32 	%r1628, %r1664, %r1618;
	mov.b32 	%r1629, 4;
	// begin inline asm
	shfl.sync.down.b32 %r1622, %r1623, %r1629, %r1605, %r1651;
	// end inline asm
	// begin inline asm
	shfl.sync.down.b32 %r1627, %r1628, %r1629, %r1605, %r1651;
	// end inline asm
	add.s32 	%r1665, %r1206, 4;
	setp.gt.s32 	%p346, %r1665, %r1605;
	setp.eq.s32 	%p347, %r1623, 0;
	selp.b32 	%r1666, %r1627, 0, %p347;
	selp.b32 	%r1667, 0, %r1622, %p346;
	add.s32 	%r1633, %r1623, %r1667;
	selp.b32 	%r1668, 0, %r1666, %p346;
	add.s32 	%r1638, %r1628, %r1668;
	mov.b32 	%r1639, 8;
	// begin inline asm
	shfl.sync.down.b32 %r1632, %r1633, %r1639, %r1605, %r1651;
	// end inline asm
	// begin inline asm
	shfl.sync.down.b32 %r1637, %r1638, %r1639, %r1605, %r1651;
	// end inline asm
	add.s32 	%r1669, %r1206, 8;
	setp.gt.s32 	%p348, %r1669, %r1605;
	setp.eq.s32 	%p349, %r1633, 0;
	selp.b32 	%r1670, %r1637, 0, %p349;
	selp.b32 	%r1671, 0, %r1632, %p348;
	add.s32 	%r1643, %r1633, %r1671;
	selp.b32 	%r1672, 0, %r1670, %p348;
	add.s32 	%r1648, %r1638, %r1672;
	mov.b32 	%r1649, 16;
	// begin inline asm
	shfl.sync.down.b32 %r1642, %r1643, %r1649, %r1605, %r1651;
	// end inline asm
	// begin inline asm
	shfl.sync.down.b32 %r1647, %r1648, %r1649, %r1605, %r1651;
	// end inline asm
	add.s32 	%r1673, %r1206, 16;
	setp.gt.s32 	%p350, %r1673, %r1605;
	setp.eq.s32 	%p351, %r1643, 0;
	selp.b32 	%r1674, %r1647, 0, %p351;
	selp.b32 	%r1675, 0, %r1642, %p350;
	selp.b32 	%r1676, 0, %r1674, %p350;
	add.s32 	%r1677, %r1648, %r1676;
	add.s32 	%r1678, %r1675, %r1977;
	add.s32 	%r131, %r1678, %r1643;
	setp.eq.s32 	%p352, %r1977, 0;
	selp.b32 	%r1679, %r1677, 0, %p352;
	add.s32 	%r1978, %r1679, %r1978;
	add.s32 	%r1979, %r1979, -32;
	mov.u32 	%r1977, %r131;
	bra.uni 	$L__BB1_68;
$L__BB1_72:
	setp.ne.s32 	%p301, %r1990, 0;
	@%p301 bra 	$L__BB1_74;
	add.s32 	%r1523, %r1977, %r120;
	setp.eq.s32 	%p302, %r120, 0;
	selp.b32 	%r1524, %r1978, 0, %p302;
	add.s32 	%r1525, %r1524, %r121;
	mov.b64 	%rd113, {%r1523, %r1525};
	add.s64 	%rd112, %rd9, 512;
	mov.b64 	%rd114, 101;
	// begin inline asm
	st.relaxed.gpu.v2.u64 [%rd112], {%rd113, %rd114};
	// end inline asm
	st.shared.u32 	[_ZN6thrust24THRUST_300001_SM_1000_NS8cuda_cub4core6detail5shmemE+100], %r1977;
	st.shared.v2.u32 	[_ZN6thrust24THRUST_300001_SM_1000_NS8cuda_cub4core6detail5shmemE+104], {%r1978, %r1523};
	st.shared.u32 	[_ZN6thrust24THRUST_300001_SM_1000_NS8cuda_cub4core6detail5shmemE+112], %r1525;
$L__BB1_74:
	setp.ne.s32 	%p303, %r1206, 0;
	@%p303 bra 	$L__BB1_76;
	st.shared.v2.u32 	[_ZN6thrust24THRUST_300001_SM_1000_NS8cuda_cub4core6detail5shmemE+72], {%r1977, %r1978};
	mov.u32 	%r1980, %r1977;
	mov.u32 	%r1981, %r1978;
$L__BB1_76:
	setp.eq.s32 	%p304, %r1990, 0;
	bar.sync 	0;
	@%p304 bra 	$L__BB1_78;
	ld.shared.v2.u32 	{%r1526, %r1527}, [_ZN6thrust24THRUST_300001_SM_1000_NS8cuda_cub4core6detail5shmemE+72];
	add.s32 	%r136, %r1526, %r1980;
	setp.eq.s32 	%p305, %r1980, 0;
	selp.b32 	%r1528, %r1527, 0, %p305;
	add.s32 	%r1981, %r1528, %r1981;
	mov.u32 	%r1980, %r136;
$L__BB1_78:
	setp.ne.s32 	%p306, %r97, %r98;
	setp.ne.s32 	%p307, %r96, %r97;
	setp.ne.s32 	%p308, %r95, %r96;
	setp.ne.s32 	%p309, %r94, %r95;
	setp.ne.s32 	%p310, %r93, %r94;
	setp.ne.s32 	%p311, %r92, %r93;
	setp.ne.s32 	%p312, %r91, %r92;
	setp.ne.s32 	%p313, %r1976, %r91;
	selp.u32 	%r1529, 1, 0, %p313;
	add.s32 	%r140, %r1980, %r1529;
	selp.b32 	%r1530, 0, %r1981, %p313;
	add.s32 	%r141, %r1530, %r102;
	selp.u32 	%r1531, 1, 0, %p312;
	add.s32 	%r1532, %r1531, %r1529;
	add.s32 	%r142, %r1532, %r1980;
	selp.b32 	%r1533, 0, %r141, %p312;
	add.s32 	%r143, %r103, %r1533;
	selp.u32 	%r1534, 1, 0, %p311;
	add.s32 	%r144, %r142, %r1534;
	selp.b32 	%r1535, 0, %r143, %p311;
	add.s32 	%r145, %r104, %r1535;
	selp.u32 	%r1536, 1, 0, %p310;
	add.s32 	%r146, %r144, %r1536;
	selp.b32 	%r1537, 0, %r145, %p310;
	add.s32 	%r147, %r105, %r1537;
	selp.u32 	%r1538, 1, 0, %p309;
	add.s32 	%r148, %r146, %r1538;
	selp.b32 	%r1539, 0, %r147, %p309;
	add.s32 	%r149, %r106, %r1539;
	selp.u32 	%r1540, 1, 0, %p308;
	add.s32 	%r150, %r148, %r1540;
	selp.b32 	%r1541, 0, %r149, %p308;
	add.s32 	%r151, %r107, %r1541;
	selp.u32 	%r1542, 1, 0, %p307;
	add.s32 	%r152, %r150, %r1542;
	selp.b32 	%r1543, 0, %r151, %p307;
	add.s32 	%r153, %r108, %r1543;
	selp.u32 	%r1544, 1, 0, %p306;
	add.s32 	%r154, %r152, %r1544;
	selp.b32 	%r1545, 0, %r153, %p306;
	add.s32 	%r155, %r109, %r1545;
	ld.shared.u32 	%r156, [_ZN6thrust24THRUST_300001_SM_1000_NS8cuda_cub4core6detail5shmemE+116];
	ld.shared.u32 	%r157, [_ZN6thrust24THRUST_300001_SM_1000_NS8cuda_cub4core6detail5shmemE+100];
	setp.lt.s32 	%p314, %r156, 257;
	@%p314 bra 	$L__BB1_104;
	setp.eq.s32 	%p324, %r1976, %r91;
	bar.sync 	0;
	@%p324 bra 	$L__BB1_81;
	sub.s32 	%r1546, %r1980, %r157;
	shl.b32 	%r1547, %r1546, 3;
	mov.u32 	%r1548, _ZN6thrust24THRUST_300001_SM_1000_NS8cuda_cub4core6detail5shmemE;
	add.s32 	%r1549, %r1548, %r1547;
	st.shared.v2.u32 	[%r1549], {%r1976, %r1981};
$L__BB1_81:
	setp.eq.s32 	%p325, %r91, %r92;
	@%p325 bra 	$L__BB1_83;
	sub.s32 	%r1550, %r140, %r157;
	shl.b32 	%r1551, %r1550, 3;
	mov.u32 	%r1552, _ZN6thrust24THRUST_300001_SM_1000_NS8cuda_cub4core6detail5shmemE;
	add.s32 	%r1553, %r1552, %r1551;
	st.shared.v2.u32 	[%r1553], {%r91, %r141};
$L__BB1_83:
	setp.eq.s32 	%p326, %r92, %r93;
	@%p326 bra 	$L__BB1_85;
	sub.s32 	%r1554, %r142, %r157;
	shl.b32 	%r1555, %r1554, 3;
	mov.u32 	%r1556, _ZN6thrust24THRUST_300001_SM_1000_NS8cuda_cub4core6detail5shmemE;
	add.s32 	%r1557, %r1556, %r1555;
	st.shared.v2.u32 	[%r1557], {%r92, %r143};
$L__BB1_85:
	setp.eq.s32 	%p327, %r93, %r94;
	@%p327 bra 	$L__BB1_87;
	sub.s32 	%r1558, %r144, %r157;
	shl.b32 	%r1559, %r1558, 3;
	mov.u32 	%r1560, _ZN6thrust24THRUST_300001_SM_1000_NS8cuda_cub4core6detail5shmemE;
	add.s32 	%r1561, %r1560, %r1559;
	st.shared.v2.u32 	[%r1561], {%r93, %r145};
$L__BB1_87:
	setp.eq.s32 	%p328, %r94, %r95;
	@%p328 bra 	$L__BB1_89;
	sub.s32 	%r1562, %r146, %r157;
	shl.b32 	%r1563, %r1562, 3;
	mov.u32 	%r1564, _ZN6thrust24THRUST_300001_SM_1000_NS8cuda_cub4core6detail5shmemE;
	add.s32 	%r1565, %r1564, %r1563;
	st.shared.v2.u32 	[%r1565], {%r94, %r147};
$L__BB1_89:
	setp.eq.s32 	%p329, %r95, %r96;
	@%p329 bra 	$L__BB1_91;
	sub.s32 	%r1566, %r148, %r157;
	shl.b32 	%r1567, %r1566, 3;
	mov.u32 	%r1568, _ZN6thrust24THRUST_300001_SM_1000_NS8cuda_cub4core6detail5shmemE;
	add.s32 	%r1569, %r1568, %r1567;
	st.shared.v2.u32 	[%r1569], {%r95, %r149};
$L__BB1_91:
	setp.eq.s32 	%p330, %r96, %r97;
	@%p330 bra 	$L__BB1_93;
	sub.s32 	%r1570, %r150, %r157;
	shl.b32 	%r1571, %r1570, 3;
	mov.u32 	%r1572, _ZN6thrust24THRUST_300001_SM_1000_NS8cuda_cub4core6detail5shmemE;
	add.s32 	%r1573, %r1572, %r1571;
	st.shared.v2.u32 	[%r1573], {%r96, %r151};
$L__BB1_93:
	setp.eq.s32 	%p331, %r97, %r98;
	@%p331 bra 	$L__BB1_95;
	sub.s32 	%r1574, %r152, %r157;
	shl.b32 	%r1575, %r1574, 3;
	mov.u32 	%r1576, _ZN6thrust24THRUST_300001_SM_1000_NS8cuda_cub4core6detail5shmemE;
	add.s32 	%r1577, %r1576, %r1575;
	st.shared.v2.u32 	[%r1577], {%r97, %r153};
$L__BB1_95:
	setp.eq.s32 	%p332, %r98, %r99;
	@%p332 bra 	$L__BB1_97;
	sub.s32 	%r1578, %r154, %r157;
	shl.b32 	%r1579, %r1578, 3;
	mov.u32 	%r1580, _ZN6thrust24THRUST_300001_SM_1000_NS8cuda_cub4core6detail5shmemE;
	add.s32 	%r1581, %r1580, %r1579;
	st.shared.v2.u32 	[%r1581], {%r98, %r155};
$L__BB1_97:
	bar.sync 	0;
	setp.ge.s32 	%p333, %r1990, %r156;
	@%p333 bra 	$L__BB1_322;
	not.b32 	%r1582, %r1990;
	add.s32 	%r158, %r156, %r1582;
	and.b32  	%r1583, %r158, 768;
	setp.eq.s32 	%p334, %r1583, 768;
	@%p334 bra 	$L__BB1_101;
	shr.u32 	%r1584, %r158, 8;
	add.s32 	%r1585, %r1584, 1;
	and.b32  	%r1586, %r1585, 3;
	shl.b32 	%r1587, %r1990, 3;
	mov.u32 	%r1588, _ZN6thrust24THRUST_300001_SM_1000_NS8cuda_cub4core6detail5shmemE;
	add.s32 	%r1589, %r1587, %r1588;
	add.s32 	%r1986, %r1589, 4;
	add.s32 	%r1985, %r1990, %r157;
	neg.s32 	%r1984, %r1586;
	shl.b32 	%r1590, %r1585, 8;
	and.b32  	%r1591, %r1590, 768;
	add.s32 	%r1990, %r1990, %r1591;
$L__BB1_100:
	.pragma "nounroll";
	mul.wide.s32 	%rd133, %r1985, 4;
	add.s64 	%rd134, %rd2, %rd133;
	ld.shared.u32 	%r1592, [%r1986];
	st.global.u32 	[%rd134], %r1592;
	add.s32 	%r1986, %r1986, 2048;
	add.s32 	%r1985, %r1985, 256;
	add.s32 	%r1984, %r1984, 1;
	setp.ne.s32 	%p335, %r1984, 0;
	@%p335 bra 	$L__BB1_100;
$L__BB1_101:
	setp.lt.u32 	%p336, %r158, 768;
	@%p336 bra 	$L__BB1_322;
	add.s64 	%rd17, %rd2, 2048;
	add.s32 	%r1989, %r1990, %r157;
	shl.b32 	%r1593, %r1990, 3;
	mov.u32 	%r1594, _ZN6thrust24THRUST_300001_SM_1000_NS8cuda_cub4core6detail5shmemE;
	add.s32 	%r1595, %r1593, %r1594;
	add.s32 	%r1988, %r1595, 4100;
$L__BB1_103:
	mul.wide.s32 	%rd135, %r1989, 4;
	add.s64 	%rd136, %rd17, %rd135;
	ld.shared.u32 	%r1596, [%r1988+-4096];
	st.global.u32 	[%rd136+-2048], %r1596;
	ld.shared.u32 	%r1597, [%r1988+-2048];
	st.global.u32 	[%rd136+-1024], %r1597;
	ld.shared.u32 	%r1598, [%r1988];
	st.global.u32 	[%rd136], %r1598;
	ld.shared.u32 	%r1599, [%r1988+2048];
	st.global.u32 	[%rd136+1024], %r1599;
	add.s32 	%r1990, %r1990, 1024;
	add.s32 	%r1989, %r1989, 1024;
	add.s32 	%r1988, %r1988, 8192;
	setp.lt.s32 	%p337, %r1990, %r156;
	@%p337 bra 	$L__BB1_103;
	bra.uni 	$L__BB1_322;
$L__BB1_104:
	setp.eq.s32 	%p315, %r1976, %r91;
	@%p315 bra 	$L__BB1_106;
	mul.wide.s32 	%rd115, %r1980, 4;
	add.s64 	%rd116, %rd2, %rd115;
	st.global.u32 	[%rd116], %r1981;
$L__BB1_106:
	setp.eq.s32 	%p316, %r91, %r92;
	@%p316 bra 	$L__BB1_108;
	mul.wide.s32 	%rd117, %r140, 4;
	add.s64 	%rd118, %rd2, %rd117;
	st.global.u32 	[%rd118], %r141;
$L__BB1_108:
	setp.eq.s32 	%p317, %r92, %r93;
	@%p317 bra 	$L__BB1_110;
	mul.wide.s32 	%rd119, %r142, 4;
	add.s64 	%rd120, %rd2, %rd119;
	st.global.u32 	[%rd120], %r143;
$L__BB1_110:
	setp.eq.s32 	%p318, %r93, %r94;
	@%p318 bra 	$L__BB1_112;
	mul.wide.s32 	%rd121, %r144, 4;
	add.s64 	%rd122, %rd2, %rd121;
	st.global.u32 	[%rd122], %r145;
$L__BB1_112:
	setp.eq.s32 	%p319, %r94, %r95;
	@%p319 bra 	$L__BB1_114;
	mul.wide.s32 	%rd123, %r146, 4;
	add.s64 	%rd124, %rd2, %rd123;
	st.global.u32 	[%rd124], %r147;
$L__BB1_114:
	setp.eq.s32 	%p320, %r95, %r96;
	@%p320 bra 	$L__BB1_116;
	mul.wide.s32 	%rd125, %r148, 4;
	add.s64 	%rd126, %rd2, %rd125;
	st.global.u32 	[%rd126], %r149;
$L__BB1_116:
	setp.eq.s32 	%p321, %r96, %r97;
	@%p321 bra 	$L__BB1_118;
	mul.wide.s32 	%rd127, %r150, 4;
	add.s64 	%rd128, %rd2, %rd127;
	st.global.u32 	[%rd128], %r151;
$L__BB1_118:
	setp.eq.s32 	%p322, %r97, %r98;
	@%p322 bra 	$L__BB1_120;
	mul.wide.s32 	%rd129, %r152, 4;
	add.s64 	%rd130, %rd2, %rd129;
	st.global.u32 	[%rd130], %r153;
$L__BB1_120:
	setp.eq.s32 	%p323, %r98, %r99;
	@%p323 bra 	$L__BB1_322;
	mul.wide.s32 	%rd131, %r154, 4;
	add.s64 	%rd132, %rd2, %rd131;
	st.global.u32 	[%rd132], %r155;
	bra.uni 	$L__BB1_322;
$L__BB1_122:
	setp.lt.s32 	%p19, %r7, 1;
	@%p19 bra 	$L__BB1_322;
	setp.ne.s32 	%p20, %r5, 0;
	@%p20 bra 	$L__BB1_212;
	add.s32 	%r178, %r1, %r6;
	div.s32 	%r1999, %r178, %r2;
	mov.u32 	%r180, %tid.x;
	and.b32  	%r918, %r180, 31;
	and.b32  	%r919, %r180, 992;
	mul.lo.s32 	%r920, %r919, 9;
	or.b32  	%r181, %r920, %r918;
	setp.ge.u32 	%p151, %r181, %r7;
	mov.u32 	%r1991, %r1999;
	@%p151 bra 	$L__BB1_126;
	add.s32 	%r921, %r181, %r178;
	div.s32 	%r1991, %r921, %r2;
$L__BB1_126:
	add.s32 	%r184, %r181, 32;
	setp.ge.u32 	%p152, %r184, %r7;
	mov.u32 	%r1992, %r1999;
	@%p152 bra 	$L__BB1_128;
	add.s32 	%r922, %r184, %r178;
	div.s32 	%r1992, %r922, %r2;
$L__BB1_128:
	add.s32 	%r187, %r181, 64;
	setp.ge.u32 	%p153, %r187, %r7;
	mov.u32 	%r1993, %r1999;
	@%p153 bra 	$L__BB1_130;
	add.s32 	%r923, %r187, %r178;
	div.s32 	%r1993, %r923, %r2;
$L__BB1_130:
	add.s32 	%r190, %r181, 96;
	setp.ge.u32 	%p154, %r190, %r7;
	mov.u32 	%r1994, %r1999;
	@%p154 bra 	$L__BB1_132;
	add.s32 	%r924, %r190, %r178;
	div.s32 	%r1994, %r924, %r2;
$L__BB1_132:
	add.s32 	%r193, %r181, 128;
	setp.ge.u32 	%p155, %r193, %r7;
	mov.u32 	%r1995, %r1999;
	@%p155 bra 	$L__BB1_134;
	add.s32 	%r925, %r193, %r178;
	div.s32 	%r1995, %r925, %r2;
$L__BB1_134:
	add.s32 	%r196, %r181, 160;
	setp.ge.u32 	%p156, %r196, %r7;
	mov.u32 	%r1996, %r1999;
	@%p156 bra 	$L__BB1_136;
	add.s32 	%r926, %r196, %r178;
	div.s32 	%r1996, %r926, %r2;
$L__BB1_136:
	add.s32 	%r199, %r181, 192;
	setp.ge.u32 	%p157, %r199, %r7;
	mov.u32 	%r1997, %r1999;
	@%p157 bra 	$L__BB1_138;
	add.s32 	%r927, %r199, %r178;
	div.s32 	%r1997, %r927, %r2;
$L__BB1_138:
	add.s32 	%r202, %r181, 224;
	setp.ge.u32 	%p158, %r202, %r7;
	mov.u32 	%r1998, %r1999;
	@%p158 bra 	$L__BB1_140;
	add.s32 	%r928, %r202, %r178;
	div.s32 	%r1998, %r928, %r2;
$L__BB1_140:
	add.s32 	%r205, %r181, 256;
	setp.ge.u32 	%p159, %r205, %r7;
	@%p159 bra 	$L__BB1_142;
	add.s32 	%r929, %r205, %r178;
	div.s32 	%r1999, %r929, %r2;
$L__BB1_142:
	setp.ge.u32 	%p160, %r181, %r7;
	// begin inline asm
	mov.u32 %r930, %laneid;
	// end inline asm
	shr.u32 	%r209, %r180, 5;
	mad.lo.s32 	%r931, %r209, 288, %r930;
	shl.b32 	%r932, %r931, 2;
	mov.u32 	%r933, _ZN6thrust24THRUST_300001_SM_1000_NS8cuda_cub4core6detail5shmemE;
	add.s32 	%r210, %r933, %r932;
	st.shared.u32 	[%r210], %r1991;
	st.shared.u32 	[%r210+128], %r1992;
	st.shared.u32 	[%r210+256], %r1993;
	st.shared.u32 	[%r210+384], %r1994;
	st.shared.u32 	[%r210+512], %r1995;
	st.shared.u32 	[%r210+640], %r1996;
	st.shared.u32 	[%r210+768], %r1997;
	st.shared.u32 	[%r210+896], %r1998;
	st.shared.u32 	[%r210+1024], %r1999;
	bar.warp.sync 	-1;
	shl.b32 	%r934, %r930, 5;
	add.s32 	%r211, %r210, %r934;
	ld.shared.u32 	%r212, [%r211];
	ld.shared.u32 	%r213, [%r211+4];
	ld.shared.u32 	%r214, [%r211+8];
	ld.shared.u32 	%r215, [%r211+12];
	ld.shared.u32 	%r216, [%r211+16];
	ld.shared.u32 	%r217, [%r211+20];
	ld.shared.u32 	%r218, [%r211+24];
	ld.shared.u32 	%r219, [%r211+28];
	ld.shared.u32 	%r220, [%r211+32];
	bar.sync 	0;
	add.s32 	%r221, %r3, %r6;
	div.s32 	%r935, %r221, %r4;
	mul.lo.s32 	%r936, %r935, %r4;
	sub.s32 	%r937, %r221, %r936;
	add.s32 	%r2008, %r937, %r935;
	mov.u32 	%r2000, %r2008;
	@%p160 bra 	$L__BB1_144;
	add.s32 	%r938, %r181, %r221;
	div.s32 	%r939, %r938, %r4;
	mul.lo.s32 	%r940, %r939, %r4;
	sub.s32 	%r941, %r938, %r940;
	add.s32 	%r2000, %r941, %r939;
$L__BB1_144:
	setp.ge.u32 	%p161, %r184, %r7;
	mov.u32 	%r2001, %r2008;
	@%p161 bra 	$L__BB1_146;
	add.s32 	%r942, %r184, %r221;
	div.s32 	%r943, %r942, %r4;
	mul.lo.s32 	%r944, %r943, %r4;
	sub.s32 	%r945, %r942, %r944;
	add.s32 	%r2001, %r945, %r943;
$L__BB1_146:
	setp.ge.u32 	%p162, %r187, %r7;
	mov.u32 	%r2002, %r2008;
	@%p162 bra 	$L__BB1_148;
	add.s32 	%r946, %r187, %r221;
	div.s32 	%r947, %r946, %r4;
	mul.lo.s32 	%r948, %r947, %r4;
	sub.s32 	%r949, %r946, %r948;
	add.s32 	%r2002, %r949, %r947;
$L__BB1_148:
	setp.ge.u32 	%p163, %r190, %r7;
	mov.u32 	%r2003, %r2008;
	@%p163 bra 	$L__BB1_150;
	add.s32 	%r950, %r190, %r221;
	div.s32 	%r951, %r950, %r4;
	mul.lo.s32 	%r952, %r951, %r4;
	sub.s32 	%r953, %r950, %r952;
	add.s32 	%r2003, %r953, %r951;
$L__BB1_150:
	setp.ge.u32 	%p164, %r193, %r7;
	mov.u32 	%r2004, %r2008;
	@%p164 bra 	$L__BB1_152;
	add.s32 	%r954, %r193, %r221;
	div.s32 	%r955, %r954, %r4;
	mul.lo.s32 	%r956, %r955, %r4;
	sub.s32 	%r957, %r954, %r956;
	add.s32 	%r2004, %r957, %r955;
$L__BB1_152:
	setp.ge.u32 	%p165, %r196, %r7;
	mov.u32 	%r2005, %r2008;
	@%p165 bra 	$L__BB1_154;
	add.s32 	%r958, %r196, %r221;
	div.s32 	%r959, %r958, %r4;
	mul.lo.s32 	%r960, %r959, %r4;
	sub.s32 	%r961, %r958, %r960;
	add.s32 	%r2005, %r961, %r959;
$L__BB1_154:
	setp.ge.u32 	%p166, %r199, %r7;
	mov.u32 	%r2006, %r2008;
	@%p166 bra 	$L__BB1_156;
	add.s32 	%r962, %r199, %r221;
	div.s32 	%r963, %r962, %r4;
	mul.lo.s32 	%r964, %r963, %r4;
	sub.s32 	%r965, %r962, %r964;
	add.s32 	%r2006, %r965, %r963;
$L__BB1_156:
	setp.ge.u32 	%p167, %r202, %r7;
	mov.u32 	%r2007, %r2008;
	@%p167 bra 	$L__BB1_158;
	add.s32 	%r966, %r202, %r221;
	div.s32 	%r967, %r966, %r4;
	mul.lo.s32 	%r968, %r967, %r4;
	sub.s32 	%r969, %r966, %r968;
	add.s32 	%r2007, %r969, %r967;
$L__BB1_158:
	setp.ge.u32 	%p168, %r205, %r7;
	@%p168 bra 	$L__BB1_160;
	add.s32 	%r970, %r205, %r221;
	div.s32 	%r971, %r970, %r4;
	mul.lo.s32 	%r972, %r971, %r4;
	sub.s32 	%r973, %r970, %r972;
	add.s32 	%r2008, %r973, %r971;
$L__BB1_160:
	st.shared.u32 	[%r210], %r2000;
	st.shared.u32 	[%r210+128], %r2001;
	st.shared.u32 	[%r210+256], %r2002;
	st.shared.u32 	[%r210+384], %r2003;
	st.shared.u32 	[%r210+512], %r2004;
	st.shared.u32 	[%r210+640], %r2005;
	st.shared.u32 	[%r210+768], %r2006;
	st.shared.u32 	[%r210+896], %r2007;
	st.shared.u32 	[%r210+1024], %r2008;
	bar.warp.sync 	-1;
	ld.shared.u32 	%r241, [%r211];
	ld.shared.u32 	%r242, [%r211+4];
	ld.shared.u32 	%r243, [%r211+8];
	ld.shared.u32 	%r244, [%r211+12];
	ld.shared.u32 	%r245, [%r211+16];
	ld.shared.u32 	%r246, [%r211+20];
	ld.shared.u32 	%r247, [%r211+24];
	ld.shared.u32 	%r248, [%r211+28];
	ld.shared.u32 	%r249, [%r211+32];
	bar.sync 	0;
	shl.b32 	%r976, %r180, 2;
	add.s32 	%r978, %r933, %r976;
	add.s32 	%r250, %r978, 1148;
	st.shared.u32 	[%r978+1148], %r220;
	bar.sync 	0;
	setp.eq.s32 	%p169, %r180, 0;
	mov.b32 	%r2010, 1;
	@%p169 bra 	$L__BB1_162;
	ld.shared.u32 	%r2009, [%r250+-4];
	setp.ne.s32 	%p170, %r2009, %r212;
	selp.u32 	%r2010, 1, 0, %p170;
$L__BB1_162:
	setp.eq.s32 	%p171, %r180, 0;
	setp.ne.s32 	%p172, %r212, %r213;
	setp.ne.s32 	%p173, %r213, %r214;
	setp.ne.s32 	%p174, %r214, %r215;
	setp.ne.s32 	%p175, %r215, %r216;
	setp.ne.s32 	%p176, %r216, %r217;
	setp.ne.s32 	%p177, %r217, %r218;
	setp.ne.s32 	%p178, %r218, %r219;
	setp.ne.s32 	%p179, %r219, %r220;
	mul.lo.s32 	%r1039, %r180, 9;
	setp.eq.s32 	%p180, %r1039, %r7;
	selp.u32 	%r1040, 1, 0, %p180;
	selp.b32 	%r1041, %r1040, %r2010, %p180;
	selp.b32 	%r255, %r1040, %r1041, %p171;
	add.s32 	%r1042, %r1039, 1;
	setp.eq.s32 	%p181, %r1042, %r7;
	or.pred  	%p1, %p181, %p172;
	selp.u32 	%r1043, 1, 0, %p1;
	add.s32 	%r1044, %r1039, 2;
	setp.eq.s32 	%p182, %r1044, %r7;
	or.pred  	%p2, %p182, %p173;
	selp.u32 	%r1045, 1, 0, %p2;
	add.s32 	%r1046, %r1039, 3;
	setp.eq.s32 	%p183, %r1046, %r7;
	or.pred  	%p3, %p183, %p174;
	selp.u32 	%r1047, 1, 0, %p3;
	add.s32 	%r1048, %r1039, 4;
	setp.eq.s32 	%p184, %r1048, %r7;
	or.pred  	%p4, %p184, %p175;
	selp.u32 	%r1049, 1, 0, %p4;
	add.s32 	%r1050, %r1039, 5;
	setp.eq.s32 	%p185, %r1050, %r7;
	or.pred  	%p5, %p185, %p176;
	selp.u32 	%r1051, 1, 0, %p5;
	add.s32 	%r1052, %r1039, 6;
	setp.eq.s32 	%p186, %r1052, %r7;
	or.pred  	%p6, %p186, %p177;
	selp.u32 	%r1053, 1, 0, %p6;
	add.s32 	%r1054, %r1039, 7;
	setp.eq.s32 	%p187, %r1054, %r7;
	or.pred  	%p7, %p187, %p178;
	selp.u32 	%r1055, 1, 0, %p7;
	add.s32 	%r1056, %r1039, 8;
	setp.eq.s32 	%p188, %r1056, %r7;
	or.pred  	%p8, %p188, %p179;
	selp.u32 	%r1057, 1, 0, %p8;
	add.s32 	%r1058, %r255, %r1043;
	selp.b32 	%r1059, 0, %r241, %p1;
	add.s32 	%r1060, %r242, %r1059;
	add.s32 	%r256, %r1058, %r1045;
	selp.b32 	%r1061, 0, %r1060, %p2;
	add.s32 	%r1062, %r243, %r1061;
	add.s32 	%r1063, %r256, %r1047;
	selp.b32 	%r1064, 0, %r1062, %p3;
	add.s32 	%r1065, %r244, %r1064;
	add.s32 	%r257, %r1063, %r1049;
	selp.b32 	%r1066, 0, %r1065, %p4;
	add.s32 	%r1067, %r245, %r1066;
	add.s32 	%r1068, %r257, %r1051;
	selp.b32 	%r1069, 0, %r1067, %p5;
	add.s32 	%r1070, %r246, %r1069;
	add.s32 	%r1071, %r1068, %r1053;
	selp.b32 	%r1072, 0, %r1070, %p6;
	add.s32 	%r1073, %r247, %r1072;
	add.s32 	%r1074, %r1071, %r1055;
	selp.b32 	%r1075, 0, %r1073, %p7;
	add.s32 	%r1076, %r248, %r1075;
	add.s32 	%r980, %r1074, %r1057;
	selp.b32 	%r1077, 0, %r1076, %p8;
	add.s32 	%r985, %r249, %r1077;
	mov.b32 	%r1036, 1;
	mov.b32 	%r1037, 0;
	mov.b32 	%r1038, -1;
	// begin inline asm
	shfl.sync.up.b32 %r979, %r980, %r1036, %r1037, %r1038;
	// end inline asm
	// begin inline asm
	shfl.sync.up.b32 %r984, %r985, %r1036, %r1037, %r1038;
	// end inline asm
	setp.eq.s32 	%p189, %r980, 0;
	selp.b32 	%r1078, %r984, 0, %p189;
	setp.lt.s32 	%p190, %r930, 1;
	selp.b32 	%r1079, 0, %r979, %p190;
	add.s32 	%r990, %r1079, %r980;
	selp.b32 	%r1080, 0, %r1078, %p190;
	add.s32 	%r995, %r1080, %r985;
	mov.b32 	%r996, 2;
	// begin inline asm
	shfl.sync.up.b32 %r989, %r990, %r996, %r1037, %r1038;
	// end inline asm
	// begin inline asm
	shfl.sync.up.b32 %r994, %r995, %r996, %r1037, %r1038;
	// end inline asm
	setp.eq.s32 	%p191, %r990, 0;
	selp.b32 	%r1081, %r994, 0, %p191;
	setp.lt.s32 	%p192, %r930, 2;
	selp.b32 	%r1082, 0, %r989, %p192;
	add.s32 	%r1000, %r1082, %r990;
	selp.b32 	%r1083, 0, %r1081, %p192;
	add.s32 	%r1005, %r1083, %r995;
	mov.b32 	%r1006, 4;
	// begin inline asm
	shfl.sync.up.b32 %r999, %r1000, %r1006, %r1037, %r1038;
	// end inline asm
	// begin inline asm
	shfl.sync.up.b32 %r1004, %r1005, %r1006, %r1037, %r1038;
	// end inline asm
	setp.eq.s32 	%p193, %r1000, 0;
	selp.b32 	%r1084, %r1004, 0, %p193;
	setp.lt.s32 	%p194, %r930, 4;
	selp.b32 	%r1085, 0, %r999, %p194;
	add.s32 	%r1010, %r1085, %r1000;
	selp.b32 	%r1086, 0, %r1084, %p194;
	add.s32 	%r1015, %r1086, %r1005;
	mov.b32 	%r1016, 8;
	// begin inline asm
	shfl.sync.up.b32 %r1009, %r1010, %r1016, %r1037, %r1038;
	// end inline asm
	// begin inline asm
	shfl.sync.up.b32 %r1014, %r1015, %r1016, %r1037, %r1038;
	// end inline asm
	setp.eq.s32 	%p195, %r1010, 0;
	selp.b32 	%r1087, %r1014, 0, %p195;
	setp.lt.s32 	%p196, %r930, 8;
	selp.b32 	%r1088, 0, %r1009, %p196;
	add.s32 	%r1020, %r1088, %r1010;
	selp.b32 	%r1089, 0, %r1087, %p196;
	add.s32 	%r1025, %r1089, %r1015;
	mov.b32 	%r1026, 16;
	// begin inline asm
	shfl.sync.up.b32 %r1019, %r1020, %r1026, %r1037, %r1038;
	// end inline asm
	// begin inline asm
	shfl.sync.up.b32 %r1024, %r1025, %r1026, %r1037, %r1038;
	// end inline asm
	setp.eq.s32 	%p197, %r1020, 0;
	selp.b32 	%r1090, %r1024, 0, %p197;
	setp.lt.s32 	%p198, %r930, 16;
	selp.b32 	%r1091, 0, %r1019, %p198;
	add.s32 	%r1030, %r1091, %r1020;
	selp.b32 	%r1092, 0, %r1090, %p198;
	add.s32 	%r1035, %r1092, %r1025;
	// begin inline asm
	shfl.sync.up.b32 %r1029, %r1030, %r1036, %r1037, %r1038;
	// end inline asm
	// begin inline asm
	shfl.sync.up.b32 %r1034, %r1035, %r1036, %r1037, %r1038;
	// end inline asm
	setp.ne.s32 	%p199, %r930, 31;
	@%p199 bra 	$L__BB1_164;
	shl.b32 	%r1093, %r209, 3;
	mov.u32 	%r1094, _ZN6thrust24THRUST_300001_SM_1000_NS8cuda_cub4core6detail5shmemE;
	add.s32 	%r1095, %r1094, %r1093;
	st.shared.v2.u32 	[%r1095], {%r1030, %r1035};
$L__BB1_164:
	bar.sync 	0;
	ld.shared.v4.u32 	{%r262, %r1096, %r263, %r1097}, [_ZN6thrust24THRUST_300001_SM_1000_NS8cuda_cub4core6detail5shmemE];
	add.s32 	%r1098, %r263, %r262;
	setp.eq.s32 	%p200, %r263, 0;
	selp.b32 	%r1099, %r1096, 0, %p200;
	add.s32 	%r1100, %r1099, %r1097;
	setp.eq.s32 	%p201, %r209, 2;
	selp.b32 	%r1101, %r1098, %r262, %p201;
	selp.b32 	%r1102, %r1100, %r1096, %p201;
	ld.shared.v4.u32 	{%r264, %r1103, %r265, %r1104}, [_ZN6thrust24THRUST_300001_SM_1000_NS8cuda_cub4core6detail5shmemE+16];
	add.s32 	%r1105, %r264, %r1098;
	setp.eq.s32 	%p202, %r264, 0;
	selp.b32 	%r1106, %r1100, 0, %p202;
	add.s32 	%r1107, %r1106, %r1103;
	setp.eq.s32 	%p203, %r209, 3;
	selp.b32 	%r1108, %r1105, %r1101, %p203;
	selp.b32 	%r1109, %r1107, %r1102, %p203;
	add.s32 	%r1110, %r265, %r1105;
	setp.eq.s32 	%p204, %r265, 0;
	selp.b32 	%r1111, %r1107, 0, %p204;
	add.s32 	%r1112, %r1111, %r1104;
	setp.eq.s32 	%p205, %r209, 4;
	selp.b32 	%r1113, %r1110, %r1108, %p205;
	selp.b32 	%r1114, %r1112, %r1109, %p205;
	ld.shared.v4.u32 	{%r266, %r1115, %r267, %r1116}, [_ZN6thrust24THRUST_300001_SM_1000_NS8cuda_cub4core6detail5shmemE+32];
	add.s32 	%r1117, %r266, %r1110;
	setp.eq.s32 	%p206, %r266, 0;
	selp.b32 	%r1118, %r1112, 0, %p206;
	add.s32 	%r1119, %r1118, %r1115;
	setp.eq.s32 	%p207, %r209, 5;
	selp.b32 	%r1120, %r1117, %r1113, %p207;
	selp.b32 	%r1121, %r1119, %r1114, %p207;
	add.s32 	%r1122, %r267, %r1117;
	setp.eq.s32 	%p208, %r267, 0;
	selp.b32 	%r1123, %r1119, 0, %p208;
	add.s32 	%r1124, %r1123, %r1116;
	setp.eq.s32 	%p209, %r209, 6;
	selp.b32 	%r1125, %r1122, %r1120, %p209;
	selp.b32 	%r1126, %r1124, %r1121, %p209;
	ld.shared.v4.u32 	{%r268, %r1127, %r269, %r1128}, [_ZN6thrust24THRUST_300001_SM_1000_NS8cuda_cub4core6detail5shmemE+48];
	add.s32 	%r1129, %r268, %r1122;
	setp.eq.s32 	%p210, %r268, 0;
	selp.b32 	%r1130, %r1124, 0, %p210;
	add.s32 	%r1131, %r1130, %r1127;
	setp.eq.s32 	%p211, %r209, 7;
	selp.b32 	%r1132, %r1129, %r1125, %p211;
	selp.b32 	%r1133, %r1131, %r1126, %p211;
	add.s32 	%r2016, %r269, %r1129;
	setp.eq.s32 	%p212, %r269, 0;
	selp.b32 	%r1134, %r1131, 0, %p212;
	add.s32 	%r271, %r1134, %r1128;
	setp.lt.u32 	%p213, %r180, 32;
	selp.b32 	%r1135, 0, %r1132, %p213;
	selp.b32 	%r1136, 0, %r1133, %p213;
	setp.eq.s32 	%p214, %r1029, 0;
	selp.b32 	%r1137, %r1136, 0, %p214;
	add.s32 	%r1138, %r1137, %r1034;
	setp.eq.s32 	%p215, %r930, 0;
	selp.b32 	%r1139, 0, %r1029, %p215;
	add.s32 	%r272, %r1135, %r1139;
	selp.b32 	%r273, %r1136, %r1138, %p215;
	add.s32 	%r274, %r272, %r255;
	setp.eq.s32 	%p216, %r255, 0;
	selp.b32 	%r1140, %r273, 0, %p216;
	add.s32 	%r275, %r1140, %r241;
	selp.u32 	%r1141, 1, 0, %p1;
	add.s32 	%r1142, %r255, %r1141;
	add.s32 	%r276, %r1142, %r272;
	selp.b32 	%r1143, 0, %r275, %p1;
	add.s32 	%r277, %r242, %r1143;
	add.s32 	%r278, %r256, %r272;
	selp.b32 	%r1144, 0, %r277, %p2;
	add.s32 	%r279, %r243, %r1144;
	selp.u32 	%r1145, 1, 0, %p3;
	add.s32 	%r280, %r278, %r1145;
	selp.b32 	%r1146, 0, %r279, %p3;
	add.s32 	%r281, %r244, %r1146;
	add.s32 	%r282, %r257, %r272;
	selp.b32 	%r1147, 0, %r281, %p4;
	add.s32 	%r283, %r245, %r1147;
	selp.u32 	%r1148, 1, 0, %p5;
	add.s32 	%r284, %r282, %r1148;
	selp.b32 	%r1149, 0, %r283, %p5;
	add.s32 	%r285, %r246, %r1149;
	selp.u32 	%r1150, 1, 0, %p6;
	add.s32 	%r286, %r284, %r1150;
	selp.b32 	%r1151, 0, %r285, %p6;
	add.s32 	%r287, %r247, %r1151;
	selp.u32 	%r1152, 1, 0, %p7;
	add.s32 	%r288, %r286, %r1152;
	selp.b32 	%r1153, 0, %r287, %p7;
	add.s32 	%r289, %r248, %r1153;
	setp.lt.s32 	%p217, %r2016, 257;
	@%p217 bra 	$L__BB1_190;
	setp.eq.s32 	%p227, %r255, 0;
	bar.sync 	0;
	@%p227 bra 	$L__BB1_167;
	shl.b32 	%r1154, %r272, 3;
	mov.u32 	%r1155, _ZN6thrust24THRUST_300001_SM_1000_NS8cuda_cub4core6detail5shmemE;
	add.s32 	%r1156, %r1155, %r1154;
	st.shared.v2.u32 	[%r1156], {%r2009, %r273};
$L__BB1_167:
	not.pred 	%p228, %p1;
	@%p228 bra 	$L__BB1_169;
	shl.b32 	%r1157, %r274, 3;
	mov.u32 	%r1158, _ZN6thrust24THRUST_300001_SM_1000_NS8cuda_cub4core6detail5shmemE;
	add.s32 	%r1159, %r1158, %r1157;
	st.shared.v2.u32 	[%r1159], {%r212, %r275};
$L__BB1_169:
	not.pred 	%p229, %p2;
	@%p229 bra 	$L__BB1_171;
	shl.b32 	%r1160, %r276, 3;
	mov.u32 	%r1161, _ZN6thrust24THRUST_300001_SM_1000_NS8cuda_cub4core6detail5shmemE;
	add.s32 	%r1162, %r1161, %r1160;
	st.shared.v2.u32 	[%r1162], {%r213, %r277};
$L__BB1_171:
	not.pred 	%p230, %p3;
	@%p230 bra 	$L__BB1_173;
	shl.b32 	%r1163, %r278, 3;
	mov.u32 	%r1164, _ZN6thrust24THRUST_300001_SM_1000_NS8cuda_cub4core6detail5shmemE;
	add.s32 	%r1165, %r1164, %r1163;
	st.shared.v2.u32 	[%r1165], {%r214, %r279};
$L__BB1_173:
	not.pred 	%p231, %p4;
	@%p231 bra 	$L__BB1_175;
	shl.b32 	%r1166, %r280, 3;
	mov.u32 	%r1167, _ZN6thrust24THRUST_300001_SM_1000_NS8cuda_cub4core6detail5shmemE;
	add.s32 	%r1168, %r1167, %r1166;
	st.shared.v2.u32 	[%r1168], {%r215, %r281};
$L__BB1_175:
	not.pred 	%p232, %p5;
	@%p232 bra 	$L__BB1_177;
	shl.b32 	%r1169, %r282, 3;
	mov.u32 	%r1170, _ZN6thrust24THRUST_300001_SM_1000_NS8cuda_cub4core6detail5shmemE;
	add.s32 	%r1171, %r1170, %r1169;
	st.shared.v2.u32 	[%r1171], {%r216, %r283};
$L__BB1_177:
	not.pred 	%p233, %p6;
	@%p233 bra 	$L__BB1_179;
	shl.b32 	%r1172, %r284, 3;
	mov.u32 	%r1173, _ZN6thrust24THRUST_300001_SM_1000_NS8cuda_cub4core6detail5shmemE;
	add.s32 	%r1174, %r1173, %r1172;
	st.shared.v2.u32 	[%r1174], {%r217, %r285};
$L__BB1_179:
	not.pred 	%p234, %p7;
	@%p234 bra 	$L__BB1_181;
	shl.b32 	%r1175, %r286, 3;
	mov.u32 	%r1176, _ZN6thrust24THRUST_300001_SM_1000_NS8cuda_cub4core6detail5shmemE;
	add.s32 	%r1177, %r1176, %r1175;
	st.shared.v2.u32 	[%r1177], {%r218, %r287};
$L__BB1_181:
	not.pred 	%p235, %p8;
	@%p235 bra 	$L__BB1_183;
	shl.b32 	%r1178, %r288, 3;
	mov.u32 	%r1179, _ZN6thrust24THRUST_300001_SM_1000_NS8cuda_cub4core6detail5shmemE;
	add.s32 	%r1180, %r1179, %r1178;
	st.shared.v2.u32 	[%r1180], {%r219, %r289};
$L__BB1_183:
	bar.sync 	0;
	setp.ge.u32 	%p236, %r180, %r2016;
	@%p236 bra 	$L__BB1_208;
	add.s32 	%r1181, %r263, %r264;
	add.s32 	%r1182, %r1181, %r265;
	add.s32 	%r1183, %r1182, %r266;
	add.s32 	%r1184, %r1183, %r267;
	add.s32 	%r1185, %r1184, %r268;
	add.s32 	%r1186, %r1185, %r269;
	add.s32 	%r1187, %r1186, %r262;
	not.b32 	%r1188, %r180;
	add.s32 	%r290, %r1187, %r1188;
	and.b32  	%r1189, %r290, 768;
	setp.eq.s32 	%p237, %r1189, 768;
	mov.u32 	%r2015, %r180;
	@%p237 bra 	$L__BB1_187;
	shr.u32 	%r1190, %r290, 8;
	add.s32 	%r1191, %r1190, 1;
	and.b32  	%r1192, %r1191, 3;
	mul.wide.u32 	%rd96, %r180, 4;
	add.s64 	%rd171, %rd2, %rd96;
	shl.b32 	%r1193, %r180, 3;
	mov.u32 	%r1194, _ZN6thrust24THRUST_300001_SM_1000_NS8cuda_cub4core6detail5shmemE;
	add.s32 	%r1195, %r1193, %r1194;
	add.s32 	%r2012, %r1195, 4;
	neg.s32 	%r2011, %r1192;
	shl.b32 	%r1196, %r1191, 8;
	and.b32  	%r1197, %r1196, 768;
	add.s32 	%r2015, %r180, %r1197;
$L__BB1_186:
	.pragma "nounroll";
	ld.shared.u32 	%r1198, [%r2012];
	st.global.u32 	[%rd171], %r1198;
	add.s64 	%rd171, %rd171, 1024;
	add.s32 	%r2012, %r2012, 2048;
	add.s32 	%r2011, %r2011, 1;
	setp.ne.s32 	%p238, %r2011, 0;
	@%p238 bra 	$L__BB1_186;
$L__BB1_187:
	setp.lt.u32 	%p239, %r290, 768;
	@%p239 bra 	$L__BB1_208;
	mul.wide.u32 	%rd97, %r2015, 4;
	add.s64 	%rd98, %rd97, %rd2;
	add.s64 	%rd172, %rd98, 2048;
	shl.b32 	%r1199, %r2015, 3;
	mov.u32 	%r1200, _ZN6thrust24THRUST_300001_SM_1000_NS8cuda_cub4core6detail5shmemE;
	add.s32 	%r1201, %r1199, %r1200;
	add.s32 	%r2014, %r1201, 4100;
$L__BB1_189:
	ld.shared.u32 	%r1202, [%r2014+-4096];
	st.global.u32 	[%rd172+-2048], %r1202;
	ld.shared.u32 	%r1203, [%r2014+-2048];
	st.global.u32 	[%rd172+-1024], %r1203;
	ld.shared.u32 	%r1204, [%r2014];
	st.global.u32 	[%rd172], %r1204;
	ld.shared.u32 	%r1205, [%r2014+2048];
	st.global.u32 	[%rd172+1024], %r1205;
	add.s32 	%r2015, %r2015, 1024;
	add.s64 	%rd172, %rd172, 4096;
	add.s32 	%r2014, %r2014, 8192;
	setp.lt.s32 	%p240, %r2015, %r2016;
	@%p240 bra 	$L__BB1_189;
	bra.uni 	$L__BB1_208;
$L__BB1_190:
	setp.eq.s32 	%p218, %r255, 0;
	@%p218 bra 	$L__BB1_192;
	mul.wide.s32 	%rd78, %r272, 4;
	add.s64 	%rd79, %rd2, %rd78;
	st.global.u32 	[%rd79], %r273;
$L__BB1_192:
	not.pred 	%p219, %p1;
	@%p219 bra 	$L__BB1_194;
	mul.wide.s32 	%rd80, %r274, 4;
	add.s64 	%rd81, %rd2, %rd80;
	st.global.u32 	[%rd81], %r275;
$L__BB1_194:
	not.pred 	%p220, %p2;
	@%p220 bra 	$L__BB1_196;
	mul.wide.s32 	%rd82, %r276, 4;
	add.s64 	%rd83, %rd2, %rd82;
	st.global.u32 	[%rd83], %r277;
$L__BB1_196:
	not.pred 	%p221, %p3;
	@%p221 bra 	$L__BB1_198;
	mul.wide.s32 	%rd84, %r278, 4;
	add.s64 	%rd85, %rd2, %rd84;
	st.global.u32 	[%rd85], %r279;
$L__BB1_198:
	not.pred 	%p222, %p4;
	@%p222 bra 	$L__BB1_200;
	mul.wide.s32 	%rd86, %r280, 4;
	add.s64 	%rd87, %rd2, %rd86;
	st.global.u32 	[%rd87], %r281;
$L__BB1_200:
	not.pred 	%p223, %p5;
	@%p223 bra 	$L__BB1_202;
	mul.wide.s32 	%rd88, %r282, 4;
	add.s64 	%rd89, %rd2, %rd88;
	st.global.u32 	[%rd89], %r283;
$L__BB1_202:
	not.pred 	%p224, %p6;
	@%p224 bra 	$L__BB1_204;
	mul.wide.s32 	%rd90, %r284, 4;
	add.s64 	%rd91, %rd2, %rd90;
	st.global.u32 	[%rd91], %r285;
$L__BB1_204:
	not.pred 	%p225, %p7;
	@%p225 bra 	$L__BB1_206;
	mul.wide.s32 	%rd92, %r286, 4;
	add.s64 	%rd93, %rd2, %rd92;
	st.global.u32 	[%rd93], %r287;
$L__BB1_206:
	not.pred 	%p226, %p8;
	@%p226 bra 	$L__BB1_208;
	mul.wide.s32 	%rd94, %r288, 4;
	add.s64 	%rd95, %rd2, %rd94;
	st.global.u32 	[%rd95], %r289;
$L__BB1_208:
	setp.ne.s32 	%p241, %r180, 255;
	@%p241 bra 	$L__BB1_322;
	setp.ne.s32 	%p242, %r7, 2304;
	@%p242 bra 	$L__BB1_211;
	mul.wide.s32 	%rd99, %r2016, 4;
	add.s64 	%rd100, %rd2, %rd99;
	st.global.u32 	[%rd100], %r271;
	add.s32 	%r2016, %r2016, 1;
$L__BB1_211:
	ld.param.u64 	%rd167, [_ZN6thrust24THRUST_300001_SM_1000_NS8cuda_cub4core6detail13_kernel_agentINS1_15__reduce_by_key16ReduceByKeyAgentINS0_18transform_iteratorI17row_index_functorNS0_17counting_iteratorIiNS0_11use_defaultESA_SA_EESA_SA_EENS7_I17outer_sum_functorSB_SA_SA_EENS0_16discard_iteratorISA_EENS0_6detail15normal_iteratorINS0_10device_ptrIiEEEEN4cuda3std3__48equal_toIiEENSO_4plusIiEEPiiEEJSC_SE_SG_SL_ST_N3cub18CUB_300001_SM_100024ReduceByKeyScanTileStateIiiLb1EEESQ_SS_iiEEEvDpT0__param_4];
	cvta.to.global.u64 	%rd101, %rd167;
	st.global.u32 	[%rd101], %r2016;
	bra.uni 	$L__BB1_322;
$L__BB1_212:
	add.s32 	%r306, %r1, %r6;
	div.s32 	%r2025, %r306, %r2;
	mov.u32 	%r308, %tid.x;
	and.b32  	%r453, %r308, 31;
	and.b32  	%r454, %r308, 992;
	mul.lo.s32 	%r455, %r454, 9;
	or.b32  	%r309, %r455, %r453;
	setp.ge.u32 	%p21, %r309, %r7;
	mov.u32 	%r2017, %r2025;
	@%p21 bra 	$L__BB1_214;
	add.s32 	%r456, %r309, %r306;
	div.s32 	%r2017, %r456, %r2;
$L__BB1_214:
	add.s32 	%r312, %r309, 32;
	setp.ge.u32 	%p22, %r312, %r7;
	mov.u32 	%r2018, %r2025;
	@%p22 bra 	$L__BB1_216;
	add.s32 	%r457, %r312, %r306;
	div.s32 	%r2018, %r457, %r2;
$L__BB1_216:
	add.s32 	%r315, %r309, 64;
	setp.ge.u32 	%p23, %r315, %r7;
	mov.u32 	%r2019, %r2025;
	@%p23 bra 	$L__BB1_218;
	add.s32 	%r458, %r315, %r306;
	div.s32 	%r2019, %r458, %r2;
$L__BB1_218:
	add.s32 	%r318, %r309, 96;
	setp.ge.u32 	%p24, %r318, %r7;
	mov.u32 	%r2020, %r2025;
	@%p24 bra 	$L__BB1_220;
	add.s32 	%r459, %r318, %r306;
	div.s32 	%r2020, %r459, %r2;
$L__BB1_220:
	add.s32 	%r321, %r309, 128;
	setp.ge.u32 	%p25, %r321, %r7;
	mov.u32 	%r2021, %r2025;
	@%p25 bra 	$L__BB1_222;
	add.s32 	%r460, %r321, %r306;
	div.s32 	%r2021, %r460, %r2;
$L__BB1_222:
	add.s32 	%r324, %r309, 160;
	setp.ge.u32 	%p26, %r324, %r7;
	mov.u32 	%r2022, %r2025;
	@%p26 bra 	$L__BB1_224;
	add.s32 	%r461, %r324, %r306;
	div.s32 	%r2022, %r461, %r2;
$L__BB1_224:
	add.s32 	%r327, %r309, 192;
	setp.ge.u32 	%p27, %r327, %r7;
	mov.u32 	%r2023, %r2025;
	@%p27 bra 	$L__BB1_226;
	add.s32 	%r462, %r327, %r306;
	div.s32 	%r2023, %r462, %r2;
$L__BB1_226:
	add.s32 	%r330, %r309, 224;
	setp.ge.u32 	%p28, %r330, %r7;
	mov.u32 	%r2024, %r2025;
	@%p28 bra 	$L__BB1_228;
	add.s32 	%r463, %r330, %r306;
	div.s32 	%r2024, %r463, %r2;
$L__BB1_228:
	add.s32 	%r333, %r309, 256;
	setp.ge.u32 	%p29, %r333, %r7;
	@%p29 bra 	$L__BB1_230;
	add.s32 	%r464, %r333, %r306;
	div.s32 	%r2025, %r464, %r2;
$L__BB1_230:
	// begin inline asm
	mov.u32 %r465, %laneid;
	// end inline asm
	shr.u32 	%r337, %r308, 5;
	mad.lo.s32 	%r467, %r337, 288, %r465;
	shl.b32 	%r468, %r467, 2;
	mov.u32 	%r469, _ZN6thrust24THRUST_300001_SM_1000_NS8cuda_cub4core6detail5shmemE;
	add.s32 	%r338, %r469, %r468;
	st.shared.u32 	[%r338], %r2017;
	st.shared.u32 	[%r338+128], %r2018;
	st.shared.u32 	[%r338+256], %r2019;
	st.shared.u32 	[%r338+384], %r2020;
	st.shared.u32 	[%r338+512], %r2021;
	st.shared.u32 	[%r338+640], %r2022;
	st.shared.u32 	[%r338+768], %r2023;
	st.shared.u32 	[%r338+896], %r2024;
	st.shared.u32 	[%r338+1024], %r2025;
	bar.warp.sync 	-1;
	shl.b32 	%r470, %r465, 5;
	add.s32 	%r339, %r338, %r470;
	ld.shared.u32 	%r340, [%r339];
	ld.shared.u32 	%r341, [%r339+4];
	ld.shared.u32 	%r342, [%r339+8];
	ld.shared.u32 	%r343, [%r339+12];
	ld.shared.u32 	%r344, [%r339+16];
	ld.shared.u32 	%r345, [%r339+20];
	ld.shared.u32 	%r346, [%r339+24];
	ld.shared.u32 	%r347, [%r339+28];
	ld.shared.u32 	%r348, [%r339+32];
	setp.ne.s32 	%p30, %r308, 0;
	mov.b32 	%r2036, 0;
	@%p30 bra 	$L__BB1_232;
	add.s32 	%r471, %r306, -1;
	div.s32 	%r2036, %r471, %r2;
$L__BB1_232:
	setp.ge.u32 	%p31, %r309, %r7;
	bar.sync 	0;
	add.s32 	%r351, %r3, %r6;
	div.s32 	%r472, %r351, %r4;
	mul.lo.s32 	%r473, %r472, %r4;
	sub.s32 	%r474, %r351, %r473;
	add.s32 	%r2035, %r474, %r472;
	mov.u32 	%r2027, %r2035;
	@%p31 bra 	$L__BB1_234;
	add.s32 	%r475, %r309, %r351;
	div.s32 	%r476, %r475, %r4;
	mul.lo.s32 	%r477, %r476, %r4;
	sub.s32 	%r478, %r475, %r477;
	add.s32 	%r2027, %r478, %r476;
$L__BB1_234:
	setp.ge.u32 	%p32, %r312, %r7;
	mov.u32 	%r2028, %r2035;
	@%p32 bra 	$L__BB1_236;
	add.s32 	%r479, %r312, %r351;
	div.s32 	%r480, %r479, %r4;
	mul.lo.s32 	%r481, %r480, %r4;
	sub.s32 	%r482, %r479, %r481;
	add.s32 	%r2028, %r482, %r480;
$L__BB1_236:
	setp.ge.u32 	%p33, %r315, %r7;
	mov.u32 	%r2029, %r2035;
	@%p33 bra 	$L__BB1_238;
	add.s32 	%r483, %r315, %r351;
	div.s32 	%r484, %r483, %r4;
	mul.lo.s32 	%r485, %r484, %r4;
	sub.s32 	%r486, %r483, %r485;
	add.s32 	%r2029, %r486, %r484;
$L__BB1_238:
	setp.ge.u32 	%p34, %r318, %r7;
	mov.u32 	%r2030, %r2035;
	@%p34 bra 	$L__BB1_240;
	add.s32 	%r487, %r318, %r351;
	div.s32 	%r488, %r487, %r4;
	mul.lo.s32 	%r489, %r488, %r4;
	sub.s32 	%r490, %r487, %r489;
	add.s32 	%r2030, %r490, %r488;
$L__BB1_240:
	setp.ge.u32 	%p35, %r321, %r7;
	mov.u32 	%r2031, %r2035;
	@%p35 bra 	$L__BB1_242;
	add.s32 	%r491, %r321, %r351;
	div.s32 	%r492, %r491, %r4;
	mul.lo.s32 	%r493, %r492, %r4;
	sub.s32 	%r494, %r491, %r493;
	add.s32 	%r2031, %r494, %r492;
$L__BB1_242:
	setp.ge.u32 	%p36, %r324, %r7;
	mov.u32 	%r2032, %r2035;
	@%p36 bra 	$L__BB1_244;
	add.s32 	%r495, %r324, %r351;
	div.s32 	%r496, %r495, %r4;
	mul.lo.s32 	%r497, %r496, %r4;
	sub.s32 	%r498, %r495, %r497;
	add.s32 	%r2032, %r498, %r496;
$L__BB1_244:
	setp.ge.u32 	%p37, %r327, %r7;
	mov.u32 	%r2033, %r2035;
	@%p37 bra 	$L__BB1_246;
	add.s32 	%r499, %r327, %r351;
	div.s32 	%r500, %r499, %r4;
	mul.lo.s32 	%r501, %r500, %r4;
	sub.s32 	%r502, %r499, %r501;
	add.s32 	%r2033, %r502, %r500;
$L__BB1_246:
	setp.ge.u32 	%p38, %r330, %r7;
	mov.u32 	%r2034, %r2035;
	@%p38 bra 	$L__BB1_248;
	add.s32 	%r503, %r330, %r351;
	div.s32 	%r504, %r503, %r4;
	mul.lo.s32 	%r505, %r504, %r4;
	sub.s32 	%r506, %r503, %r505;
	add.s32 	%r2034, %r506, %r504;
$L__BB1_248:
	setp.ge.u32 	%p39, %r333, %r7;
	@%p39 bra 	$L__BB1_250;
	add.s32 	%r507, %r333, %r351;
	div.s32 	%r508, %r507, %r4;
	mul.lo.s32 	%r509, %r508, %r4;
	sub.s32 	%r510, %r507, %r509;
	add.s32 	%r2035, %r510, %r508;
$L__BB1_250:
	setp.eq.s32 	%p40, %r308, 0;
	st.shared.u32 	[%r338], %r2027;
	st.shared.u32 	[%r338+128], %r2028;
	st.shared.u32 	[%r338+256], %r2029;
	st.shared.u32 	[%r338+384], %r2030;
	st.shared.u32 	[%r338+512], %r2031;
	st.shared.u32 	[%r338+640], %r2032;
	st.shared.u32 	[%r338+768], %r2033;
	st.shared.u32 	[%r338+896], %r2034;
	st.shared.u32 	[%r338+1024], %r2035;
	bar.warp.sync 	-1;
	ld.shared.u32 	%r371, [%r339];
	ld.shared.u32 	%r372, [%r339+4];
	ld.shared.u32 	%r373, [%r339+8];
	ld.shared.u32 	%r374, [%r339+12];
	ld.shared.u32 	%r375, [%r339+16];
	ld.shared.u32 	%r376, [%r339+20];
	ld.shared.u32 	%r377, [%r339+24];
	ld.shared.u32 	%r378, [%r339+28];
	ld.shared.u32 	%r379, [%r339+32];
	bar.sync 	0;
	shl.b32 	%r511, %r308, 2;
	add.s32 	%r513, %r469, %r511;
	add.s32 	%r380, %r513, 1148;
	st.shared.u32 	[%r513+1148], %r348;
	bar.sync 	0;
	@%p40 bra 	$L__BB1_252;
	ld.shared.u32 	%r2036, [%r380+-4];
$L__BB1_252:
	setp.ne.s32 	%p41, %r2036, %r340;
	setp.ne.s32 	%p42, %r340, %r341;
	setp.ne.s32 	%p43, %r341, %r342;
	setp.ne.s32 	%p44, %r342, %r343;
	setp.ne.s32 	%p45, %r343, %r344;
	setp.ne.s32 	%p46, %r344, %r345;
	setp.ne.s32 	%p47, %r345, %r346;
	setp.ne.s32 	%p48, %r346, %r347;
	setp.ne.s32 	%p49, %r347, %r348;
	mul.lo.s32 	%r574, %r308, 9;
	setp.eq.s32 	%p50, %r574, %r7;
	or.pred  	%p9, %p50, %p41;
	selp.u32 	%r575, 1, 0, %p9;
	add.s32 	%r576, %r574, 1;
	setp.eq.s32 	%p51, %r576, %r7;
	or.pred  	%p10, %p51, %p42;
	selp.u32 	%r577, 1, 0, %p10;
	add.s32 	%r578, %r574, 2;
	setp.eq.s32 	%p52, %r578, %r7;
	or.pred  	%p11, %p52, %p43;
	selp.u32 	%r579, 1, 0, %p11;
	add.s32 	%r580, %r574, 3;
	setp.eq.s32 	%p53, %r580, %r7;
	or.pred  	%p12, %p53, %p44;
	selp.u32 	%r581, 1, 0, %p12;
	add.s32 	%r582, %r574, 4;
	setp.eq.s32 	%p54, %r582, %r7;
	or.pred  	%p13, %p54, %p45;
	selp.u32 	%r583, 1, 0, %p13;
	add.s32 	%r584, %r574, 5;
	setp.eq.s32 	%p55, %r584, %r7;
	or.pred  	%p14, %p55, %p46;
	selp.u32 	%r585, 1, 0, %p14;
	add.s32 	%r586, %r574, 6;
	setp.eq.s32 	%p56, %r586, %r7;
	or.pred  	%p15, %p56, %p47;
	selp.u32 	%r587, 1, 0, %p15;
	add.s32 	%r588, %r574, 7;
	setp.eq.s32 	%p57, %r588, %r7;
	or.pred  	%p16, %p57, %p48;
	selp.u32 	%r589, 1, 0, %p16;
	add.s32 	%r590, %r574, 8;
	setp.eq.s32 	%p58, %r590, %r7;
	or.pred  	%p17, %p58, %p49;
	selp.u32 	%r591, 1, 0, %p17;
	add.s32 	%r592, %r577, %r575;
	selp.b32 	%r593, 0, %r371, %p10;
	add.s32 	%r594, %r372, %r593;
	add.s32 	%r595, %r592, %r579;
	selp.b32 	%r596, 0, %r594, %p11;
	add.s32 	%r597, %r373, %r596;
	add.s32 	%r598, %r595, %r581;
	selp.b32 	%r599, 0, %r597, %p12;
	add.s32 	%r600, %r374, %r599;
	add.s32 	%r601, %r598, %r583;
	selp.b32 	%r602, 0, %r600, %p13;
	add.s32 	%r603, %r375, %r602;
	add.s32 	%r604, %r601, %r585;
	selp.b32 	%r605, 0, %r603, %p14;
	add.s32 	%r606, %r376, %r605;
	add.s32 	%r607, %r604, %r587;
	selp.b32 	%r608, 0, %r606, %p15;
	add.s32 	%r609, %r377, %r608;
	add.s32 	%r610, %r607, %r589;
	selp.b32 	%r611, 0, %r609, %p16;
	add.s32 	%r612, %r378, %r611;
	add.s32 	%r515, %r610, %r591;
	selp.b32 	%r613, 0, %r612, %p17;
	add.s32 	%r520, %r379, %r613;
	mov.b32 	%r571, 1;
	mov.b32 	%r572, 0;
	mov.b32 	%r573, -1;
	// begin inline asm
	shfl.sync.up.b32 %r514, %r515, %r571, %r572, %r573;
	// end inline asm
	// begin inline asm
	shfl.sync.up.b32 %r519, %r520, %r571, %r572, %r573;
	// end inline asm
	setp.eq.s32 	%p59, %r515, 0;
	selp.b32 	%r614, %r519, 0, %p59;
	setp.lt.s32 	%p60, %r465, 1;
	selp.b32 	%r615, 0, %r514, %p60;
	add.s32 	%r525, %r615, %r515;
	selp.b32 	%r616, 0, %r614, %p60;
	add.s32 	%r530, %r616, %r520;
	mov.b32 	%r531, 2;
	// begin inline asm
	shfl.sync.up.b32 %r524, %r525, %r531, %r572, %r573;
	// end inline asm
	// begin inline asm
	shfl.sync.up.b32 %r529, %r530, %r531, %r572, %r573;
	// end inline asm
	setp.eq.s32 	%p61, %r525, 0;
	selp.b32 	%r617, %r529, 0, %p61;
	setp.lt.s32 	%p62, %r465, 2;
	selp.b32 	%r618, 0, %r524, %p62;
	add.s32 	%r535, %r618, %r525;
	selp.b32 	%r619, 0, %r617, %p62;
	add.s32 	%r540, %r619, %r530;
	mov.b32 	%r541, 4;
	// begin inline asm
	shfl.sync.up.b32 %r534, %r535, %r541, %r572, %r573;
	// end inline asm
	// begin inline asm
	shfl.sync.up.b32 %r539, %r540, %r541, %r572, %r573;
	// end inline asm
	setp.eq.s32 	%p63, %r535, 0;
	selp.b32 	%r620, %r539, 0, %p63;
	setp.lt.s32 	%p64, %r465, 4;
	selp.b32 	%r621, 0, %r534, %p64;
	add.s32 	%r545, %r621, %r535;
	selp.b32 	%r622, 0, %r620, %p64;
	add.s32 	%r550, %r622, %r540;
	mov.b32 	%r551, 8;
	// begin inline asm
	shfl.sync.up.b32 %r544, %r545, %r551, %r572, %r573;
	// end inline asm
	// begin inline asm
	shfl.sync.up.b32 %r549, %r550, %r551, %r572, %r573;
	// end inline asm
	setp.eq.s32 	%p65, %r545, 0;
	selp.b32 	%r623, %r549, 0, %p65;
	setp.lt.s32 	%p66, %r465, 8;
	selp.b32 	%r624, 0, %r544, %p66;
	add.s32 	%r555, %r624, %r545;
	selp.b32 	%r625, 0, %r623, %p66;
	add.s32 	%r560, %r625, %r550;
	mov.b32 	%r561, 16;
	// begin inline asm
	shfl.sync.up.b32 %r554, %r555, %r561, %r572, %r573;
	// end inline asm
	// begin inline asm
	shfl.sync.up.b32 %r559, %r560, %r561, %r572, %r573;
	// end inline asm
	setp.eq.s32 	%p67, %r555, 0;
	selp.b32 	%r626, %r559, 0, %p67;
	setp.lt.s32 	%p68, %r465, 16;
	selp.b32 	%r627, 0, %r554, %p68;
	add.s32 	%r565, %r627, %r555;
	selp.b32 	%r628, 0, %r626, %p68;
	add.s32 	%r570, %r628, %r560;
	// begin inline asm
	shfl.sync.up.b32 %r2040, %r565, %r571, %r572, %r573;
	// end inline asm
	// begin inline asm
	shfl.sync.up.b32 %r2041, %r570, %r571, %r572, %r573;
	// end inline asm
	setp.ne.s32 	%p69, %r465, 31;
	@%p69 bra 	$L__BB1_254;
	shl.b32 	%r629, %r337, 3;
	mov.u32 	%r630, _ZN6thrust24THRUST_300001_SM_1000_NS8cuda_cub4core6detail5shmemE;
	add.s32 	%r631, %r630, %r629;
	st.shared.v2.u32 	[%r631], {%r565, %r570};
$L__BB1_254:
	bar.sync 	0;
	ld.shared.v4.u32 	{%r632, %r633, %r634, %r635}, [_ZN6thrust24THRUST_300001_SM_1000_NS8cuda_cub4core6detail5shmemE];
	add.s32 	%r636, %r634, %r632;
	setp.eq.s32 	%p70, %r634, 0;
	selp.b32 	%r637, %r633, 0, %p70;
	add.s32 	%r638, %r637, %r635;
	setp.eq.s32 	%p71, %r337, 2;
	selp.b32 	%r639, %r636, %r632, %p71;
	selp.b32 	%r640, %r638, %r633, %p71;
	ld.shared.v4.u32 	{%r641, %r642, %r643, %r644}, [_ZN6thrust24THRUST_300001_SM_1000_NS8cuda_cub4core6detail5shmemE+16];
	add.s32 	%r645, %r641, %r636;
	setp.eq.s32 	%p72, %r641, 0;
	selp.b32 	%r646, %r638, 0, %p72;
	add.s32 	%r647, %r646, %r642;
	setp.eq.s32 	%p73, %r337, 3;
	selp.b32 	%r648, %r645, %r639, %p73;
	selp.b32 	%r649, %r647, %r640, %p73;
	add.s32 	%r650, %r643, %r645;
	setp.eq.s32 	%p74, %r643, 0;
	selp.b32 	%r651, %r647, 0, %p74;
	add.s32 	%r652, %r651, %r644;
	setp.eq.s32 	%p75, %r337, 4;
	selp.b32 	%r653, %r650, %r648, %p75;
	selp.b32 	%r654, %r652, %r649, %p75;
	ld.shared.v4.u32 	{%r655, %r656, %r657, %r658}, [_ZN6thrust24THRUST_300001_SM_1000_NS8cuda_cub4core6detail5shmemE+32];
	add.s32 	%r659, %r655, %r650;
	setp.eq.s32 	%p76, %r655, 0;
	selp.b32 	%r660, %r652, 0, %p76;
	add.s32 	%r661, %r660, %r656;
	setp.eq.s32 	%p77, %r337, 5;
	selp.b32 	%r662, %r659, %r653, %p77;
	selp.b32 	%r663, %r661, %r654, %p77;
	add.s32 	%r664, %r657, %r659;
	setp.eq.s32 	%p78, %r657, 0;
	selp.b32 	%r665, %r661, 0, %p78;
	add.s32 	%r666, %r665, %r658;
	setp.eq.s32 	%p79, %r337, 6;
	selp.b32 	%r667, %r664, %r662, %p79;
	selp.b32 	%r668, %r666, %r663, %p79;
	ld.shared.v4.u32 	{%r669, %r670, %r671, %r672}, [_ZN6thrust24THRUST_300001_SM_1000_NS8cuda_cub4core6detail5shmemE+48];
	add.s32 	%r673, %r669, %r664;
	setp.eq.s32 	%p80, %r669, 0;
	selp.b32 	%r674, %r666, 0, %p80;
	add.s32 	%r675, %r674, %r670;
	setp.eq.s32 	%p81, %r337, 7;
	selp.b32 	%r387, %r673, %r667, %p81;
	selp.b32 	%r388, %r675, %r668, %p81;
	add.s32 	%r389, %r671, %r673;
	setp.eq.s32 	%p82, %r671, 0;
	selp.b32 	%r676, %r675, 0, %p82;
	add.s32 	%r390, %r676, %r672;
	setp.lt.u32 	%p83, %r308, 32;
	@%p83 bra 	$L__BB1_256;
	setp.eq.s32 	%p84, %r2040, 0;
	selp.b32 	%r677, %r388, 0, %p84;
	add.s32 	%r678, %r677, %r2041;
	setp.eq.s32 	%p85, %r465, 0;
	selp.b32 	%r679, 0, %r2040, %p85;
	add.s32 	%r2040, %r387, %r679;
	selp.b32 	%r2041, %r388, %r678, %p85;
	bra.uni 	$L__BB1_272;
$L__BB1_256:
	setp.ne.s32 	%p86, %r308, 0;
	mul.wide.u32 	%rd35, %r5, 16;
	add.s64 	%rd24, %rd1, %rd35;
	@%p86 bra 	$L__BB1_258;
	st.shared.u32 	[_ZN6thrust24THRUST_300001_SM_1000_NS8cuda_cub4core6detail5shmemE+116], %r389;
	st.shared.u32 	[_ZN6thrust24THRUST_300001_SM_1000_NS8cuda_cub4core6detail5shmemE+120], %r390;
	mov.b64 	%rd37, {%r389, %r390};
	add.s64 	%rd36, %rd24, 512;
	mov.b64 	%rd38, 100;
	// begin inline asm
	st.relaxed.gpu.v2.u64 [%rd36], {%rd37, %rd38};
	// end inline asm
$L__BB1_258:
	mov.u32 	%r680, %nctaid.x;
	setp.gt.u32 	%p87, %r680, 499;
	@%p87 bra 	$L__BB1_260;
	membar.cta;
	bra.uni 	$L__BB1_261;
$L__BB1_260:
	mov.b32 	%r681, 450;
	// begin inline asm
	nanosleep.u32 %r681;
	// end inline asm
$L__BB1_261:
	mul.wide.u32 	%rd39, %r308, 16;
	xor.b64  	%rd40, %rd39, -16;
	add.s64 	%rd41, %rd24, %rd40;
	add.s64 	%rd25, %rd41, 512;
$L__BB1_262:
	// begin inline asm
	ld.relaxed.gpu.v2.u64 {%rd42, %rd173}, [%rd25];
	// end inline asm
	setp.eq.s64 	%p88, %rd173, 99;
	mov.b32 	%r682, -1;
	vote.sync.any.pred 	%p89, %p88, %r682;
	@%p89 bra 	$L__BB1_262;
	mov.b64 	{%r686, %r691}, %rd42;
	setp.eq.s64 	%p90, %rd173, 101;
	mov.b32 	%r734, -1;
	vote.sync.ballot.b32 	%r735, %p90, %r734;
	// begin inline asm
	mov.u32 %r684, %lanemask_ge;
	// end inline asm
	and.b32  	%r736, %r735, %r684;
	or.b32  	%r737, %r736, -2147483648;
	add.s32 	%r738, %r737, -1;
	not.b32 	%r739, %r737;
	and.b32  	%r740, %r739, %r738;
	popc.b32 	%r688, %r740;
	mov.b32 	%r692, 1;
	// begin inline asm
	shfl.sync.down.b32 %r685, %r686, %r692, %r688, %r734;
	// end inline asm
	// begin inline asm
	shfl.sync.down.b32 %r690, %r691, %r692, %r688, %r734;
	// end inline asm
	setp.lt.s32 	%p92, %r465, %r688;
	setp.eq.s32 	%p93, %r686, 0;
	selp.b32 	%r741, %r685, 0, %p92;
	add.s32 	%r696, %r741, %r686;
	selp.b32 	%r742, %r690, 0, %p93;
	selp.b32 	%r743, %r742, 0, %p92;
	add.s32 	%r701, %r743, %r691;
	mov.b32 	%r702, 2;
	// begin inline asm
	shfl.sync.down.b32 %r695, %r696, %r702, %r688, %r734;
	// end inline asm
	// begin inline asm
	shfl.sync.down.b32 %r700, %r701, %r702, %r688, %r734;
	// end inline asm
	add.s32 	%r744, %r465, 2;
	setp.gt.s32 	%p94, %r744, %r688;
	setp.eq.s32 	%p95, %r696, 0;
	selp.b32 	%r745, %r700, 0, %p95;
	selp.b32 	%r746, 0, %r695, %p94;
	add.s32 	%r706, %r696, %r746;
	selp.b32 	%r747, 0, %r745, %p94;
	add.s32 	%r711, %r747, %r701;
	mov.b32 	%r712, 4;
	// begin inline asm
	shfl.sync.down.b32 %r705, %r706, %r712, %r688, %r734;
	// end inline asm
	// begin inline asm
	shfl.sync.down.b32 %r710, %r711, %r712, %r688, %r734;
	// end inline asm
	add.s32 	%r748, %r465, 4;
	setp.gt.s32 	%p96, %r748, %r688;
	setp.eq.s32 	%p97, %r706, 0;
	selp.b32 	%r749, %r710, 0, %p97;
	selp.b32 	%r750, 0, %r705, %p96;
	add.s32 	%r716, %r706, %r750;
	selp.b32 	%r751, 0, %r749, %p96;
	add.s32 	%r721, %r711, %r751;
	mov.b32 	%r722, 8;
	// begin inline asm
	shfl.sync.down.b32 %r715, %r716, %r722, %r688, %r734;
	// end inline asm
	// begin inline asm
	shfl.sync.down.b32 %r720, %r721, %r722, %r688, %r734;
	// end inline asm
	add.s32 	%r752, %r465, 8;
	setp.gt.s32 	%p98, %r752, %r688;
	setp.eq.s32 	%p99, %r716, 0;
	selp.b32 	%r753, %r720, 0, %p99;
	selp.b32 	%r754, 0, %r715, %p98;
	add.s32 	%r726, %r716, %r754;
	selp.b32 	%r755, 0, %r753, %p98;
	add.s32 	%r731, %r721, %r755;
	mov.b32 	%r732, 16;
	// begin inline asm
	shfl.sync.down.b32 %r725, %r726, %r732, %r688, %r734;
	// end inline asm
	// begin inline asm
	shfl.sync.down.b32 %r730, %r731, %r732, %r688, %r734;
	// end inline asm
	add.s32 	%r394, %r465, 16;
	setp.gt.s32 	%p100, %r394, %r688;
	setp.eq.s32 	%p101, %r726, 0;
	selp.b32 	%r756, %r730, 0, %p101;
	selp.b32 	%r757, 0, %r725, %p100;
	add.s32 	%r2037, %r757, %r726;
	selp.b32 	%r758, 0, %r756, %p100;
	add.s32 	%r2038, %r731, %r758;
	not.b32 	%r759, %r308;
	add.s32 	%r2039, %r5, %r759;
	add.s64 	%rd28, %rd1, 512;
$L__BB1_264:
	setp.ne.s64 	%p102, %rd173, 101;
	mov.b32 	%r760, -1;
	vote.sync.all.pred 	%p103, %p102, %r760;
	not.pred 	%p104, %p103;
	@%p104 bra 	$L__BB1_268;
	mul.wide.s32 	%rd76, %r2039, 16;
	add.s64 	%rd77, %rd28, %rd76;
	add.s64 	%rd75, %rd77, -512;
$L__BB1_266:
	// begin inline asm
	ld.relaxed.gpu.v2.u64 {%rd73, %rd173}, [%rd75];
	// end inline asm
	setp.eq.s64 	%p136, %rd173, 99;
	mov.b32 	%r839, -1;
	vote.sync.any.pred 	%p137, %p136, %r839;
	@%p137 bra 	$L__BB1_266;
	mov.b64 	{%r842, %r847}, %rd73;
	setp.eq.s64 	%p138, %rd173, 101;
	mov.b32 	%r890, -1;
	vote.sync.ballot.b32 	%r891, %p138, %r890;
	and.b32  	%r892, %r891, %r684;
	or.b32  	%r893, %r892, -2147483648;
	add.s32 	%r894, %r893, -1;
	not.b32 	%r895, %r893;
	and.b32  	%r896, %r895, %r894;
	popc.b32 	%r844, %r896;
	mov.b32 	%r848, 1;
	// begin inline asm
	shfl.sync.down.b32 %r841, %r842, %r848, %r844, %r890;
	// end inline asm
	// begin inline asm
	shfl.sync.down.b32 %r846, %r847, %r848, %r844, %r890;
	// end inline asm
	setp.lt.s32 	%p140, %r465, %r844;
	setp.eq.s32 	%p141, %r842, 0;
	selp.b32 	%r897, %r841, 0, %p140;
	add.s32 	%r852, %r897, %r842;
	selp.b32 	%r898, %r846, 0, %p141;
	selp.b32 	%r899, %r898, 0, %p140;
	add.s32 	%r857, %r899, %r847;
	mov.b32 	%r858, 2;
	// begin inline asm
	shfl.sync.down.b32 %r851, %r852, %r858, %r844, %r890;
	// end inline asm
	// begin inline asm
	shfl.sync.down.b32 %r856, %r857, %r858, %r844, %r890;
	// end inline asm
	add.s32 	%r900, %r465, 2;
	setp.gt.s32 	%p142, %r900, %r844;
	setp.eq.s32 	%p143, %r852, 0;
	selp.b32 	%r901, %r856, 0, %p143;
	selp.b32 	%r902, 0, %r851, %p142;
	add.s32 	%r862, %r852, %r902;
	selp.b32 	%r903, 0, %r901, %p142;
	add.s32 	%r867, %r903, %r857;
	mov.b32 	%r868, 4;
	// begin inline asm
	shfl.sync.down.b32 %r861, %r862, %r868, %r844, %r890;
	// end inline asm
	// begin inline asm
	shfl.sync.down.b32 %r866, %r867, %r868, %r844, %r890;
	// end inline asm
	add.s32 	%r904, %r465, 4;
	setp.gt.s32 	%p144, %r904, %r844;
	setp.eq.s32 	%p145, %r862, 0;
	selp.b32 	%r905, %r866, 0, %p145;
	selp.b32 	%r906, 0, %r861, %p144;
	add.s32 	%r872, %r862, %r906;
	selp.b32 	%r907, 0, %r905, %p144;
	add.s32 	%r877, %r867, %r907;
	mov.b32 	%r878, 8;
	// begin inline asm
	shfl.sync.down.b32 %r871, %r872, %r878, %r844, %r890;
	// end inline asm
	// begin inline asm
	shfl.sync.down.b32 %r876, %r877, %r878, %r844, %r890;
	// end inline asm
	add.s32 	%r908, %r465, 8;
	setp.gt.s32 	%p146, %r908, %r844;
	setp.eq.s32 	%p147, %r872, 0;
	selp.b32 	%r909, %r876, 0, %p147;
	selp.b32 	%r910, 0, %r871, %p146;
	add.s32 	%r882, %r872, %r910;
	selp.b32 	%r911, 0, %r909, %p146;
	add.s32 	%r887, %r877, %r911;
	mov.b32 	%r888, 16;
	// begin inline asm
	shfl.sync.down.b32 %r881, %r882, %r888, %r844, %r890;
	// end inline asm
	// begin inline asm
	shfl.sync.down.b32 %r886, %r887, %r888, %r844, %r890;
	// end inline asm
	setp.gt.s32 	%p148, %r394, %r844;
	setp.eq.s32 	%p149, %r882, 0;
	selp.b32 	%r912, %r886, 0, %p149;
	selp.b32 	%r913, 0, %r881, %p148;
	selp.b32 	%r914, 0, %r912, %p148;
	add.s32 	%r915, %r887, %r914;
	add.s32 	%r916, %r913, %r2037;
	add.s32 	%r401, %r916, %r882;
	setp.eq.s32 	%p150, %r2037, 0;
	selp.b32 	%r917, %r915, 0, %p150;
	add.s32 	%r2038, %r917, %r2038;
	add.s32 	%r2039, %r2039, -32;
	mov.u32 	%r2037, %r401;
	bra.uni 	$L__BB1_264;
$L__BB1_268:
	setp.ne.s32 	%p105, %r308, 0;
	@%p105 bra 	$L__BB1_270;
	add.s32 	%r762, %r2037, %r389;
	setp.eq.s32 	%p106, %r389, 0;
	selp.b32 	%r763, %r2038, 0, %p106;
	add.s32 	%r764, %r763, %r390;
	mov.b64 	%rd46, {%r762, %r764};
	add.s64 	%rd45, %rd24, 512;
	mov.b64 	%rd47, 101;
	// begin inline asm
	st.relaxed.gpu.v2.u64 [%rd45], {%rd46, %rd47};
	// end inline asm
	st.shared.u32 	[_ZN6thrust24THRUST_300001_SM_1000_NS8cuda_cub4core6detail5shmemE+100], %r2037;
	st.shared.v2.u32 	[_ZN6thrust24THRUST_300001_SM_1000_NS8cuda_cub4core6detail5shmemE+104], {%r2038, %r762};
	st.shared.u32 	[_ZN6thrust24THRUST_300001_SM_1000_NS8cuda_cub4core6detail5shmemE+112], %r764;
$L__BB1_270:
	setp.ne.s32 	%p107, %r465, 0;
	@%p107 bra 	$L__BB1_272;
	st.shared.v2.u32 	[_ZN6thrust24THRUST_300001_SM_1000_NS8cuda_cub4core6detail5shmemE+72], {%r2037, %r2038};
	mov.u32 	%r2040, %r2037;
	mov.u32 	%r2041, %r2038;
$L__BB1_272:
	setp.eq.s32 	%p108, %r308, 0;
	bar.sync 	0;
	@%p108 bra 	$L__BB1_274;
	ld.shared.v2.u32 	{%r765, %r766}, [_ZN6thrust24THRUST_300001_SM_1000_NS8cuda_cub4core6detail5shmemE+72];
	add.s32 	%r406, %r765, %r2040;
	setp.eq.s32 	%p109, %r2040, 0;
	selp.b32 	%r767, %r766, 0, %p109;
	add.s32 	%r2041, %r767, %r2041;
	mov.u32 	%r2040, %r406;
$L__BB1_274:
	selp.u32 	%r768, 1, 0, %p9;
	add.s32 	%r410, %r2040, %r768;
	selp.b32 	%r769, 0, %r2041, %p9;
	add.s32 	%r411, %r769, %r371;
	selp.u32 	%r770, 1, 0, %p10;
	add.s32 	%r771, %r770, %r768;
	add.s32 	%r412, %r771, %r2040;
	selp.b32 	%r772, 0, %r411, %p10;
	add.s32 	%r413, %r372, %r772;
	selp.u32 	%r773, 1, 0, %p11;
	add.s32 	%r414, %r412, %r773;
	selp.b32 	%r774, 0, %r413, %p11;
	add.s32 	%r415, %r373, %r774;
	selp.u32 	%r775, 1, 0, %p12;
	add.s32 	%r416, %r414, %r775;
	selp.b32 	%r776, 0, %r415, %p12;
	add.s32 	%r417, %r374, %r776;
	selp.u32 	%r777, 1, 0, %p13;
	add.s32 	%r418, %r416, %r777;
	selp.b32 	%r778, 0, %r417, %p13;
	add.s32 	%r419, %r375, %r778;
	selp.u32 	%r779, 1, 0, %p14;
	add.s32 	%r420, %r418, %r779;
	selp.b32 	%r780, 0, %r419, %p14;
	add.s32 	%r421, %r376, %r780;
	selp.u32 	%r781, 1, 0, %p15;
	add.s32 	%r422, %r420, %r781;
	selp.b32 	%r782, 0, %r421, %p15;
	add.s32 	%r423, %r377, %r782;
	selp.u32 	%r783, 1, 0, %p16;
	add.s32 	%r424, %r422, %r783;
	selp.b32 	%r784, 0, %r423, %p16;
	add.s32 	%r425, %r378, %r784;
	ld.shared.v2.u32 	{%r426, %r427}, [_ZN6thrust24THRUST_300001_SM_1000_NS8cuda_cub4core6detail5shmemE+112];
	ld.shared.u32 	%r2051, [_ZN6thrust24THRUST_300001_SM_1000_NS8cuda_cub4core6detail5shmemE+108];
	ld.shared.u32 	%r429, [_ZN6thrust24THRUST_300001_SM_1000_NS8cuda_cub4core6detail5shmemE+100];
	setp.lt.s32 	%p110, %r427, 257;
	@%p110 bra 	$L__BB1_300;
	bar.sync 	0;
	not.pred 	%p120, %p9;
	@%p120 bra 	$L__BB1_277;
	sub.s32 	%r785, %r2040, %r429;
	shl.b32 	%r786, %r785, 3;
	mov.u32 	%r787, _ZN6thrust24THRUST_300001_SM_1000_NS8cuda_cub4core6detail5shmemE;
	add.s32 	%r788, %r787, %r786;
	st.shared.v2.u32 	[%r788], {%r2036, %r2041};
$L__BB1_277:
	not.pred 	%p121, %p10;
	@%p121 bra 	$L__BB1_279;
	sub.s32 	%r789, %r410, %r429;
	shl.b32 	%r790, %r789, 3;
	mov.u32 	%r791, _ZN6thrust24THRUST_300001_SM_1000_NS8cuda_cub4core6detail5shmemE;
	add.s32 	%r792, %r791, %r790;
	st.shared.v2.u32 	[%r792], {%r340, %r411};
$L__BB1_279:
	not.pred 	%p122, %p11;
	@%p122 bra 	$L__BB1_281;
	sub.s32 	%r793, %r412, %r429;
	shl.b32 	%r794, %r793, 3;
	mov.u32 	%r795, _ZN6thrust24THRUST_300001_SM_1000_NS8cuda_cub4core6detail5shmemE;
	add.s32 	%r796, %r795, %r794;
	st.shared.v2.u32 	[%r796], {%r341, %r413};
$L__BB1_281:
	not.pred 	%p123, %p12;
	@%p123 bra 	$L__BB1_283;
	sub.s32 	%r797, %r414, %r429;
	shl.b32 	%r798, %r797, 3;
	mov.u32 	%r799, _ZN6thrust24THRUST_300001_SM_1000_NS8cuda_cub4core6detail5shmemE;
	add.s32 	%r800, %r799, %r798;
	st.shared.v2.u32 	[%r800], {%r342, %r415};
$L__BB1_283:
	not.pred 	%p124, %p13;
	@%p124 bra 	$L__BB1_285;
	sub.s32 	%r801, %r416, %r429;
	shl.b32 	%r802, %r801, 3;
	mov.u32 	%r803, _ZN6thrust24THRUST_300001_SM_1000_NS8cuda_cub4core6detail5shmemE;
	add.s32 	%r804, %r803, %r802;
	st.shared.v2.u32 	[%r804], {%r343, %r417};
$L__BB1_285:
	not.pred 	%p125, %p14;
	@%p125 bra 	$L__BB1_287;
	sub.s32 	%r805, %r418, %r429;
	shl.b32 	%r806, %r805, 3;
	mov.u32 	%r807, _ZN6thrust24THRUST_300001_SM_1000_NS8cuda_cub4core6detail5shmemE;
	add.s32 	%r808, %r807, %r806;
	st.shared.v2.u32 	[%r808], {%r344, %r419};
$L__BB1_287:
	not.pred 	%p126, %p15;
	@%p126 bra 	$L__BB1_289;
	sub.s32 	%r809, %r420, %r429;
	shl.b32 	%r810, %r809, 3;
	mov.u32 	%r811, _ZN6thrust24THRUST_300001_SM_1000_NS8cuda_cub4core6detail5shmemE;
	add.s32 	%r812, %r811, %r810;
	st.shared.v2.u32 	[%r812], {%r345, %r421};
$L__BB1_289:
	not.pred 	%p127, %p16;
	@%p127 bra 	$L__BB1_291;
	sub.s32 	%r813, %r422, %r429;
	shl.b32 	%r814, %r813, 3;
	mov.u32 	%r815, _ZN6thrust24THRUST_300001_SM_1000_NS8cuda_cub4core6detail5shmemE;
	add.s32 	%r816, %r815, %r814;
	st.shared.v2.u32 	[%r816], {%r346, %r423};
$L__BB1_291:
	not.pred 	%p128, %p17;
	@%p128 bra 	$L__BB1_293;
	sub.s32 	%r817, %r424, %r429;
	shl.b32 	%r818, %r817, 3;
	mov.u32 	%r819, _ZN6thrust24THRUST_300001_SM_1000_NS8cuda_cub4core6detail5shmemE;
	add.s32 	%r820, %r819, %r818;
	st.shared.v2.u32 	[%r820], {%r347, %r425};
$L__BB1_293:
	bar.sync 	0;
	setp.ge.s32 	%p129, %r308, %r427;
	@%p129 bra 	$L__BB1_318;
	not.b32 	%r821, %r308;
	add.s32 	%r430, %r427, %r821;
	and.b32  	%r822, %r430, 768;
	setp.eq.s32 	%p130, %r822, 768;
	mov.u32 	%r2050, %r308;
	@%p130 bra 	$L__BB1_297;
	shr.u32 	%r823, %r430, 8;
	add.s32 	%r824, %r823, 1;
	and.b32  	%r825, %r824, 3;
	shl.b32 	%r826, %r308, 3;
	mov.u32 	%r827, _ZN6thrust24THRUST_300001_SM_1000_NS8cuda_cub4core6detail5shmemE;
	add.s32 	%r828, %r826, %r827;
	add.s32 	%r2046, %r828, 4;
	add.s32 	%r2045, %r308, %r429;
	neg.s32 	%r2044, %r825;
	shl.b32 	%r829, %r824, 8;
	and.b32  	%r830, %r829, 768;
	add.s32 	%r2050, %r308, %r830;
$L__BB1_296:
	.pragma "nounroll";
	mul.wide.s32 	%rd66, %r2045, 4;
	add.s64 	%rd67, %rd2, %rd66;
	ld.shared.u32 	%r831, [%r2046];
	st.global.u32 	[%rd67], %r831;
	add.s32 	%r2046, %r2046, 2048;
	add.s32 	%r2045, %r2045, 256;
	add.s32 	%r2044, %r2044, 1;
	setp.ne.s32 	%p131, %r2044, 0;
	@%p131 bra 	$L__BB1_296;
$L__BB1_297:
	setp.lt.u32 	%p132, %r430, 768;
	@%p132 bra 	$L__BB1_318;
	add.s64 	%rd32, %rd2, 2048;
	add.s32 	%r2049, %r2050, %r429;
	shl.b32 	%r832, %r2050, 3;
	mov.u32 	%r833, _ZN6thrust24THRUST_300001_SM_1000_NS8cuda_cub4core6detail5shmemE;
	add.s32 	%r834, %r832, %r833;
	add.s32 	%r2048, %r834, 4100;
$L__BB1_299:
	mul.wide.s32 	%rd68, %r2049, 4;
	add.s64 	%rd69, %rd32, %rd68;
	ld.shared.u32 	%r835, [%r2048+-4096];
	st.global.u32 	[%rd69+-2048], %r835;
	ld.shared.u32 	%r836, [%r2048+-2048];
	st.global.u32 	[%rd69+-1024], %r836;
	ld.shared.u32 	%r837, [%r2048];
	st.global.u32 	[%rd69], %r837;
	ld.shared.u32 	%r838, [%r2048+2048];
	st.global.u32 	[%rd69+1024], %r838;
	add.s32 	%r2050, %r2050, 1024;
	add.s32 	%r2049, %r2049, 1024;
	add.s32 	%r2048, %r2048, 8192;
	setp.lt.s32 	%p133, %r2050, %r427;
	@%p133 bra 	$L__BB1_299;
	bra.uni 	$L__BB1_318;
$L__BB1_300:
	not.pred 	%p111, %p9;
	@%p111 bra 	$L__BB1_302;
	mul.wide.s32 	%rd48, %r2040, 4;
	add.s64 	%rd49, %rd2, %rd48;
	st.global.u32 	[%rd49], %r2041;
$L__BB1_302:
	not.pred 	%p112, %p10;
	@%p112 bra 	$L__BB1_304;
	mul.wide.s32 	%rd50, %r410, 4;
	add.s64 	%rd51, %rd2, %rd50;
	st.global.u32 	[%rd51], %r411;
$L__BB1_304:
	not.pred 	%p113, %p11;
	@%p113 bra 	$L__BB1_306;
	mul.wide.s32 	%rd52, %r412, 4;
	add.s64 	%rd53, %rd2, %rd52;
	st.global.u32 	[%rd53], %r413;
$L__BB1_306:
	not.pred 	%p114, %p12;
	@%p114 bra 	$L__BB1_308;
	mul.wide.s32 	%rd54, %r414, 4;
	add.s64 	%rd55, %rd2, %rd54;
	st.global.u32 	[%rd55], %r415;
$L__BB1_308:
	not.pred 	%p115, %p13;
	@%p115 bra 	$L__BB1_310;
	mul.wide.s32 	%rd56, %r416, 4;
	add.s64 	%rd57, %rd2, %rd56;
	st.global.u32 	[%rd57], %r417;
$L__BB1_310:
	not.pred 	%p116, %p14;
	@%p116 bra 	$L__BB1_312;
	mul.wide.s32 	%rd58, %r418, 4;
	add.s64 	%rd59, %rd2, %rd58;
	st.global.u32 	[%rd59], %r419;
$L__BB1_312:
	not.pred 	%p117, %p15;
	@%p117 bra 	$L__BB1_314;
	mul.wide.s32 	%rd60, %r420, 4;
	add.s64 	%rd61, %rd2, %rd60;
	st.global.u32 	[%rd61], %r421;
$L__BB1_314:
	not.pred 	%p118, %p16;
	@%p118 bra 	$L__BB1_316;
	mul.wide.s32 	%rd62, %r422, 4;
	add.s64 	%rd63, %rd2, %rd62;
	st.global.u32 	[%rd63], %r423;
$L__BB1_316:
	not.pred 	%p119, %p17;
	@%p119 bra 	$L__BB1_318;
	mul.wide.s32 	%rd64, %r424, 4;
	add.s64 	%rd65, %rd2, %rd64;
	st.global.u32 	[%rd65], %r425;
$L__BB1_318:
	setp.ne.s32 	%p134, %r308, 255;
	@%p134 bra 	$L__BB1_322;
	setp.ne.s32 	%p135, %r7, 2304;
	@%p135 bra 	$L__BB1_321;
	mul.wide.s32 	%rd70, %r2051, 4;
	add.s64 	%rd71, %rd2, %rd70;
	st.global.u32 	[%rd71], %r426;
	add.s32 	%r2051, %r2051, 1;
$L__BB1_321:
	ld.param.u64 	%rd166, [_ZN6thrust24THRUST_300001_SM_1000_NS8cuda_cub4core6detail13_kernel_agentINS1_15__reduce_by_key16ReduceByKeyAgentINS0_18transform_iteratorI17row_index_functorNS0_17counting_iteratorIiNS0_11use_defaultESA_SA_EESA_SA_EENS7_I17outer_sum_functorSB_SA_SA_EENS0_16discard_iteratorISA_EENS0_6detail15normal_iteratorINS0_10device_ptrIiEEEEN4cuda3std3__48equal_toIiEENSO_4plusIiEEPiiEEJSC_SE_SG_SL_ST_N3cub18CUB_300001_SM_100024ReduceByKeyScanTileStateIiiLb1EEESQ_SS_iiEEEvDpT0__param_4];
	cvta.to.global.u64 	%rd72, %rd166;
	st.global.u32 	[%rd72], %r2051;
$L__BB1_322:
	ret;

}
	// .globl	_ZN6thrust24THRUST_300001_SM_1000_NS8cuda_cub4core6detail13_kernel_agentINS1_15__reduce_by_key9InitAgentIN3cub18CUB_300001_SM_100024ReduceByKeyScanTileStateIilLb1EEElPlEEJSA_lSB_EEEvDpT0_
.visible .entry _ZN6thrust24THRUST_300001_SM_1000_NS8cuda_cub4core6detail13_kernel_agentINS1_15__reduce_by_key9InitAgentIN3cub18CUB_300001_SM_100024ReduceByKeyScanTileStateIilLb1EEElPlEEJSA_lSB_EEEvDpT0_(
	.param .align 8 .b8 _ZN6thrust24THRUST_300001_SM_1000_NS8cuda_cub4core6detail13_kernel_agentINS1_15__reduce_by_key9InitAgentIN3cub18CUB_300001_SM_100024ReduceByKeyScanTileStateIilLb1EEElPlEEJSA_lSB_EEEvDpT0__param_0[8],
	.param .u64 _ZN6thrust24THRUST_300001_SM_1000_NS8cuda_cub4core6detail13_kernel_agentINS1_15__reduce_by_key9InitAgentIN3cub18CUB_300001_SM_100024ReduceByKeyScanTileStateIilLb1EEElPlEEJSA_lSB_EEEvDpT0__param_1,
	.param .u64 .ptr .align 1 _ZN6thrust24THRUST_300001_SM_1000_NS8cuda_cub4core6detail13_kernel_agentINS1_15__reduce_by_key9InitAgentIN3cub18CUB_300001_SM_100024ReduceByKeyScanTileStateIilLb1EEElPlEEJSA_lSB_EEEvDpT0__param_2
)
.maxntid 128
{
	.reg .pred 	%p<6>;
	.reg .b32 	%r<16>;
	.reg .b64 	%rd<12>;

	ld.param.u64 	%rd3, [_ZN6thrust24THRUST_300001_SM_1000_NS8cuda_cub4core6detail13_kernel_agentINS1_15__reduce_by_key9InitAgentIN3cub18CUB_300001_SM_100024ReduceByKeyScanTileStateIilLb1EEElPlEEJSA_lSB_EEEvDpT0__param_0];
	ld.param.u32 	%r8, [_ZN6thrust24THRUST_300001_SM_1000_NS8cuda_cub4core6detail13_kernel_agentINS1_15__reduce_by_key9InitAgentIN3cub18CUB_300001_SM_100024ReduceByKeyScanTileStateIilLb1EEElPlEEJSA_lSB_EEEvDpT0__param_1];
	ld.param.u64 	%rd2, [_ZN6thrust24THRUST_300001_SM_1000_NS8cuda_cub4core6detail13_kernel_agentINS1_15__reduce_by_key9InitAgentIN3cub18CUB_300001_SM_100024ReduceByKeyScanTileStateIilLb1EEElPlEEJSA_lSB_EEEvDpT0__param_2];
	cvta.to.global.u64 	%rd1, %rd3;
	mov.u32 	%r1, %ctaid.x;
	mov.u32 	%r9, %ntid.x;
	mov.u32 	%r2, %tid.x;
	mad.lo.s32 	%r3, %r1, %r9, %r2;
	setp.ge.s32 	%p1, %r3, %r8;
	@%p1 bra 	$L__BB2_2;
	mul.wide.s32 	%rd4, %r3, 16;
	add.s64 	%rd5, %rd1, %rd4;
	mov.b64 	%rd6, 0;
	mov.b64 	%rd7, 425201762304;
	st.global.v2.u64 	[%rd5+512], {%rd7, %rd6};
$L__BB2_2:
	mov.b32 	%r15, 0;
	setp.ne.s32 	%p2, %r1, 0;
	setp.gt.u32 	%p3, %r2, 31;
	or.pred  	%p4, %p2, %p3;
	@%p4 bra 	$L__BB2_4;
	mul.wide.u32 	%rd8, %r2, 16;
	add.s64 	%rd9, %rd1, %rd8;
	st.global.v4.u32 	[%rd9], {%r15, %r15, %r15, %r15};
$L__BB2_4:
	or.b32  	%r14, %r1, %r2;
	setp.ne.s32 	%p5, %r14, 0;
	@%p5 bra 	$L__BB2_6;
	cvta.to.global.u64 	%rd10, %rd2;
	mov.b64 	%rd11, 0;
	st.global.u64 	[%rd10], %rd11;
$L__BB2_6:
	ret;

}
	// .globl	_ZN6thrust24THRUST_300001_SM_1000_NS8cuda_cub4core6detail13_kernel_agentINS1_15__reduce_by_key16ReduceByKeyAgentINS0_18transform_iteratorI17row_index_functorNS0_17counting_iteratorIiNS0_11use_defaultESA_SA_EESA_SA_EENS7_I17outer_sum_functorSB_SA_SA_EENS0_16discard_iteratorISA_EENS0_6detail15normal_iteratorINS0_10device_ptrIiEEEEN4cuda3std3__48equal_toIiEENSO_4plusIiEEPllEEJSC_SE_SG_SL_ST_N3cub18CUB_300001_SM_100024ReduceByKeyScanTileStateIilLb1EEESQ_SS_llEEEvDpT0_
.visible .entry _ZN6thrust24THRUST_300001_SM_1000_NS8cuda_cub4core6detail13_kernel_agentINS1_15__reduce_by_key16ReduceByKeyAgentINS0_18transform_iteratorI17row_index_functorNS0_17counting_iteratorIiNS0_11use_defaultESA_SA_EESA_SA_EENS7_I17outer_sum_functorSB_SA_SA_EENS0_16discard_iteratorISA_EENS0_6detail15normal_iteratorINS0_10device_ptrIiEEEEN4cuda3std3__48equal_toIiEENSO_4plusIiEEPllEEJSC_SE_SG_SL_ST_N3cub18CUB_300001_SM_100024ReduceByKeyScanTileStateIilLb1EEESQ_SS_llEEEvDpT0_(
	.param .align 4 .b8 _ZN6thrust24THRUST_300001_SM_1000_NS8cuda_cub4core6detail13_kernel_agentINS1_15__reduce_by_key16ReduceByKeyAgentINS0_18transform_iteratorI17row_index_functorNS0_17counting_iteratorIiNS0_11use_defaultESA_SA_EESA_SA_EENS7_I17outer_sum_functorSB_SA_SA_EENS0_16discard_iteratorISA_EENS0_6detail15normal_iteratorINS0_10device_ptrIiEEEEN4cuda3std3__48equal_toIiEENSO_4plusIiEEPllEEJSC_SE_SG_SL_ST_N3cub18CUB_300001_SM_100024ReduceByKeyScanTileStateIilLb1EEESQ_SS_llEEEvDpT0__param_0[8],
	.param .align 4 .b8 _ZN6thrust24THRUST_300001_SM_1000_NS8cuda_cub4core6detail13_kernel_agentINS1_15__reduce_by_key16ReduceByKeyAgentINS0_18transform_iteratorI17row_index_functorNS0_17counting_iteratorIiNS0_11use_defaultESA_SA_EESA_SA_EENS7_I17outer_sum_functorSB_SA_SA_EENS0_16discard_iteratorISA_EENS0_6detail15normal_iteratorINS0_10device_ptrIiEEEEN4cuda3std3__48equal_toIiEENSO_4plusIiEEPllEEJSC_SE_SG_SL_ST_N3cub18CUB_300001_SM_100024ReduceByKeyScanTileStateIilLb1EEESQ_SS_llEEEvDpT0__param_1[8],
	.param .align 8 .b8 _ZN6thrust24THRUST_300001_SM_1000_NS8cuda_cub4core6detail13_kernel_agentINS1_15__reduce_by_key16ReduceByKeyAgentINS0_18transform_iteratorI17row_index_functorNS0_17counting_iteratorIiNS0_11use_defaultESA_SA_EESA_SA_EENS7_I17outer_sum_functorSB_SA_SA_EENS0_16discard_iteratorISA_EENS0_6detail15normal_iteratorINS0_10device_ptrIiEEEEN4cuda3std3__48equal_toIiEENSO_4plusIiEEPllEEJSC_SE_SG_SL_ST_N3cub18CUB_300001_SM_100024ReduceByKeyScanTileStateIilLb1EEESQ_SS_llEEEvDpT0__param_2[16],
	.param .align 8 .b8 _ZN6thrust24THRUST_300001_SM_1000_NS8cuda_cub4core6detail13_kernel_agentINS1_15__reduce_by_key16ReduceByKeyAgentINS0_18transform_iteratorI17row_index_functorNS0_17counting_iteratorIiNS0_11use_defaultESA_SA_EESA_SA_EENS7_I17outer_sum_functorSB_SA_SA_EENS0_16discard_iteratorISA_EENS0_6detail15normal_iteratorINS0_10device_ptrIiEEEEN4cuda3std3__48equal_toIiEENSO_4plusIiEEPllEEJSC_SE_SG_SL_ST_N3cub18CUB_300001_SM_100024ReduceByKeyScanTileStateIilLb1EEESQ_SS_llEEEvDpT0__param_3[8],
	.param .u64 .ptr .align 1 _ZN6thrust24THRUST_300001_SM_1000_NS8cuda_cub4core6detail13_kernel_agentINS1_15__reduce_by_key16ReduceByKeyAgentINS0_18transform_iteratorI17row_index_functorNS0_17counting_iteratorIiNS0_11use_defaultESA_SA_EESA_SA_EENS7_I17outer_sum_functorSB_SA_SA_EENS0_16discard_iteratorISA_EENS0_6detail15normal_iteratorINS0_10device_ptrIiEEEEN4cuda3std3__48equal_toIiEENSO_4plusIiEEPllEEJSC_SE_SG_SL_ST_N3cub18CUB_300001_SM_100024ReduceByKeyScanTileStateIilLb1EEESQ_SS_llEEEvDpT0__param_4,
	.param .align 8 .b8 _ZN6thrust24THRUST_300001_SM_1000_NS8cuda_cub4core6detail13_kernel_agentINS1_15__reduce_by_key16ReduceByKeyAgentINS0_18transform_iteratorI17row_index_functorNS0_17counting_iteratorIiNS0_11use_defaultESA_SA_EESA_SA_EENS7_I17outer_sum_functorSB_SA_SA_EENS0_16discard_iteratorISA_EENS0_6detail15normal_iteratorINS0_10device_ptrIiEEEEN4cuda3std3__48equal_toIiEENSO_4plusIiEEPllEEJSC_SE_SG_SL_ST_N3cub18CUB_300001_SM_100024ReduceByKeyScanTileStateIilLb1EEESQ_SS_llEEEvDpT0__param_5[8],
	.param .align 1 .b8 _ZN6thrust24THRUST_300001_SM_1000_NS8cuda_cub4core6detail13_kernel_agentINS1_15__reduce_by_key16ReduceByKeyAgentINS0_18transform_iteratorI17row_index_functorNS0_17counting_iteratorIiNS0_11use_defaultESA_SA_EESA_SA_EENS7_I17outer_sum_functorSB_SA_SA_EENS0_16discard_iteratorISA_EENS0_6detail15normal_iteratorINS0_10device_ptrIiEEEEN4cuda3std3__48equal_toIiEENSO_4plusIiEEPllEEJSC_SE_SG_SL_ST_N3cub18CUB_300001_SM_100024ReduceByKeyScanTileStateIilLb1EEESQ_SS_llEEEvDpT0__param_6[1],
	.param .align 1 .b8 _ZN6thrust24THRUST_300001_SM_1000_NS8cuda_cub4core6detail13_kernel_agentINS1_15__reduce_by_key16ReduceByKeyAgentINS0_18transform_iteratorI17row_index_functorNS0_17counting_iteratorIiNS0_11use_defaultESA_SA_EESA_SA_EENS7_I17outer_sum_functorSB_SA_SA_EENS0_16discard_iteratorISA_EENS0_6detail15normal_iteratorINS0_10device_ptrIiEEEEN4cuda3std3__48equal_toIiEENSO_4plusIiEEPllEEJSC_SE_SG_SL_ST_N3cub18CUB_300001_SM_100024ReduceByKeyScanTileStateIilLb1EEESQ_SS_llEEEvDpT0__param_7[1],
	.param .u64 _ZN6thrust24THRUST_300001_SM_1000_NS8cuda_cub4core6detail13_kernel_agentINS1_15__reduce_by_key16ReduceByKeyAgentINS0_18transform_iteratorI17row_index_functorNS0_17counting_iteratorIiNS0_11use_defaultESA_SA_EESA_SA_EENS7_I17outer_sum_functorSB_SA_SA_EENS0_16discard_iteratorISA_EENS0_6detail15normal_iteratorINS0_10device_ptrIiEEEEN4cuda3std3__48equal_toIiEENSO_4plusIiEEPllEEJSC_SE_SG_SL_ST_N3cub18CUB_300001_SM_100024ReduceByKeyScanTileStateIilLb1EEESQ_SS_llEEEvDpT0__param_8,
	.param .u64 _ZN6thrust24THRUST_300001_SM_1000_NS8cuda_cub4core6detail13_kernel_agentINS1_15__reduce_by_key16ReduceByKeyAgentINS0_18transform_iteratorI17row_index_functorNS0_17counting_iteratorIiNS0_11use_defaultESA_SA_EESA_SA_EENS7_I17outer_sum_functorSB_SA_SA_EENS0_16discard_iteratorISA_EENS0_6detail15normal_iteratorINS0_10device_ptrIiEEEEN4cuda3std3__48equal_toIiEENSO_4plusIiEEPllEEJSC_SE_SG_SL_ST_N3cub18CUB_300001_SM_100024ReduceByKeyScanTileStateIilLb1EEESQ_SS_llEEEvDpT0__param_9
)
.maxntid 256
{
	.reg .pred 	%p<423>;
	.reg .b32 	%r<2238>;
	.reg .b64 	%rd<654>;

	ld.param.u64 	%rd2, [_ZN6thrust24THRUST_300001_SM_1000_NS8cuda_cub4core6detail13_kernel_agentINS1_15__reduce_by_key16ReduceByKeyAgentINS0_18transform_iteratorI17row_index_functorNS0_17counting_iteratorIiNS0_11use_defaultESA_SA_EESA_SA_EENS7_I17outer_sum_functorSB_SA_SA_EENS0_16discard_iteratorISA_EENS0_6detail15normal_iteratorINS0_10device_ptrIiEEEEN4cuda3std3__48equal_toIiEENSO_4plusIiEEPllEEJSC_SE_SG_SL_ST_N3cub18CUB_300001_SM_100024ReduceByKeyScanTileStateIilLb1EEESQ_SS_llEEEvDpT0__param_5];
	ld.param.u32 	%r1, [_ZN6thrust24THRUST_300001_SM_1000_NS8cuda_cub4core6detail13_kernel_agentINS1_15__reduce_by_key16ReduceByKeyAgentINS0_18transform_iteratorI17row_index_functorNS0_17counting_iteratorIiNS0_11use_defaultESA_SA_EESA_SA_EENS7_I17outer_sum_functorSB_SA_SA_EENS0_16discard_iteratorISA_EENS0_6detail15normal_iteratorINS0_10device_ptrIiEEEEN4cuda3std3__48equal_toIiEENSO_4plusIiEEPllEEJSC_SE_SG_SL_ST_N3cub18CUB_300001_SM_100024ReduceByKeyScanTileStateIilLb1EEESQ_SS_llEEEvDpT0__param_0];
	ld.param.u32 	%r2, [_ZN6thrust24THRUST_300001_SM_1000_NS8cuda_cub4core6detail13_kernel_agentINS1_15__reduce_by_key16ReduceByKeyAgentINS0_18transform_iteratorI17row_index_functorNS0_17counting_iteratorIiNS0_11use_defaultESA_SA_EESA_SA_EENS7_I17outer_sum_functorSB_SA_SA_EENS0_16discard_iteratorISA_EENS0_6detail15normal_iteratorINS0_10device_ptrIiEEEEN4cuda3std3__48equal_toIiEENSO_4plusIiEEPllEEJSC_SE_SG_SL_ST_N3cub18CUB_300001_SM_100024ReduceByKeyScanTileStateIilLb1EEESQ_SS_llEEEvDpT0__param_0+4];
	ld.param.u32 	%r3, [_ZN6thrust24THRUST_300001_SM_1000_NS8cuda_cub4core6detail13_kernel_agentINS1_15__reduce_by_key16ReduceByKeyAgentINS0_18transform_iteratorI17row_index_functorNS0_17counting_iteratorIiNS0_11use_defaultESA_SA_EESA_SA_EENS7_I17outer_sum_functorSB_SA_SA_EENS0_16discard_iteratorISA_EENS0_6detail15normal_iteratorINS0_10device_ptrIiEEEEN4cuda3std3__48equal_toIiEENSO_4plusIiEEPllEEJSC_SE_SG_SL_ST_N3cub18CUB_300001_SM_100024ReduceByKeyScanTileStateIilLb1EEESQ_SS_llEEEvDpT0__param_1];
	ld.param.u32 	%r4, [_ZN6thrust24THRUST_300001_SM_1000_NS8cuda_cub4core6detail13_kernel_agentINS1_15__reduce_by_key16ReduceByKeyAgentINS0_18transform_iteratorI17row_index_functorNS0_17counting_iteratorIiNS0_11use_defaultESA_SA_EESA_SA_EENS7_I17outer_sum_functorSB_SA_SA_EENS0_16discard_iteratorISA_EENS0_6detail15normal_iteratorINS0_10device_ptrIiEEEEN4cuda3std3__48equal_toIiEENSO_4plusIiEEPllEEJSC_SE_SG_SL_ST_N3cub18CUB_300001_SM_100024ReduceByKeyScanTileStateIilLb1EEESQ_SS_llEEEvDpT0__param_1+4];
	ld.param.u64 	%rd201, [_ZN6thrust24THRUST_300001_SM_1000_NS8cuda_cub4core6detail13_kernel_agentINS1_15__reduce_by_key16ReduceByKeyAgentINS0_18transform_iteratorI17row_index_functorNS0_17counting_iteratorIiNS0_11use_defaultESA_SA_EESA_SA_EENS7_I17outer_sum_functorSB_SA_SA_EENS0_16discard_iteratorISA_EENS0_6detail15normal_iteratorINS0_10device_ptrIiEEEEN4cuda3std3__48equal_toIiEENSO_4plusIiEEPllEEJSC_SE_SG_SL_ST_N3cub18CUB_300001_SM_100024ReduceByKeyScanTileStateIilLb1EEESQ_SS_llEEEvDpT0__param_3];
	ld.param.u64 	%rd199, [_ZN6thrust24THRUST_300001_SM_1000_NS8cuda_cub4core6detail13_kernel_agentINS1_15__reduce_by_key16ReduceByKeyAgentINS0_18transform_iteratorI17row_index_functorNS0_17counting_iteratorIiNS0_11use_defaultESA_SA_EESA_SA_EENS7_I17outer_sum_functorSB_SA_SA_EENS0_16discard_iteratorISA_EENS0_6detail15normal_iteratorINS0_10device_ptrIiEEEEN4cuda3std3__48equal_toIiEENSO_4plusIiEEPllEEJSC_SE_SG_SL_ST_N3cub18CUB_300001_SM_100024ReduceByKeyScanTileStateIilLb1EEESQ_SS_llEEEvDpT0__param_4];
	ld.param.u64 	%rd200, [_ZN6thrust24THRUST_300001_SM_1000_NS8cuda_cub4core6detail13_kernel_agentINS1_15__reduce_by_key16ReduceByKeyAgentINS0_18transform_iteratorI17row_index_functorNS0_17counting_iteratorIiNS0_11use_defaultESA_SA_EESA_SA_EENS7_I17outer_sum_functorSB_SA_SA_EENS0_16discard_iteratorISA_EENS0_6detail15normal_iteratorINS0_10device_ptrIiEEEEN4cuda3std3__48equal_toIiEENSO_4plusIiEEPllEEJSC_SE_SG_SL_ST_N3cub18CUB_300001_SM_100024ReduceByKeyScanTileStateIilLb1EEESQ_SS_llEEEvDpT0__param_8];
	cvta.to.global.u64 	%rd1, %rd199;
	cvta.to.global.u64 	%rd3, %rd201;
	mov.u32 	%r5, %ctaid.x;
	mul.wide.u32 	%rd4, %r5, 2304;
	sub.s64 	%rd5, %rd200, %rd4;
	setp.lt.s64 	%p18, %rd5, 2305;
	@%p18 bra 	$L__BB3_142;
	setp.ne.s32 	%p243, %r5, 0;
	@%p243 bra 	$L__BB3_52;
	mov.u32 	%r6, %tid.x;
	and.b32  	%r1852, %r6, 31;
	and.b32  	%r1853, %r6, 992;
	mul.lo.s32 	%r1854, %r1853, 9;
	or.b32  	%r1855, %r1854, %r1852;
	add.s32 	%r1856, %r1855, %r1;
	div.s32 	%r1857, %r1856, %r2;
	add.s32 	%r1858, %r1856, 32;
	div.s32 	%r1859, %r1858, %r2;
	add.s32 	%r1860, %r1856, 64;
	div.s32 	%r1861, %r1860, %r2;
	add.s32 	%r1862, %r1856, 96;
	div.s32 	%r1863, %r1862, %r2;
	add.s32 	%r1864, %r1856, 128;
	div.s32 	%r1865, %r1864, %r2;
	add.s32 	%r1866, %r1856, 160;
	div.s32 	%r1867, %r1866, %r2;
	add.s32 	%r1868, %r1856, 192;
	div.s32 	%r1869, %r1868, %r2;
	add.s32 	%r1870, %r1856, 224;
	div.s32 	%r1871, %r1870, %r2;
	add.s32 	%r1872, %r1856, 256;
	div.s32 	%r1873, %r1872, %r2;
	// begin inline asm
	mov.u32 %r1850, %laneid;
	// end inline asm
	shr.u32 	%r8, %r6, 5;
	mad.lo.s32 	%r1874, %r8, 288, %r1850;
	shl.b32 	%r1875, %r1874, 2;
	mov.u32 	%r1876, _ZN6thrust24THRUST_300001_SM_1000_NS8cuda_cub4core6detail5shmemE;
	add.s32 	%r1877, %r1876, %r1875;
	st.shared.u32 	[%r1877], %r1857;
	st.shared.u32 	[%r1877+128], %r1859;
	st.shared.u32 	[%r1877+256], %r1861;
	st.shared.u32 	[%r1877+384], %r1863;
	st.shared.u32 	[%r1877+512], %r1865;
	st.shared.u32 	[%r1877+640], %r1867;
	st.shared.u32 	[%r1877+768], %r1869;
	st.shared.u32 	[%r1877+896], %r1871;
	st.shared.u32 	[%r1877+1024], %r1873;
	bar.warp.sync 	-1;
	shl.b32 	%r1878, %r1850, 5;
	add.s32 	%r1879, %r1877, %r1878;
	ld.shared.u32 	%r9, [%r1879];
	ld.shared.u32 	%r10, [%r1879+4];
	ld.shared.u32 	%r11, [%r1879+8];
	ld.shared.u32 	%r12, [%r1879+12];
	ld.shared.u32 	%r13, [%r1879+16];
	ld.shared.u32 	%r14, [%r1879+20];
	ld.shared.u32 	%r15, [%r1879+24];
	ld.shared.u32 	%r16, [%r1879+28];
	ld.shared.u32 	%r17, [%r1879+32];
	bar.sync 	0;
	add.s32 	%r1880, %r1855, %r3;
	div.s32 	%r1881, %r1880, %r4;
	mul.lo.s32 	%r1882, %r1881, %r4;
	sub.s32 	%r1883, %r1880, %r1882;
	add.s32 	%r1884, %r1883, %r1881;
	add.s32 	%r1885, %r1880, 32;
	div.s32 	%r1886, %r1885, %r4;
	mul.lo.s32 	%r1887, %r1886, %r4;
	sub.s32 	%r1888, %r1885, %r1887;
	add.s32 	%r1889, %r1888, %r1886;
	add.s32 	%r1890, %r1880, 64;
	div.s32 	%r1891, %r1890, %r4;
	mul.lo.s32 	%r1892, %r1891, %r4;
	sub.s32 	%r1893, %r1890, %r1892;
	add.s32 	%r1894, %r1893, %r1891;
	add.s32 	%r1895, %r1880, 96;
	div.s32 	%r1896, %r1895, %r4;
	mul.lo.s32 	%r1897, %r1896, %r4;
	sub.s32 	%r1898, %r1895, %r1897;
	add.s32 	%r1899, %r1898, %r1896;
	add.s32 	%r1900, %r1880, 128;
	div.s32 	%r1901, %r1900, %r4;
	mul.lo.s32 	%r1902, %r1901, %r4;
	sub.s32 	%r1903, %r1900, %r1902;
	add.s32 	%r1904, %r1903, %r1901;
	add.s32 	%r1905, %r1880, 160;
	div.s32 	%r1906, %r1905, %r4;
	mul.lo.s32 	%r1907, %r1906, %r4;
	sub.s32 	%r1908, %r1905, %r1907;
	add.s32 	%r1909, %r1908, %r1906;
	add.s32 	%r1910, %r1880, 192;
	div.s32 	%r1911, %r1910, %r4;
	mul.lo.s32 	%r1912, %r1911, %r4;
	sub.s32 	%r1913, %r1910, %r1912;
	add.s32 	%r1914, %r1913, %r1911;
	add.s32 	%r1915, %r1880, 224;
	div.s32 	%r1916, %r1915, %r4;
	mul.lo.s32 	%r1917, %r1916, %r4;
	sub.s32 	%r1918, %r1915, %r1917;
	add.s32 	%r1919, %r1918, %r1916;
	add.s32 	%r1920, %r1880, 256;
	div.s32 	%r1921, %r1920, %r4;
	mul.lo.s32 	%r1922, %r1921, %r4;
	sub.s32 	%r1923, %r1920, %r1922;
	add.s32 	%r1924, %r1923, %r1921;
	st.shared.u32 	[%r1877], %r1884;
	st.shared.u32 	[%r1877+128], %r1889;
	st.shared.u32 	[%r1877+256], %r1894;
	st.shared.u32 	[%r1877+384], %r1899;
	st.shared.u32 	[%r1877+512], %r1904;
	st.shared.u32 	[%r1877+640], %r1909;
	st.shared.u32 	[%r1877+768], %r1914;
	st.shared.u32 	[%r1877+896], %r1919;
	st.shared.u32 	[%r1877+1024], %r1924;
	bar.warp.sync 	-1;
	ld.shared.u32 	%r18, [%r1879];
	ld.shared.u32 	%r19, [%r1879+4];
	ld.shared.u32 	%r20, [%r1879+8];
	ld.shared.u32 	%r21, [%r1879+12];
	ld.shared.u32 	%r22, [%r1879+16];
	ld.shared.u32 	%r23, [%r1879+20];
	ld.shared.u32 	%r24, [%r1879+24];
	ld.shared.u32 	%r25, [%r1879+28];
	ld.shared.u32 	%r26, [%r1879+32];
	bar.sync 	0;
	shl.b32 	%r1925, %r6, 2;
	add.s32 	%r1926, %r1876, %r1925;
	add.s32 	%r27, %r1926, 1240;
	st.shared.u32 	[%r1926+1240], %r17;
	bar.sync 	0;
	setp.eq.s32 	%p353, %r6, 0;
	mov.b64 	%rd608, 0;
	@%p353 bra 	$L__BB3_4;
	ld.shared.u32 	%r2162, [%r27+-4];
	setp.ne.s32 	%p354, %r2162, %r9;
	selp.u64 	%rd608, 1, 0, %p354;
$L__BB3_4:
	setp.ne.s32 	%p355, %r9, %r10;
	selp.u64 	%rd529, 1, 0, %p355;
	setp.ne.s32 	%p356, %r10, %r11;
	selp.u64 	%rd530, 1, 0, %p356;
	setp.ne.s32 	%p357, %r11, %r12;
	selp.u64 	%rd531, 1, 0, %p357;
	setp.ne.s32 	%p358, %r12, %r13;
	selp.u64 	%rd532, 1, 0, %p358;
	setp.ne.s32 	%p359, %r13, %r14;
	selp.u64 	%rd533, 1, 0, %p359;
	setp.ne.s32 	%p360, %r14, %r15;
	selp.u64 	%rd534, 1, 0, %p360;
	setp.ne.s32 	%p361, %r15, %r16;
	selp.u64 	%rd535, 1, 0, %p361;
	setp.ne.s32 	%p362, %r16, %r17;
	selp.u64 	%rd536, 1, 0, %p362;
	add.s64 	%rd8, %rd608, %rd529;
	selp.b32 	%r2047, 0, %r18, %p355;
	add.s32 	%r2048, %r19, %r2047;
	add.s64 	%rd9, %rd8, %rd530;
	selp.b32 	%r2049, 0, %r2048, %p356;
	add.s32 	%r2050, %r20, %r2049;
	add.s64 	%rd10, %rd9, %rd531;
	selp.b32 	%r2051, 0, %r2050, %p357;
	add.s32 	%r2052, %r21, %r2051;
	add.s64 	%rd11, %rd10, %rd532;
	selp.b32 	%r2053, 0, %r2052, %p358;
	add.s32 	%r2054, %r22, %r2053;
	add.s64 	%rd12, %rd11, %rd533;
	selp.b32 	%r2055, 0, %r2054, %p359;
	add.s32 	%r2056, %r23, %r2055;
	add.s64 	%rd13, %rd12, %rd534;
	selp.b32 	%r2057, 0, %r2056, %p360;
	add.s32 	%r2058, %r24, %r2057;
	add.s64 	%rd14, %rd13, %rd535;
	selp.b32 	%r2059, 0, %r2058, %p361;
	add.s32 	%r2060, %r25, %r2059;
	add.s64 	%rd537, %rd14, %rd536;
	mov.b64 	{%r1928, %r1933}, %rd537;
	selp.b32 	%r2061, 0, %r2060, %p362;
	add.s32 	%r1938, %r26, %r2061;
	mov.b32 	%r2044, 1;
	mov.b32 	%r2045, 0;
	mov.b32 	%r2046, -1;
	// begin inline asm
	shfl.sync.up.b32 %r1927, %r1928, %r2044, %r2045, %r2046;
	// end inline asm
	// begin inline asm
	shfl.sync.up.b32 %r1932, %r1933, %r2044, %r2045, %r2046;
	// end inline asm
	mov.b64 	%rd538, {%r1927, %r1932};
	// begin inline asm
	shfl.sync.up.b32 %r1937, %r1938, %r2044, %r2045, %r2046;
	// end inline asm
	// begin inline asm
	shfl.sync.up.b32 %r1942, %r1943, %r2044, %r2045, %r2046;
	// end inline asm
	setp.eq.s64 	%p363, %rd537, 0;
	selp.b32 	%r2062, %r1937, 0, %p363;
	setp.lt.s32 	%p364, %r1850, 1;
	selp.b32 	%r2063, 0, %r2062, %p364;
	add.s32 	%r1958, %r2063, %r1938;
	selp.b64 	%rd539, 0, %rd538, %p364;
	add.s64 	%rd540, %rd539, %rd537;
	mov.b64 	{%r1948, %r1953}, %rd540;
	mov.b32 	%r1964, 2;
	// begin inline asm
	shfl.sync.up.b32 %r1947, %r1948, %r1964, %r2045, %r2046;
	// end inline asm
	// begin inline asm
	shfl.sync.up.b32 %r1952, %r1953, %r1964, %r2045, %r2046;
	// end inline asm
	mov.b64 	%rd541, {%r1947, %r1952};
	// begin inline asm
	shfl.sync.up.b32 %r1957, %r1958, %r1964, %r2045, %r2046;
	// end inline asm
	// begin inline asm
	shfl.sync.up.b32 %r1962, %r1963, %r1964, %r2045, %r2046;
	// end inline asm
	setp.eq.s64 	%p365, %rd540, 0;
	selp.b32 	%r2064, %r1957, 0, %p365;
	setp.lt.s32 	%p366, %r1850, 2;
	selp.b32 	%r2065, 0, %r2064, %p366;
	add.s32 	%r1978, %r2065, %r1958;
	selp.b64 	%rd542, 0, %rd541, %p366;
	add.s64 	%rd543, %rd542, %rd540;
	mov.b64 	{%r1968, %r1973}, %rd543;
	mov.b32 	%r1984, 4;
	// begin inline asm
	shfl.sync.up.b32 %r1967, %r1968, %r1984, %r2045, %r2046;
	// end inline asm
	// begin inline asm
	shfl.sync.up.b32 %r1972, %r1973, %r1984, %r2045, %r2046;
	// end inline asm
	mov.b64 	%rd544, {%r1967, %r1972};
	// begin inline asm
	shfl.sync.up.b32 %r1977, %r1978, %r1984, %r2045, %r2046;
	// end inline asm
	// begin inline asm
	shfl.sync.up.b32 %r1982, %r1983, %r1984, %r2045, %r2046;
	// end inline asm
	setp.eq.s64 	%p367, %rd543, 0;
	selp.b32 	%r2066, %r1977, 0, %p367;
	setp.lt.s32 	%p368, %r1850, 4;
	selp.b32 	%r2067, 0, %r2066, %p368;
	add.s32 	%r1998, %r2067, %r1978;
	selp.b64 	%rd545, 0, %rd544, %p368;
	add.s64 	%rd546, %rd545, %rd543;
	mov.b64 	{%r1988, %r1993}, %rd546;
	mov.b32 	%r2004, 8;
	// begin inline asm
	shfl.sync.up.b32 %r1987, %r1988, %r2004, %r2045, %r2046;
	// end inline asm
	// begin inline asm
	shfl.sync.up.b32 %r1992, %r1993, %r2004, %r2045, %r2046;
	// end inline asm
	mov.b64 	%rd547, {%r1987, %r1992};
	// begin inline asm
	shfl.sync.up.b32 %r1997, %r1998, %r2004, %r2045, %r2046;
	// end inline asm
	// begin inline asm
	shfl.sync.up.b32 %r2002, %r2003, %r2004, %r2045, %r2046;
	// end inline asm
	setp.eq.s64 	%p369, %rd546, 0;
	selp.b32 	%r2068, %r1997, 0, %p369;
	setp.lt.s32 	%p370, %r1850, 8;
	selp.b32 	%r2069, 0, %r2068, %p370;
	add.s32 	%r2018, %r2069, %r1998;
	selp.b64 	%rd548, 0, %rd547, %p370;
	add.s64 	%rd549, %rd548, %rd546;
	mov.b64 	{%r2008, %r2013}, %rd549;
	mov.b32 	%r2024, 16;
	// begin inline asm
	shfl.sync.up.b32 %r2007, %r2008, %r2024, %r2045, %r2046;
	// end inline asm
	// begin inline asm
	shfl.sync.up.b32 %r2012, %r2013, %r2024, %r2045, %r2046;
	// end inline asm
	mov.b64 	%rd550, {%r2007, %r2012};
	// begin inline asm
	shfl.sync.up.b32 %r2017, %r2018, %r2024, %r2045, %r2046;
	// end inline asm
	// begin inline asm
	shfl.sync.up.b32 %r2022, %r2023, %r2024, %r2045, %r2046;
	// end inline asm
	setp.eq.s64 	%p371, %rd549, 0;
	selp.b32 	%r2070, %r2017, 0, %p371;
	setp.lt.s32 	%p372, %r1850, 16;
	selp.b32 	%r2071, 0, %r2070, %p372;
	add.s32 	%r2038, %r2071, %r2018;
	selp.b64 	%rd551, 0, %rd550, %p372;
	add.s64 	%rd15, %rd551, %rd549;
	mov.b64 	{%r2028, %r2033}, %rd15;
	// begin inline asm
	shfl.sync.up.b32 %r2027, %r2028, %r2044, %r2045, %r2046;
	// end inline asm
	// begin inline asm
	shfl.sync.up.b32 %r2032, %r2033, %r2044, %r2045, %r2046;
	// end inline asm
	// begin inline asm
	shfl.sync.up.b32 %r2037, %r2038, %r2044, %r2045, %r2046;
	// end inline asm
	// begin inline asm
	shfl.sync.up.b32 %r2042, %r2043, %r2044, %r2045, %r2046;
	// end inline asm
	setp.ne.s32 	%p373, %r1850, 31;
	@%p373 bra 	$L__BB3_6;
	shl.b32 	%r2072, %r8, 4;
	mov.u32 	%r2073, _ZN6thrust24THRUST_300001_SM_1000_NS8cuda_cub4core6detail5shmemE;
	add.s32 	%r2074, %r2073, %r2072;
	st.shared.u64 	[%r2074], %rd15;
	st.shared.u32 	[%r2074+8], %r2038;
$L__BB3_6:
	mov.b64 	%rd552, {%r2027, %r2032};
	setp.ne.s32 	%p374, %r15, %r16;
	setp.ne.s32 	%p375, %r14, %r15;
	setp.ne.s32 	%p376, %r13, %r14;
	setp.ne.s32 	%p377, %r12, %r13;
	setp.ne.s32 	%p378, %r11, %r12;
	setp.ne.s32 	%p379, %r10, %r11;
	setp.ne.s32 	%p380, %r9, %r10;
	setp.ne.s32 	%p381, %r6, 0;
	bar.sync 	0;
	ld.shared.u64 	%rd553, [_ZN6thrust24THRUST_300001_SM_1000_NS8cuda_cub4core6detail5shmemE];
	ld.shared.u32 	%r2075, [_ZN6thrust24THRUST_300001_SM_1000_NS8cuda_cub4core6detail5shmemE+8];
	ld.shared.u64 	%rd554, [_ZN6thrust24THRUST_300001_SM_1000_NS8cuda_cub4core6detail5shmemE+16];
	ld.shared.u32 	%r2076, [_ZN6thrust24THRUST_300001_SM_1000_NS8cuda_cub4core6detail5shmemE+24];
	add.s64 	%rd555, %rd554, %rd553;
	setp.eq.s64 	%p382, %rd554, 0;
	selp.b32 	%r2077, %r2075, 0, %p382;
	add.s32 	%r2078, %r2077, %r2076;
	setp.eq.s32 	%p383, %r8, 2;
	selp.b64 	%rd556, %rd555, %rd553, %p383;
	selp.b32 	%r2079, %r2078, %r2075, %p383;
	ld.shared.u64 	%rd557, [_ZN6thrust24THRUST_300001_SM_1000_NS8cuda_cub4core6detail5shmemE+32];
	ld.shared.u32 	%r2080, [_ZN6thrust24THRUST_300001_SM_1000_NS8cuda_cub4core6detail5shmemE+40];
	add.s64 	%rd558, %rd557, %rd555;
	setp.eq.s64 	%p384, %rd557, 0;
	selp.b32 	%r2081, %r2078, 0, %p384;
	add.s32 	%r2082, %r2081, %r2080;
	setp.eq.s32 	%p385, %r8, 3;
	selp.b64 	%rd559, %rd558, %rd556, %p385;
	selp.b32 	%r2083, %r2082, %r2079, %p385;
	ld.shared.u64 	%rd560, [_ZN6thrust24THRUST_300001_SM_1000_NS8cuda_cub4core6detail5shmemE+48];
	ld.shared.u32 	%r2084, [_ZN6thrust24THRUST_300001_SM_1000_NS8cuda_cub4core6detail5shmemE+56];
	add.s64 	%rd561, %rd560, %rd558;
	setp.eq.s64 	%p386, %rd560, 0;
	selp.b32 	%r2085, %r2082, 0, %p386;
	add.s32 	%r2086, %r2085, %r2084;
	setp.eq.s32 	%p387, %r8, 4;
	selp.b64 	%rd562, %rd561, %rd559, %p387;
	selp.b32 	%r2087, %r2086, %r2083, %p387;
	ld.shared.u64 	%rd563, [_ZN6thrust24THRUST_300001_SM_1000_NS8cuda_cub4core6detail5shmemE+64];
	ld.shared.u32 	%r2088, [_ZN6thrust24THRUST_300001_SM_1000_NS8cuda_cub4core6detail5shmemE+72];
	add.s64 	%rd564, %rd563, %rd561;
	setp.eq.s64 	%p388, %rd563, 0;
	selp.b32 	%r2089, %r2086, 0, %p388;
	add.s32 	%r2090, %r2089, %r2088;
	setp.eq.s32 	%p389, %r8, 5;
	selp.b64 	%rd565, %rd564, %rd562, %p389;
	selp.b32 	%r2091, %r2090, %r2087, %p389;
	ld.shared.u64 	%rd566, [_ZN6thrust24THRUST_300001_SM_1000_NS8cuda_cub4core6detail5shmemE+80];
	ld.shared.u32 	%r2092, [_ZN6thrust24THRUST_300001_SM_1000_NS8cuda_cub4core6detail5shmemE+88];
	add.s64 	%rd567, %rd566, %rd564;
	setp.eq.s64 	%p390, %rd566, 0;
	selp.b32 	%r2093, %r2090, 0, %p390;
	add.s32 	%r2094, %r2093, %r2092;
	setp.eq.s32 	%p391, %r8, 6;
	selp.b64 	%rd568, %rd567, %rd565, %p391;
	selp.b32 	%r2095, %r2094, %r2091, %p391;
	ld.shared.u64 	%rd569, [_ZN6thrust24THRUST_300001_SM_1000_NS8cuda_cub4core6detail5shmemE+96];
	ld.shared.u32 	%r2096, [_ZN6thrust24THRUST_300001_SM_1000_NS8cuda_cub4core6detail5shmemE+104];
	add.s64 	%rd570, %rd569, %rd567;
	setp.eq.s64 	%p392, %rd569, 0;
	selp.b32 	%r2097, %r2094, 0, %p392;
	add.s32 	%r2098, %r2097, %r2096;
	setp.eq.s32 	%p393, %r8, 7;
	selp.b64 	%rd571, %rd570, %rd568, %p393;
	selp.b32 	%r2099, %r2098, %r2095, %p393;
	ld.shared.u64 	%rd572, [_ZN6thrust24THRUST_300001_SM_1000_NS8cuda_cub4core6detail5shmemE+112];
	ld.shared.u32 	%r2100, [_ZN6thrust24THRUST_300001_SM_1000_NS8cuda_cub4core6detail5shmemE+120];
	add.s64 	%rd16, %rd572, %rd570;
	setp.eq.s64 	%p394, %rd572, 0;
	selp.b32 	%r2101, %r2098, 0, %p394;
	add.s32 	%r34, %r2101, %r2100;
	setp.lt.u32 	%p395, %r6, 32;
	selp.b64 	%rd573, 0, %rd571, %p395;
	selp.b32 	%r2102, 0, %r2099, %p395;
	setp.eq.s64 	%p396, %rd552, 0;
	selp.b32 	%r2103, %r2102, 0, %p396;
	add.s32 	%r2104, %r2103, %r2037;
	setp.eq.s32 	%p397, %r1850, 0;
	selp.b32 	%r35, %r2102, %r2104, %p397;
	selp.b64 	%rd574, 0, %rd552, %p397;
	add.s64 	%rd17, %rd573, %rd574;
	add.s64 	%rd18, %rd17, %rd608;
	setp.eq.s64 	%p398, %rd608, 0;
	selp.b32 	%r2105, %r35, 0, %p398;
	add.s32 	%r36, %r2105, %r18;
	add.s64 	%rd19, %rd8, %rd17;
	selp.b32 	%r2106, 0, %r36, %p380;
	add.s32 	%r37, %r19, %r2106;
	add.s64 	%rd20, %rd9, %rd17;
	selp.b32 	%r2107, 0, %r37, %p379;
	add.s32 	%r38, %r20, %r2107;
	add.s64 	%rd21, %rd10, %rd17;
	selp.b32 	%r2108, 0, %r38, %p378;
	add.s32 	%r39, %r21, %r2108;
	add.s64 	%rd22, %rd11, %rd17;
	selp.b32 	%r2109, 0, %r39, %p377;
	add.s32 	%r40, %r22, %r2109;
	add.s64 	%rd23, %rd12, %rd17;
	selp.b32 	%r2110, 0, %r40, %p376;
	add.s32 	%r41, %r23, %r2110;
	add.s64 	%rd24, %rd13, %rd17;
	selp.b32 	%r2111, 0, %r41, %p375;
	add.s32 	%r42, %r24, %r2111;
	add.s64 	%rd25, %rd14, %rd17;
	selp.b32 	%r2112, 0, %r42, %p374;
	add.s32 	%r43, %r25, %r2112;
	@%p381 bra 	$L__BB3_8;
	mov.b32 	%r2113, 101;
	mov.b64 	%rd576, {%r34, %r2113};
	add.s64 	%rd575, %rd2, 512;
	// begin inline asm
	st.relaxed.gpu.v2.u64 [%rd575], {%rd576, %rd16};
	// end inline asm
$L__BB3_8:
	setp.lt.s64 	%p399, %rd16, 257;
	@%p399 bra 	$L__BB3_34;
	bar.sync 	0;
	@%p398 bra 	$L__BB3_11;
	cvt.u32.u64 	%r2114, %rd17;
	shl.b32 	%r2115, %r2114, 3;
	mov.u32 	%r2116, _ZN6thrust24THRUST_300001_SM_1000_NS8cuda_cub4core6detail5shmemE;
	add.s32 	%r2117, %r2116, %r2115;
	st.shared.v2.u32 	[%r2117], {%r2162, %r35};
$L__BB3_11:
	setp.eq.s32 	%p410, %r9, %r10;
	@%p410 bra 	$L__BB3_13;
	cvt.u32.u64 	%r2118, %rd18;
	shl.b32 	%r2119, %r2118, 3;
	mov.u32 	%r2120, _ZN6thrust24THRUST_300001_SM_1000_NS8cuda_cub4core6detail5shmemE;
	add.s32 	%r2121, %r2120, %r2119;
	st.shared.v2.u32 	[%r2121], {%r9, %r36};
$L__BB3_13:
	setp.eq.s32 	%p411, %r10, %r11;
	@%p411 bra 	$L__BB3_15;
	cvt.u32.u64 	%r2122, %rd19;
	shl.b32 	%r2123, %r2122, 3;
	mov.u32 	%r2124, _ZN6thrust24THRUST_300001_SM_1000_NS8cuda_cub4core6detail5shmemE;
	add.s32 	%r2125, %r2124, %r2123;
	st.shared.v2.u32 	[%r2125], {%r10, %r37};
$L__BB3_15:
	setp.eq.s32 	%p412, %r11, %r12;
	@%p412 bra 	$L__BB3_17;
	cvt.u32.u64 	%r2126, %rd20;
	shl.b32 	%r2127, %r2126, 3;
	mov.u32 	%r2128, _ZN6thrust24THRUST_300001_SM_1000_NS8cuda_cub4core6detail5shmemE;
	add.s32 	%r2129, %r2128, %r2127;
	st.shared.v2.u32 	[%r2129], {%r11, %r38};
$L__BB3_17:
	setp.eq.s32 	%p413, %r12, %r13;
	@%p413 bra 	$L__BB3_19;
	cvt.u32.u64 	%r2130, %rd21;
	shl.b32 	%r2131, %r2130, 3;
	mov.u32 	%r2132, _ZN6thrust24THRUST_300001_SM_1000_NS8cuda_cub4core6detail5shmemE;
	add.s32 	%r2133, %r2132, %r2131;
	st.shared.v2.u32 	[%r2133], {%r12, %r39};
$L__BB3_19:
	setp.eq.s32 	%p414, %r13, %r14;
	@%p414 bra 	$L__BB3_21;
	cvt.u32.u64 	%r2134, %rd22;
	shl.b32 	%r2135, %r2134, 3;
	mov.u32 	%r2136, _ZN6thrust24THRUST_300001_SM_1000_NS8cuda_cub4core6detail5shmemE;
	add.s32 	%r2137, %r2136, %r2135;
	st.shared.v2.u32 	[%r2137], {%r13, %r40};
$L__BB3_21:
	setp.eq.s32 	%p415, %r14, %r15;
	@%p415 bra 	$L__BB3_23;
	cvt.u32.u64 	%r2138, %rd23;
	shl.b32 	%r2139, %r2138, 3;
	mov.u32 	%r2140, _ZN6thrust24THRUST_300001_SM_1000_NS8cuda_cub4core6detail5shmemE;
	add.s32 	%r2141, %r2140, %r2139;
	st.shared.v2.u32 	[%r2141], {%r14, %r41};
$L__BB3_23:
	setp.eq.s32 	%p416, %r15, %r16;
	@%p416 bra 	$L__BB3_25;
	cvt.u32.u64 	%r2142, %rd24;
	shl.b32 	%r2143, %r2142, 3;
	mov.u32 	%r2144, _ZN6thrust24THRUST_300001_SM_1000_NS8cuda_cub4core6detail5shmemE;
	add.s32 	%r2145, %r2144, %r2143;
	st.shared.v2.u32 	[%r2145], {%r15, %r42};
$L__BB3_25:
	setp.eq.s32 	%p417, %r16, %r17;
	@%p417 bra 	$L__BB3_27;
	cvt.u32.u64 	%r2146, %rd25;
	shl.b32 	%r2147, %r2146, 3;
	mov.u32 	%r2148, _ZN6thrust24THRUST_300001_SM_1000_NS8cuda_cub4core6detail5shmemE;
	add.s32 	%r2149, %r2148, %r2147;
	st.shared.v2.u32 	[%r2149], {%r16, %r43};
$L__BB3_27:
	bar.sync 	0;
	cvt.u64.u32 	%rd612, %r6;
	setp.le.u64 	%p418, %rd16, %rd612;
	@%p418 bra 	$L__BB3_362;
	not.b64 	%rd596, %rd612;
	add.s64 	%rd27, %rd16, %rd596;
	shr.u64 	%rd597, %rd27, 8;
	add.s64 	%rd598, %rd597, 1;
	and.b64  	%rd609, %rd598, 3;
	and.b64  	%rd599, %rd27, 768;
	setp.eq.s64 	%p419, %rd599, 768;
	@%p419 bra 	$L__BB3_31;
	shl.b64 	%rd600, %rd612, 2;
	add.s64 	%rd610, %rd3, %rd600;
	shl.b32 	%r2150, %r6, 3;
	mov.u32 	%r2151, _ZN6thrust24THRUST_300001_SM_1000_NS8cuda_cub4core6detail5shmemE;
	add.s32 	%r2152, %r2150, %r2151;
	add.s32 	%r2163, %r2152, 4;
	shl.b64 	%rd601, %rd609, 8;
	add.s64 	%rd612, %rd601, %rd612;
$L__BB3_30:
	.pragma "nounroll";
	ld.shared.u32 	%r2153, [%r2163];
	st.global.u32 	[%rd610], %r2153;
	add.s64 	%rd610, %rd610, 1024;
	add.s32 	%r2163, %r2163, 2048;
	add.s64 	%rd609, %rd609, -1;
	setp.ne.s64 	%p420, %rd609, 0;
	@%p420 bra 	$L__BB3_30;
$L__BB3_31:
	setp.lt.u64 	%p421, %rd27, 768;
	@%p421 bra 	$L__BB3_362;
	mov.u32 	%r2156, _ZN6thrust24THRUST_300001_SM_1000_NS8cuda_cub4core6detail5shmemE;
$L__BB3_33:
	cvt.u32.u64 	%r2154, %rd612;
	shl.b32 	%r2155, %r2154, 3;
	add.s32 	%r2157, %r2156, %r2155;
	ld.shared.u32 	%r2158, [%r2157+4];
	shl.b64 	%rd602, %rd612, 2;
	add.s64 	%rd603, %rd3, %rd602;
	st.global.u32 	[%rd603], %r2158;
	ld.shared.u32 	%r2159, [%r2157+2052];
	and.b64  	%rd604, %rd602, 17179869180;
	add.s64 	%rd605, %rd3, %rd604;
	st.global.u32 	[%rd605+1024], %r2159;
	ld.shared.u32 	%r2160, [%r2157+4100];
	st.global.u32 	[%rd605+2048], %r2160;
	ld.shared.u32 	%r2161, [%r2157+6148];
	st.global.u32 	[%rd605+3072], %r2161;
	add.s64 	%rd606, %rd612, 1024;
	and.b64  	%rd612, %rd606, 4294967295;
	setp.gt.u64 	%p422, %rd16, %rd612;
	@%p422 bra 	$L__BB3_33;
	bra.uni 	$L__BB3_362;
$L__BB3_34:
	@%p398 bra 	$L__BB3_36;
	shl.b64 	%rd578, %rd17, 2;
	add.s64 	%rd579, %rd3, %rd578;
	st.global.u32 	[%rd579], %r35;
$L__BB3_36:
	setp.eq.s32 	%p401, %r9, %r10;
	@%p401 bra 	$L__BB3_38;
	shl.b64 	%rd580, %rd18, 2;
	add.s64 	%rd581, %rd3, %rd580;
	st.global.u32 	[%rd581], %r36;
$L__BB3_38:
	setp.eq.s32 	%p402, %r10, %r11;
	@%p402 bra 	$L__BB3_40;
	shl.b64 	%rd582, %rd19, 2;
	add.s64 	%rd583, %rd3, %rd582;
	st.global.u32 	[%rd583], %r37;
$L__BB3_40:
	setp.eq.s32 	%p403, %r11, %r12;
	@%p403 bra 	$L__BB3_42;
	shl.b64 	%rd584, %rd20, 2;
	add.s64 	%rd585, %rd3, %rd584;
	st.global.u32 	[%rd585], %r38;
$L__BB3_42:
	setp.eq.s32 	%p404, %r12, %r13;
	@%p404 bra 	$L__BB3_44;
	shl.b64 	%rd586, %rd21, 2;
	add.s64 	%rd587, %rd3, %rd586;
	st.global.u32 	[%rd587], %r39;
$L__BB3_44:
	setp.eq.s32 	%p405, %r13, %r14;
	@%p405 bra 	$L__BB3_46;
	shl.b64 	%rd588, %rd22, 2;
	add.s64 	%rd589, %rd3, %rd588;
	st.global.u32 	[%rd589], %r40;
$L__BB3_46:
	setp.eq.s32 	%p406, %r14, %r15;
	@%p406 bra 	$L__BB3_48;
	shl.b64 	%rd590, %rd23, 2;
	add.s64 	%rd591, %rd3, %rd590;
	st.global.u32 	[%rd591], %r41;
$L__BB3_48:
	setp.eq.s32 	%p407, %r15, %r16;
	@%p407 bra 	$L__BB3_50;
	shl.b64 	%rd592, %rd24, 2;
	add.s64 	%rd593, %rd3, %rd592;
	st.global.u32 	[%rd593], %r42;
$L__BB3_50:
	setp.eq.s32 	%p408, %r16, %r17;
	@%p408 bra 	$L__BB3_362;
	shl.b64 	%rd594, %rd25, 2;
	add.s64 	%rd595, %rd3, %rd594;
	st.global.u32 	[%rd595], %r43;
	bra.uni 	$L__BB3_362;
$L__BB3_52:
	cvt.u32.u64 	%r47, %rd4;
	mov.u32 	%r48, %tid.x;
	and.b32  	%r1286, %r48, 31;
	and.b32  	%r1287, %r48, 992;
	mul.lo.s32 	%r1288, %r1287, 9;
	or.b32  	%r1289, %r1288, %r1286;
	add.s32 	%r49, %r1289, %r47;
	add.s32 	%r1290, %r49, %r1;
	div.s32 	%r1291, %r1290, %r2;
	add.s32 	%r1292, %r1290, 32;
	div.s32 	%r1293, %r1292, %r2;
	add.s32 	%r1294, %r1290, 64;
	div.s32 	%r1295, %r1294, %r2;
	add.s32 	%r1296, %r1290, 96;
	div.s32 	%r1297, %r1296, %r2;
	add.s32 	%r1298, %r1290, 128;
	div.s32 	%r1299, %r1298, %r2;
	add.s32 	%r1300, %r1290, 160;
	div.s32 	%r1301, %r1300, %r2;
	add.s32 	%r1302, %r1290, 192;
	div.s32 	%r1303, %r1302, %r2;
	add.s32 	%r1304, %r1290, 224;
	div.s32 	%r1305, %r1304, %r2;
	add.s32 	%r1306, %r1290, 256;
	div.s32 	%r1307, %r1306, %r2;
	// begin inline asm
	mov.u32 %r1284, %laneid;
	// end inline asm
	shr.u32 	%r51, %r48, 5;
	mad.lo.s32 	%r1308, %r51, 288, %r1284;
	shl.b32 	%r1309, %r1308, 2;
	mov.u32 	%r1310, _ZN6thrust24THRUST_300001_SM_1000_NS8cuda_cub4core6detail5shmemE;
	add.s32 	%r52, %r1310, %r1309;
	st.shared.u32 	[%r52], %r1291;
	st.shared.u32 	[%r52+128], %r1293;
	st.shared.u32 	[%r52+256], %r1295;
	st.shared.u32 	[%r52+384], %r1297;
	st.shared.u32 	[%r52+512], %r1299;
	st.shared.u32 	[%r52+640], %r1301;
	st.shared.u32 	[%r52+768], %r1303;
	st.shared.u32 	[%r52+896], %r1305;
	st.shared.u32 	[%r52+1024], %r1307;
	bar.warp.sync 	-1;
	shl.b32 	%r1311, %r1284, 5;
	add.s32 	%r53, %r52, %r1311;
	ld.shared.u32 	%r54, [%r53];
	ld.shared.u32 	%r55, [%r53+4];
	ld.shared.u32 	%r56, [%r53+8];
	ld.shared.u32 	%r57, [%r53+12];
	ld.shared.u32 	%r58, [%r53+16];
	ld.shared.u32 	%r59, [%r53+20];
	ld.shared.u32 	%r60, [%r53+24];
	ld.shared.u32 	%r61, [%r53+28];
	ld.shared.u32 	%r62, [%r53+32];
	setp.ne.s32 	%p244, %r48, 0;
	mov.b32 	%r2165, 0;
	@%p244 bra 	$L__BB3_54;
	add.s32 	%r1312, %r47, %r1;
	add.s32 	%r1313, %r1312, -1;
	div.s32 	%r2165, %r1313, %r2;
$L__BB3_54:
	setp.eq.s32 	%p245, %r48, 0;
	bar.sync 	0;
	add.s32 	%r1314, %r49, %r3;
	div.s32 	%r1315, %r1314, %r4;
	mul.lo.s32 	%r1316, %r1315, %r4;
	sub.s32 	%r1317, %r1314, %r1316;
	add.s32 	%r1318, %r1317, %r1315;
	add.s32 	%r1319, %r1314, 32;
	div.s32 	%r1320, %r1319, %r4;
	mul.lo.s32 	%r1321, %r1320, %r4;
	sub.s32 	%r1322, %r1319, %r1321;
	add.s32 	%r1323, %r1322, %r1320;
	add.s32 	%r1324, %r1314, 64;
	div.s32 	%r1325, %r1324, %r4;
	mul.lo.s32 	%r1326, %r1325, %r4;
	sub.s32 	%r1327, %r1324, %r1326;
	add.s32 	%r1328, %r1327, %r1325;
	add.s32 	%r1329, %r1314, 96;
	div.s32 	%r1330, %r1329, %r4;
	mul.lo.s32 	%r1331, %r1330, %r4;
	sub.s32 	%r1332, %r1329, %r1331;
	add.s32 	%r1333, %r1332, %r1330;
	add.s32 	%r1334, %r1314, 128;
	div.s32 	%r1335, %r1334, %r4;
	mul.lo.s32 	%r1336, %r1335, %r4;
	sub.s32 	%r1337, %r1334, %r1336;
	add.s32 	%r1338, %r1337, %r1335;
	add.s32 	%r1339, %r1314, 160;
	div.s32 	%r1340, %r1339, %r4;
	mul.lo.s32 	%r1341, %r1340, %r4;
	sub.s32 	%r1342, %r1339, %r1341;
	add.s32 	%r1343, %r1342, %r1340;
	add.s32 	%r1344, %r1314, 192;
	div.s32 	%r1345, %r1344, %r4;
	mul.lo.s32 	%r1346, %r1345, %r4;
	sub.s32 	%r1347, %r1344, %r1346;
	add.s32 	%r1348, %r1347, %r1345;
	add.s32 	%r1349, %r1314, 224;
	div.s32 	%r1350, %r1349, %r4;
	mul.lo.s32 	%r1351, %r1350, %r4;
	sub.s32 	%r1352, %r1349, %r1351;
	add.s32 	%r1353, %r1352, %r1350;
	add.s32 	%r1354, %r1314, 256;
	div.s32 	%r1355, %r1354, %r4;
	mul.lo.s32 	%r1356, %r1355, %r4;
	sub.s32 	%r1357, %r1354, %r1356;
	add.s32 	%r1358, %r1357, %r1355;
	st.shared.u32 	[%r52], %r1318;
	st.shared.u32 	[%r52+128], %r1323;
	st.shared.u32 	[%r52+256], %r1328;
	st.shared.u32 	[%r52+384], %r1333;
	st.shared.u32 	[%r52+512], %r1338;
	st.shared.u32 	[%r52+640], %r1343;
	st.shared.u32 	[%r52+768], %r1348;
	st.shared.u32 	[%r52+896], %r1353;
	st.shared.u32 	[%r52+1024], %r1358;
	bar.warp.sync 	-1;
	ld.shared.u32 	%r65, [%r53];
	ld.shared.u32 	%r66, [%r53+4];
	ld.shared.u32 	%r67, [%r53+8];
	ld.shared.u32 	%r68, [%r53+12];
	ld.shared.u32 	%r69, [%r53+16];
	ld.shared.u32 	%r70, [%r53+20];
	ld.shared.u32 	%r71, [%r53+24];
	ld.shared.u32 	%r72, [%r53+28];
	ld.shared.u32 	%r73, [%r53+32];
	bar.sync 	0;
	shl.b32 	%r1359, %r48, 2;
	add.s32 	%r1361, %r1310, %r1359;
	add.s32 	%r74, %r1361, 1240;
	st.shared.u32 	[%r1361+1240], %r62;
	bar.sync 	0;
	@%p245 bra 	$L__BB3_56;
	ld.shared.u32 	%r2165, [%r74+-4];
$L__BB3_56:
	setp.ne.s32 	%p246, %r2165, %r54;
	selp.u64 	%rd420, 1, 0, %p246;
	setp.ne.s32 	%p247, %r54, %r55;
	selp.u64 	%rd421, 1, 0, %p247;
	setp.ne.s32 	%p248, %r55, %r56;
	selp.u64 	%rd422, 1, 0, %p248;
	setp.ne.s32 	%p249, %r56, %r57;
	selp.u64 	%rd423, 1, 0, %p249;
	setp.ne.s32 	%p250, %r57, %r58;
	selp.u64 	%rd424, 1, 0, %p250;
	setp.ne.s32 	%p251, %r58, %r59;
	selp.u64 	%rd425, 1, 0, %p251;
	setp.ne.s32 	%p252, %r59, %r60;
	selp.u64 	%rd426, 1, 0, %p252;
	setp.ne.s32 	%p253, %r60, %r61;
	selp.u64 	%rd427, 1, 0, %p253;
	setp.ne.s32 	%p254, %r61, %r62;
	selp.u64 	%rd428, 1, 0, %p254;
	add.s64 	%rd38, %rd421, %rd420;
	selp.b32 	%r1482, 0, %r65, %p247;
	add.s32 	%r1483, %r66, %r1482;
	add.s64 	%rd39, %rd38, %rd422;
	selp.b32 	%r1484, 0, %r1483, %p248;
	add.s32 	%r1485, %r67, %r1484;
	add.s64 	%rd40, %rd39, %rd423;
	selp.b32 	%r1486, 0, %r1485, %p249;
	add.s32 	%r1487, %r68, %r1486;
	add.s64 	%rd41, %rd40, %rd424;
	selp.b32 	%r1488, 0, %r1487, %p250;
	add.s32 	%r1489, %r69, %r1488;
	add.s64 	%rd42, %rd41, %rd425;
	selp.b32 	%r1490, 0, %r1489, %p251;
	add.s32 	%r1491, %r70, %r1490;
	add.s64 	%rd43, %rd42, %rd426;
	selp.b32 	%r1492, 0, %r1491, %p252;
	add.s32 	%r1493, %r71, %r1492;
	add.s64 	%rd429, %rd43, %rd427;
	selp.b32 	%r1494, 0, %r1493, %p253;
	add.s32 	%r1495, %r72, %r1494;
	add.s64 	%rd430, %rd429, %rd428;
	mov.b64 	{%r1363, %r1368}, %rd430;
	selp.b32 	%r1496, 0, %r1495, %p254;
	add.s32 	%r1373, %r73, %r1496;
	mov.b32 	%r1479, 1;
	mov.b32 	%r1480, 0;
	mov.b32 	%r1481, -1;
	// begin inline asm
	shfl.sync.up.b32 %r1362, %r1363, %r1479, %r1480, %r1481;
	// end inline asm
	// begin inline asm
	shfl.sync.up.b32 %r1367, %r1368, %r1479, %r1480, %r1481;
	// end inline asm
	mov.b64 	%rd431, {%r1362, %r1367};
	// begin inline asm
	shfl.sync.up.b32 %r1372, %r1373, %r1479, %r1480, %r1481;
	// end inline asm
	// begin inline asm
	shfl.sync.up.b32 %r1377, %r1378, %r1479, %r1480, %r1481;
	// end inline asm
	setp.eq.s64 	%p255, %rd430, 0;
	selp.b32 	%r1497, %r1372, 0, %p255;
	setp.lt.s32 	%p256, %r1284, 1;
	selp.b64 	%rd432, 0, %rd431, %p256;
	add.s64 	%rd433, %rd432, %rd430;
	mov.b64 	{%r1383, %r1388}, %rd433;
	selp.b32 	%r1498, 0, %r1497, %p256;
	add.s32 	%r1393, %r1498, %r1373;
	mov.b32 	%r1399, 2;
	// begin inline asm
	shfl.sync.up.b32 %r1382, %r1383, %r1399, %r1480, %r1481;
	// end inline asm
	// begin inline asm
	shfl.sync.up.b32 %r1387, %r1388, %r1399, %r1480, %r1481;
	// end inline asm
	mov.b64 	%rd434, {%r1382, %r1387};
	// begin inline asm
	shfl.sync.up.b32 %r1392, %r1393, %r1399, %r1480, %r1481;
	// end inline asm
	// begin inline asm
	shfl.sync.up.b32 %r1397, %r1398, %r1399, %r1480, %r1481;
	// end inline asm
	setp.eq.s64 	%p257, %rd433, 0;
	selp.b32 	%r1499, %r1392, 0, %p257;
	setp.lt.s32 	%p258, %r1284, 2;
	selp.b64 	%rd435, 0, %rd434, %p258;
	add.s64 	%rd436, %rd435, %rd433;
	mov.b64 	{%r1403, %r1408}, %rd436;
	selp.b32 	%r1500, 0, %r1499, %p258;
	add.s32 	%r1413, %r1500, %r1393;
	mov.b32 	%r1419, 4;
	// begin inline asm
	shfl.sync.up.b32 %r1402, %r1403, %r1419, %r1480, %r1481;
	// end inline asm
	// begin inline asm
	shfl.sync.up.b32 %r1407, %r1408, %r1419, %r1480, %r1481;
	// end inline asm
	mov.b64 	%rd437, {%r1402, %r1407};
	// begin inline asm
	shfl.sync.up.b32 %r1412, %r1413, %r1419, %r1480, %r1481;
	// end inline asm
	// begin inline asm
	shfl.sync.up.b32 %r1417, %r1418, %r1419, %r1480, %r1481;
	// end inline asm
	setp.eq.s64 	%p259, %rd436, 0;
	selp.b32 	%r1501, %r1412, 0, %p259;
	setp.lt.s32 	%p260, %r1284, 4;
	selp.b64 	%rd438, 0, %rd437, %p260;
	add.s64 	%rd439, %rd438, %rd436;
	mov.b64 	{%r1423, %r1428}, %rd439;
	selp.b32 	%r1502, 0, %r1501, %p260;
	add.s32 	%r1433, %r1502, %r1413;
	mov.b32 	%r1439, 8;
	// begin inline asm
	shfl.sync.up.b32 %r1422, %r1423, %r1439, %r1480, %r1481;
	// end inline asm
	// begin inline asm
	shfl.sync.up.b32 %r1427, %r1428, %r1439, %r1480, %r1481;
	// end inline asm
	mov.b64 	%rd440, {%r1422, %r1427};
	// begin inline asm
	shfl.sync.up.b32 %r1432, %r1433, %r1439, %r1480, %r1481;
	// end inline asm
	// begin inline asm
	shfl.sync.up.b32 %r1437, %r1438, %r1439, %r1480, %r1481;
	// end inline asm
	setp.eq.s64 	%p261, %rd439, 0;
	selp.b32 	%r1503, %r1432, 0, %p261;
	setp.lt.s32 	%p262, %r1284, 8;
	selp.b64 	%rd441, 0, %rd440, %p262;
	add.s64 	%rd442, %rd441, %rd439;
	mov.b64 	{%r1443, %r1448}, %rd442;
	selp.b32 	%r1504, 0, %r1503, %p262;
	add.s32 	%r1453, %r1504, %r1433;
	mov.b32 	%r1459, 16;
	// begin inline asm
	shfl.sync.up.b32 %r1442, %r1443, %r1459, %r1480, %r1481;
	// end inline asm
	// begin inline asm
	shfl.sync.up.b32 %r1447, %r1448, %r1459, %r1480, %r1481;
	// end inline asm
	mov.b64 	%rd443, {%r1442, %r1447};
	// begin inline asm
	shfl.sync.up.b32 %r1452, %r1453, %r1459, %r1480, %r1481;
	// end inline asm
	// begin inline asm
	shfl.sync.up.b32 %r1457, %r1458, %r1459, %r1480, %r1481;
	// end inline asm
	setp.eq.s64 	%p263, %rd442, 0;
	selp.b32 	%r1505, %r1452, 0, %p263;
	setp.lt.s32 	%p264, %r1284, 16;
	selp.b64 	%rd444, 0, %rd443, %p264;
	add.s64 	%rd44, %rd444, %rd442;
	mov.b64 	{%r1463, %r1468}, %rd44;
	selp.b32 	%r1506, 0, %r1505, %p264;
	add.s32 	%r1473, %r1506, %r1453;
	// begin inline asm
	shfl.sync.up.b32 %r1462, %r1463, %r1479, %r1480, %r1481;
	// end inline asm
	// begin inline asm
	shfl.sync.up.b32 %r1467, %r1468, %r1479, %r1480, %r1481;
	// end inline asm
	mov.b64 	%rd624, {%r1462, %r1467};
	// begin inline asm
	shfl.sync.up.b32 %r2179, %r1473, %r1479, %r1480, %r1481;
	// end inline asm
	// begin inline asm
	shfl.sync.up.b32 %r1477, %r1478, %r1479, %r1480, %r1481;
	// end inline asm
	setp.ne.s32 	%p265, %r1284, 31;
	@%p265 bra 	$L__BB3_58;
	shl.b32 	%r1507, %r51, 4;
	mov.u32 	%r1508, _ZN6thrust24THRUST_300001_SM_1000_NS8cuda_cub4core6detail5shmemE;
	add.s32 	%r1509, %r1508, %r1507;
	st.shared.u64 	[%r1509], %rd44;
	st.shared.u32 	[%r1509+8], %r1473;
$L__BB3_58:
	bar.sync 	0;
	ld.shared.u64 	%rd445, [_ZN6thrust24THRUST_300001_SM_1000_NS8cuda_cub4core6detail5shmemE];
	ld.shared.u32 	%r1510, [_ZN6thrust24THRUST_300001_SM_1000_NS8cuda_cub4core6detail5shmemE+8];
	ld.shared.u64 	%rd446, [_ZN6thrust24THRUST_300001_SM_1000_NS8cuda_cub4core6detail5shmemE+16];
	ld.shared.u32 	%r1511, [_ZN6thrust24THRUST_300001_SM_1000_NS8cuda_cub4core6detail5shmemE+24];
	add.s64 	%rd447, %rd446, %rd445;
	setp.eq.s64 	%p266, %rd446, 0;
	selp.b32 	%r1512, %r1510, 0, %p266;
	add.s32 	%r1513, %r1512, %r1511;
	setp.eq.s32 	%p267, %r51, 2;
	selp.b64 	%rd448, %rd447, %rd445, %p267;
	selp.b32 	%r1514, %r1513, %r1510, %p267;
	ld.shared.u64 	%rd449, [_ZN6thrust24THRUST_300001_SM_1000_NS8cuda_cub4core6detail5shmemE+32];
	ld.shared.u32 	%r1515, [_ZN6thrust24THRUST_300001_SM_1000_NS8cuda_cub4core6detail5shmemE+40];
	add.s64 	%rd450, %rd449, %rd447;
	setp.eq.s64 	%p268, %rd449, 0;
	selp.b32 	%r1516, %r1513, 0, %p268;
	add.s32 	%r1517, %r1516, %r1515;
	setp.eq.s32 	%p269, %r51, 3;
	selp.b64 	%rd451, %rd450, %rd448, %p269;
	selp.b32 	%r1518, %r1517, %r1514, %p269;
	ld.shared.u64 	%rd452, [_ZN6thrust24THRUST_300001_SM_1000_NS8cuda_cub4core6detail5shmemE+48];
	ld.shared.u32 	%r1519, [_ZN6thrust24THRUST_300001_SM_1000_NS8cuda_cub4core6detail5shmemE+56];
	add.s64 	%rd453, %rd452, %rd450;
	setp.eq.s64 	%p270, %rd452, 0;
	selp.b32 	%r1520, %r1517, 0, %p270;
	add.s32 	%r1521, %r1520, %r1519;
	setp.eq.s32 	%p271, %r51, 4;
	selp.b64 	%rd454, %rd453, %rd451, %p271;
	selp.b32 	%r1522, %r1521, %r1518, %p271;
	ld.shared.u64 	%rd455, [_ZN6thrust24THRUST_300001_SM_1000_NS8cuda_cub4core6detail5shmemE+64];
	ld.shared.u32 	%r1523, [_ZN6thrust24THRUST_300001_SM_1000_NS8cuda_cub4core6detail5shmemE+72];
	add.s64 	%rd456, %rd455, %rd453;
	setp.eq.s64 	%p272, %rd455, 0;
	selp.b32 	%r1524, %r1521, 0, %p272;
	add.s32 	%r1525, %r1524, %r1523;
	setp.eq.s32 	%p273, %r51, 5;
	selp.b64 	%rd457, %rd456, %rd454, %p273;
	selp.b32 	%r1526, %r1525, %r1522, %p273;
	ld.shared.u64 	%rd458, [_ZN6thrust24THRUST_300001_SM_1000_NS8cuda_cub4core6detail5shmemE+80];
	ld.shared.u32 	%r1527, [_ZN6thrust24THRUST_300001_SM_1000_NS8cuda_cub4core6detail5shmemE+88];
	add.s64 	%rd459, %rd458, %rd456;
	setp.eq.s64 	%p274, %rd458, 0;
	selp.b32 	%r1528, %r1525, 0, %p274;
	add.s32 	%r1529, %r1528, %r1527;
	setp.eq.s32 	%p275, %r51, 6;
	selp.b64 	%rd460, %rd459, %rd457, %p275;
	selp.b32 	%r1530, %r1529, %r1526, %p275;
	ld.shared.u64 	%rd461, [_ZN6thrust24THRUST_300001_SM_1000_NS8cuda_cub4core6detail5shmemE+96];
	ld.shared.u32 	%r1531, [_ZN6thrust24THRUST_300001_SM_1000_NS8cuda_cub4core6detail5shmemE+104];
	add.s64 	%rd462, %rd461, %rd459;
	setp.eq.s64 	%p276, %rd461, 0;
	selp.b32 	%r1532, %r1529, 0, %p276;
	add.s32 	%r1533, %r1532, %r1531;
	setp.eq.s32 	%p277, %r51, 7;
	selp.b64 	%rd46, %rd462, %rd460, %p277;
	selp.b32 	%r79, %r1533, %r1530, %p277;
	ld.shared.u64 	%rd463, [_ZN6thrust24THRUST_300001_SM_1000_NS8cuda_cub4core6detail5shmemE+112];
	ld.shared.u32 	%r1534, [_ZN6thrust24THRUST_300001_SM_1000_NS8cuda_cub4core6detail5shmemE+120];
	add.s64 	%rd47, %rd463, %rd462;
	setp.eq.s64 	%p278, %rd463, 0;
	selp.b32 	%r1535, %r1533, 0, %p278;
	add.s32 	%r80, %r1535, %r1534;
	setp.lt.u32 	%p279, %r48, 32;
	@%p279 bra 	$L__BB3_60;
	setp.eq.s64 	%p280, %rd624, 0;
	selp.b32 	%r1536, %r79, 0, %p280;
	add.s32 	%r1537, %r1536, %r2179;
	setp.eq.s32 	%p281, %r1284, 0;
	selp.b64 	%rd464, 0, %rd624, %p281;
	add.s64 	%rd624, %rd46, %rd464;
	selp.b32 	%r2179, %r79, %r1537, %p281;
	bra.uni 	$L__BB3_96;
$L__BB3_60:
	setp.ne.s32 	%p282, %r48, 0;
	mul.wide.u32 	%rd465, %r5, 16;
	add.s64 	%rd49, %rd2, %rd465;
	@%p282 bra 	$L__BB3_62;
	st.shared.u64 	[_ZN6thrust24THRUST_300001_SM_1000_NS8cuda_cub4core6detail5shmemE+200], %rd47;
	st.shared.u32 	[_ZN6thrust24THRUST_300001_SM_1000_NS8cuda_cub4core6detail5shmemE+208], %r80;
	mov.b32 	%r1538, 100;
	mov.b64 	%rd467, {%r80, %r1538};
	add.s64 	%rd466, %rd49, 512;
	// begin inline asm
	st.relaxed.gpu.v2.u64 [%rd466], {%rd467, %rd47};
	// end inline asm
$L__BB3_62:
	not.b32 	%r82, %r48;
	mov.u32 	%r1539, %nctaid.x;
	setp.gt.u32 	%p283, %r1539, 499;
	@%p283 bra 	$L__BB3_64;
	membar.cta;
	bra.uni 	$L__BB3_65;
$L__BB3_64:
	mov.b32 	%r1540, 450;
	// begin inline asm
	nanosleep.u32 %r1540;
	// end inline asm
$L__BB3_65:
	mul.wide.s32 	%rd469, %r82, 16;
	add.s64 	%rd470, %rd49, %rd469;
	add.s64 	%rd50, %rd470, 512;
$L__BB3_66:
	// begin inline asm
	ld.relaxed.gpu.v2.u64 {%rd471, %rd614}, [%rd50];
	// end inline asm
	mov.b64 	{%r2167, %r2172}, %rd471;
	setp.eq.s32 	%p284, %r2172, 99;
	mov.b32 	%r1541, -1;
	vote.sync.any.pred 	%p285, %p284, %r1541;
	@%p285 bra 	$L__BB3_66;
	setp.eq.s32 	%p286, %r2172, 101;
	mov.b32 	%r1563, -1;
	vote.sync.ballot.b32 	%r1564, %p286, %r1563;
	// begin inline asm
	mov.u32 %r1543, %lanemask_ge;
	// end inline asm
	and.b32  	%r1565, %r1564, %r1543;
	or.b32  	%r1566, %r1565, -2147483648;
	add.s32 	%r1567, %r1566, -1;
	not.b32 	%r1568, %r1566;
	and.b32  	%r1569, %r1568, %r1567;
	popc.b32 	%r86, %r1569;
	mov.b64 	{%r1545, %r1550}, %rd614;
	mov.b32 	%r1561, 1;
	// begin inline asm
	shfl.sync.down.b32 %r1544, %r1545, %r1561, %r86, %r1563;
	// end inline asm
	// begin inline asm
	shfl.sync.down.b32 %r1549, %r1550, %r1561, %r86, %r1563;
	// end inline asm
	// begin inline asm
	shfl.sync.down.b32 %r1554, %r2167, %r1561, %r86, %r1563;
	// end inline asm
	// begin inline asm
	shfl.sync.down.b32 %r1559, %r1560, %r1561, %r86, %r1563;
	// end inline asm
	setp.ge.s32 	%p288, %r1284, %r86;
	@%p288 bra 	$L__BB3_69;
	mov.b64 	%rd474, {%r1544, %r1549};
	add.s64 	%rd52, %rd614, %rd474;
	setp.eq.s64 	%p289, %rd614, 0;
	selp.b32 	%r1570, %r1554, 0, %p289;
	add.s32 	%r2167, %r1570, %r2167;
	mov.u64 	%rd614, %rd52;
$L__BB3_69:
	mov.b64 	{%r1572, %r1577}, %rd614;
	mov.b32 	%r1588, 2;
	mov.b32 	%r1590, -1;
	// begin inline asm
	shfl.sync.down.b32 %r1571, %r1572, %r1588, %r86, %r1590;
	// end inline asm
	// begin inline asm
	shfl.sync.down.b32 %r1576, %r1577, %r1588, %r86, %r1590;
	// end inline asm
	// begin inline asm
	shfl.sync.down.b32 %r1581, %r2167, %r1588, %r86, %r1590;
	// end inline asm
	// begin inline asm
	shfl.sync.down.b32 %r1586, %r1587, %r1588, %r86, %r1590;
	// end inline asm
	add.s32 	%r95, %r1284, 2;
	setp.gt.s32 	%p290, %r95, %r86;
	@%p290 bra 	$L__BB3_71;
	mov.b64 	%rd475, {%r1571, %r1576};
	add.s64 	%rd54, %rd614, %rd475;
	setp.eq.s64 	%p291, %rd614, 0;
	selp.b32 	%r1591, %r1581, 0, %p291;
	add.s32 	%r2167, %r1591, %r2167;
	mov.u64 	%rd614, %rd54;
$L__BB3_71:
	mov.b64 	{%r1593, %r1598}, %rd614;
	mov.b32 	%r1609, 4;
	mov.b32 	%r1611, -1;
	// begin inline asm
	shfl.sync.down.b32 %r1592, %r1593, %r1609, %r86, %r1611;
	// end inline asm
	// begin inline asm
	shfl.sync.down.b32 %r1597, %r1598, %r1609, %r86, %r1611;
	// end inline asm
	// begin inline asm
	shfl.sync.down.b32 %r1602, %r2167, %r1609, %r86, %r1611;
	// end inline asm
	// begin inline asm
	shfl.sync.down.b32 %r1607, %r1608, %r1609, %r86, %r1611;
	// end inline asm
	add.s32 	%r101, %r1284, 4;
	setp.gt.s32 	%p292, %r101, %r86;
	@%p292 bra 	$L__BB3_73;
	mov.b64 	%rd476, {%r1592, %r1597};
	add.s64 	%rd56, %rd614, %rd476;
	setp.eq.s64 	%p293, %rd614, 0;
	selp.b32 	%r1612, %r1602, 0, %p293;
	add.s32 	%r2167, %r1612, %r2167;
	mov.u64 	%rd614, %rd56;
$L__BB3_73:
	mov.b64 	{%r1614, %r1619}, %rd614;
	mov.b32 	%r1630, 8;
	mov.b32 	%r1632, -1;
	// begin inline asm
	shfl.sync.down.b32 %r1613, %r1614, %r1630, %r86, %r1632;
	// end inline asm
	// begin inline asm
	shfl.sync.down.b32 %r1618, %r1619, %r1630, %r86, %r1632;
	// end inline asm
	// begin inline asm
	shfl.sync.down.b32 %r1623, %r2167, %r1630, %r86, %r1632;
	// end inline asm
	// begin inline asm
	shfl.sync.down.b32 %r1628, %r1629, %r1630, %r86, %r1632;
	// end inline asm
	add.s32 	%r107, %r1284, 8;
	setp.gt.s32 	%p294, %r107, %r86;
	@%p294 bra 	$L__BB3_75;
	mov.b64 	%rd477, {%r1613, %r1618};
	add.s64 	%rd58, %rd614, %rd477;
	setp.eq.s64 	%p295, %rd614, 0;
	selp.b32 	%r1633, %r1623, 0, %p295;
	add.s32 	%r2167, %r1633, %r2167;
	mov.u64 	%rd614, %rd58;
$L__BB3_75:
	mov.b64 	{%r1635, %r1640}, %rd614;
	mov.b32 	%r1651, 16;
	mov.b32 	%r1653, -1;
	// begin inline asm
	shfl.sync.down.b32 %r1634, %r1635, %r1651, %r86, %r1653;
	// end inline asm
	// begin inline asm
	shfl.sync.down.b32 %r1639, %r1640, %r1651, %r86, %r1653;
	// end inline asm
	// begin inline asm
	shfl.sync.down.b32 %r1644, %r2167, %r1651, %r86, %r1653;
	// end inline asm
	// begin inline asm
	shfl.sync.down.b32 %r1649, %r1650, %r1651, %r86, %r1653;
	// end inline asm
	add.s32 	%r113, %r1284, 16;
	setp.gt.s32 	%p296, %r113, %r86;
	@%p296 bra 	$L__BB3_77;
	mov.b64 	%rd478, {%r1634, %r1639};
	add.s64 	%rd60, %rd614, %rd478;
	setp.eq.s64 	%p297, %rd614, 0;
	selp.b32 	%r1654, %r1644, 0, %p297;
	add.s32 	%r2167, %r1654, %r2167;
	mov.u64 	%rd614, %rd60;
$L__BB3_77:
	add.s32 	%r2173, %r5, %r82;
	add.s64 	%rd62, %rd2, 512;
$L__BB3_78:
	setp.ne.s32 	%p298, %r2172, 101;
	mov.b32 	%r1655, -1;
	vote.sync.all.pred 	%p299, %p298, %r1655;
	not.pred 	%p300, %p299;
	@%p300 bra 	$L__BB3_92;
	mul.wide.s32 	%rd518, %r2173, 16;
	add.s64 	%rd519, %rd62, %rd518;
	add.s64 	%rd64, %rd519, -512;
$L__BB3_80:
	// begin inline asm
	ld.relaxed.gpu.v2.u64 {%rd520, %rd620}, [%rd64];
	// end inline asm
	mov.b64 	{%r2175, %r2172}, %rd520;
	setp.eq.s32 	%p338, %r2172, 99;
	mov.b32 	%r1736, -1;
	vote.sync.any.pred 	%p339, %p338, %r1736;
	@%p339 bra 	$L__BB3_80;
	setp.eq.s32 	%p340, %r2172, 101;
	mov.b32 	%r1757, -1;
	vote.sync.ballot.b32 	%r1758, %p340, %r1757;
	and.b32  	%r1759, %r1758, %r1543;
	or.b32  	%r1760, %r1759, -2147483648;
	add.s32 	%r1761, %r1760, -1;
	not.b32 	%r1762, %r1760;
	and.b32  	%r1763, %r1762, %r1761;
	popc.b32 	%r122, %r1763;
	mov.b64 	{%r1739, %r1744}, %rd620;
	mov.b32 	%r1755, 1;
	// begin inline asm
	shfl.sync.down.b32 %r1738, %r1739, %r1755, %r122, %r1757;
	// end inline asm
	// begin inline asm
	shfl.sync.down.b32 %r1743, %r1744, %r1755, %r122, %r1757;
	// end inline asm
	// begin inline asm
	shfl.sync.down.b32 %r1748, %r2175, %r1755, %r122, %r1757;
	// end inline asm
	// begin inline asm
	shfl.sync.down.b32 %r1753, %r1754, %r1755, %r122, %r1757;
	// end inline asm
	setp.ge.s32 	%p342, %r1284, %r122;
	@%p342 bra 	$L__BB3_83;
	mov.b64 	%rd523, {%r1738, %r1743};
	add.s64 	%rd66, %rd620, %rd523;
	setp.eq.s64 	%p343, %rd620, 0;
	selp.b32 	%r1764, %r1748, 0, %p343;
	add.s32 	%r2175, %r1764, %r2175;
	mov.u64 	%rd620, %rd66;
$L__BB3_83:
	mov.b64 	{%r1766, %r1771}, %rd620;
	mov.b32 	%r1782, 2;
	mov.b32 	%r1784, -1;
	// begin inline asm
	shfl.sync.down.b32 %r1765, %r1766, %r1782, %r122, %r1784;
	// end inline asm
	// begin inline asm
	shfl.sync.down.b32 %r1770, %r1771, %r1782, %r122, %r1784;
	// end inline asm
	// begin inline asm
	shfl.sync.down.b32 %r1775, %r2175, %r1782, %r122, %r1784;
	// end inline asm
	// begin inline asm
	shfl.sync.down.b32 %r1780, %r1781, %r1782, %r122, %r1784;
	// end inline asm
	setp.gt.s32 	%p344, %r95, %r122;
	@%p344 bra 	$L__BB3_85;
	mov.b64 	%rd524, {%r1765, %r1770};
	add.s64 	%rd68, %rd620, %rd524;
	setp.eq.s64 	%p345, %rd620, 0;
	selp.b32 	%r1785, %r1775, 0, %p345;
	add.s32 	%r2175, %r1785, %r2175;
	mov.u64 	%rd620, %rd68;
$L__BB3_85:
	mov.b64 	{%r1787, %r1792}, %rd620;
	mov.b32 	%r1803, 4;
	mov.b32 	%r1805, -1;
	// begin inline asm
	shfl.sync.down.b32 %r1786, %r1787, %r1803, %r122, %r1805;
	// end inline asm
	// begin inline asm
	shfl.sync.down.b32 %r1791, %r1792, %r1803, %r122, %r1805;
	// end inline asm
	// begin inline asm
	shfl.sync.down.b32 %r1796, %r2175, %r1803, %r122, %r1805;
	// end inline asm
	// begin inline asm
	shfl.sync.down.b32 %r1801, %r1802, %r1803, %r122, %r1805;
	// end inline asm
	setp.gt.s32 	%p346, %r101, %r122;
	@%p346 bra 	$L__BB3_87;
	mov.b64 	%rd525, {%r1786, %r1791};
	add.s64 	%rd70, %rd620, %rd525;
	setp.eq.s64 	%p347, %rd620, 0;
	selp.b32 	%r1806, %r1796, 0, %p347;
	add.s32 	%r2175, %r1806, %r2175;
	mov.u64 	%rd620, %rd70;
$L__BB3_87:
	mov.b64 	{%r1808, %r1813}, %rd620;
	mov.b32 	%r1824, 8;
	mov.b32 	%r1826, -1;
	// begin inline asm
	shfl.sync.down.b32 %r1807, %r1808, %r1824, %r122, %r1826;
	// end inline asm
	// begin inline asm
	shfl.sync.down.b32 %r1812, %r1813, %r1824, %r122, %r1826;
	// end inline asm
	// begin inline asm
	shfl.sync.down.b32 %r1817, %r2175, %r1824, %r122, %r1826;
	// end inline asm
	// begin inline asm
	shfl.sync.down.b32 %r1822, %r1823, %r1824, %r122, %r1826;
	// end inline asm
	setp.gt.s32 	%p348, %r107, %r122;
	@%p348 bra 	$L__BB3_89;
	mov.b64 	%rd526, {%r1807, %r1812};
	add.s64 	%rd72, %rd620, %rd526;
	setp.eq.s64 	%p349, %rd620, 0;
	selp.b32 	%r1827, %r1817, 0, %p349;
	add.s32 	%r2175, %r1827, %r2175;
	mov.u64 	%rd620, %rd72;
$L__BB3_89:
	mov.b64 	{%r1829, %r1834}, %rd620;
	mov.b32 	%r1845, 16;
	mov.b32 	%r1847, -1;
	// begin inline asm
	shfl.sync.down.b32 %r1828, %r1829, %r1845, %r122, %r1847;
	// end inline asm
	// begin inline asm
	shfl.sync.down.b32 %r1833, %r1834, %r1845, %r122, %r1847;
	// end inline asm
	// begin inline asm
	shfl.sync.down.b32 %r1838, %r2175, %r1845, %r122, %r1847;
	// end inline asm
	// begin inline asm
	shfl.sync.down.b32 %r1843, %r1844, %r1845, %r122, %r1847;
	// end inline asm
	setp.gt.s32 	%p350, %r113, %r122;
	@%p350 bra 	$L__BB3_91;
	mov.b64 	%rd527, {%r1828, %r1833};
	add.s64 	%rd74, %rd620, %rd527;
	setp.eq.s64 	%p351, %rd620, 0;
	selp.b32 	%r1848, %r1838, 0, %p351;
	add.s32 	%r2175, %r1848, %r2175;
	mov.u64 	%rd620, %rd74;
$L__BB3_91:
	add.s64 	%rd76, %rd620, %rd614;
	setp.eq.s64 	%p352, %rd614, 0;
	selp.b32 	%r1849, %r2175, 0, %p352;
	add.s32 	%r2167, %r1849, %r2167;
	add.s32 	%r2173, %r2173, -32;
	mov.u64 	%rd614, %rd76;
	bra.uni 	$L__BB3_78;
$L__BB3_92:
	@%p282 bra 	$L__BB3_94;
	add.s64 	%rd481, %rd614, %rd47;
	setp.eq.s64 	%p302, %rd47, 0;
	selp.b32 	%r1657, %r2167, 0, %p302;
	add.s32 	%r1658, %r1657, %r80;
	mov.b32 	%r1659, 101;
	mov.b64 	%rd480, {%r1658, %r1659};
	add.s64 	%rd479, %rd49, 512;
	// begin inline asm
	st.relaxed.gpu.v2.u64 [%rd479], {%rd480, %rd481};
	// end inline asm
	st.shared.u64 	[_ZN6thrust24THRUST_300001_SM_1000_NS8cuda_cub4core6detail5shmemE+168], %rd614;
	st.shared.u32 	[_ZN6thrust24THRUST_300001_SM_1000_NS8cuda_cub4core6detail5shmemE+176], %r2167;
	st.shared.u64 	[_ZN6thrust24THRUST_300001_SM_1000_NS8cuda_cub4core6detail5shmemE+184], %rd481;
	st.shared.u32 	[_ZN6thrust24THRUST_300001_SM_1000_NS8cuda_cub4core6detail5shmemE+192], %r1658;
$L__BB3_94:
	setp.ne.s32 	%p303, %r1284, 0;
	@%p303 bra 	$L__BB3_96;
	st.shared.u64 	[_ZN6thrust24THRUST_300001_SM_1000_NS8cuda_cub4core6detail5shmemE+136], %rd614;
	st.shared.u32 	[_ZN6thrust24THRUST_300001_SM_1000_NS8cuda_cub4core6detail5shmemE+144], %r2167;
	mov.u64 	%rd624, %rd614;
	mov.u32 	%r2179, %r2167;
$L__BB3_96:
	setp.eq.s32 	%p304, %r48, 0;
	bar.sync 	0;
	@%p304 bra 	$L__BB3_98;
	ld.shared.u32 	%r1660, [_ZN6thrust24THRUST_300001_SM_1000_NS8cuda_cub4core6detail5shmemE+144];
	ld.shared.u64 	%rd482, [_ZN6thrust24THRUST_300001_SM_1000_NS8cuda_cub4core6detail5shmemE+136];
	add.s64 	%rd78, %rd482, %rd624;
	setp.eq.s64 	%p305, %rd624, 0;
	selp.b32 	%r1661, %r1660, 0, %p305;
	add.s32 	%r2179, %r1661, %r2179;
	mov.u64 	%rd624, %rd78;
$L__BB3_98:
	setp.ne.s32 	%p306, %r60, %r61;
	setp.ne.s32 	%p307, %r59, %r60;
	setp.ne.s32 	%p308, %r58, %r59;
	setp.ne.s32 	%p309, %r57, %r58;
	setp.ne.s32 	%p310, %r56, %r57;
	setp.ne.s32 	%p311, %r55, %r56;
	setp.ne.s32 	%p312, %r54, %r55;
	setp.ne.s32 	%p313, %r2165, %r54;
	selp.u64 	%rd483, 1, 0, %p313;
	add.s64 	%rd80, %rd624, %rd483;
	selp.b32 	%r1662, 0, %r2179, %p313;
	add.s32 	%r153, %r1662, %r65;
	add.s64 	%rd81, %rd38, %rd624;
	selp.b32 	%r1663, 0, %r153, %p312;
	add.s32 	%r154, %r66, %r1663;
	add.s64 	%rd82, %rd39, %rd624;
	selp.b32 	%r1664, 0, %r154, %p311;
	add.s32 	%r155, %r67, %r1664;
	add.s64 	%rd83, %rd40, %rd624;
	selp.b32 	%r1665, 0, %r155, %p310;
	add.s32 	%r156, %r68, %r1665;
	add.s64 	%rd84, %rd41, %rd624;
	selp.b32 	%r1666, 0, %r156, %p309;
	add.s32 	%r157, %r69, %r1666;
	add.s64 	%rd85, %rd42, %rd624;
	selp.b32 	%r1667, 0, %r157, %p308;
	add.s32 	%r158, %r70, %r1667;
	add.s64 	%rd86, %rd43, %rd624;
	selp.b32 	%r1668, 0, %r158, %p307;
	add.s32 	%r159, %r71, %r1668;
	selp.u64 	%rd484, 1, 0, %p306;
	add.s64 	%rd87, %rd86, %rd484;
	selp.b32 	%r1669, 0, %r159, %p306;
	add.s32 	%r160, %r72, %r1669;
	ld.shared.u64 	%rd88, [_ZN6thrust24THRUST_300001_SM_1000_NS8cuda_cub4core6detail5shmemE+200];
	ld.shared.u64 	%rd89, [_ZN6thrust24THRUST_300001_SM_1000_NS8cuda_cub4core6detail5shmemE+168];
	setp.lt.s64 	%p314, %rd88, 257;
	@%p314 bra 	$L__BB3_124;
	setp.eq.s32 	%p324, %r2165, %r54;
	bar.sync 	0;
	@%p324 bra 	$L__BB3_101;
	cvt.u32.u64 	%r1670, %rd89;
	cvt.u32.u64 	%r1671, %rd624;
	sub.s32 	%r1672, %r1671, %r1670;
	shl.b32 	%r1673, %r1672, 3;
	mov.u32 	%r1674, _ZN6thrust24THRUST_300001_SM_1000_NS8cuda_cub4core6detail5shmemE;
	add.s32 	%r1675, %r1674, %r1673;
	st.shared.v2.u32 	[%r1675], {%r2165, %r2179};
$L__BB3_101:
	setp.eq.s32 	%p325, %r54, %r55;
	@%p325 bra 	$L__BB3_103;
	cvt.u32.u64 	%r1676, %rd89;
	cvt.u32.u64 	%r1677, %rd80;
	sub.s32 	%r1678, %r1677, %r1676;
	shl.b32 	%r1679, %r1678, 3;
	mov.u32 	%r1680, _ZN6thrust24THRUST_300001_SM_1000_NS8cuda_cub4core6detail5shmemE;
	add.s32 	%r1681, %r1680, %r1679;
	st.shared.v2.u32 	[%r1681], {%r54, %r153};
$L__BB3_103:
	setp.eq.s32 	%p326, %r55, %r56;
	@%p326 bra 	$L__BB3_105;
	cvt.u32.u64 	%r1682, %rd89;
	cvt.u32.u64 	%r1683, %rd81;
	sub.s32 	%r1684, %r1683, %r1682;
	shl.b32 	%r1685, %r1684, 3;
	mov.u32 	%r1686, _ZN6thrust24THRUST_300001_SM_1000_NS8cuda_cub4core6detail5shmemE;
	add.s32 	%r1687, %r1686, %r1685;
	st.shared.v2.u32 	[%r1687], {%r55, %r154};
$L__BB3_105:
	setp.eq.s32 	%p327, %r56, %r57;
	@%p327 bra 	$L__BB3_107;
	cvt.u32.u64 	%r1688, %rd89;
	cvt.u32.u64 	%r1689, %rd82;
	sub.s32 	%r1690, %r1689, %r1688;
	shl.b32 	%r1691, %r1690, 3;
	mov.u32 	%r1692, _ZN6thrust24THRUST_300001_SM_1000_NS8cuda_cub4core6detail5shmemE;
	add.s32 	%r1693, %r1692, %r1691;
	st.shared.v2.u32 	[%r1693], {%r56, %r155};
$L__BB3_107:
	setp.eq.s32 	%p328, %r57, %r58;
	@%p328 bra 	$L__BB3_109;
	cvt.u32.u64 	%r1694, %rd89;
	cvt.u32.u64 	%r1695, %rd83;
	sub.s32 	%r1696, %r1695, %r1694;
	shl.b32 	%r1697, %r1696, 3;
	mov.u32 	%r1698, _ZN6thrust24THRUST_300001_SM_1000_NS8cuda_cub4core6detail5shmemE;
	add.s32 	%r1699, %r1698, %r1697;
	st.shared.v2.u32 	[%r1699], {%r57, %r156};
$L__BB3_109:
	setp.eq.s32 	%p329, %r58, %r59;
	@%p329 bra 	$L__BB3_111;
	cvt.u32.u64 	%r1700, %rd89;
	cvt.u32.u64 	%r1701, %rd84;
	sub.s32 	%r1702, %r1701, %r1700;
	shl.b32 	%r1703, %r1702, 3;
	mov.u32 	%r1704, _ZN6thrust24THRUST_300001_SM_1000_NS8cuda_cub4core6detail5shmemE;
	add.s32 	%r1705, %r1704, %r1703;
	st.shared.v2.u32 	[%r1705], {%r58, %r157};
$L__BB3_111:
	setp.eq.s32 	%p330, %r59, %r60;
	@%p330 bra 	$L__BB3_113;
	cvt.u32.u64 	%r1706, %rd89;
	cvt.u32.u64 	%r1707, %rd85;
	sub.s32 	%r1708, %r1707, %r1706;
	shl.b32 	%r1709, %r1708, 3;
	mov.u32 	%r1710, _ZN6thrust24THRUST_300001_SM_1000_NS8cuda_cub4core6detail5shmemE;
	add.s32 	%r1711, %r1710, %r1709;
	st.shared.v2.u32 	[%r1711], {%r59, %r158};
$L__BB3_113:
	setp.eq.s32 	%p331, %r60, %r61;
	@%p331 bra 	$L__BB3_115;
	cvt.u32.u64 	%r1712, %rd89;
	cvt.u32.u64 	%r1713, %rd86;
	sub.s32 	%r1714, %r1713, %r1712;
	shl.b32 	%r1715, %r1714, 3;
	mov.u32 	%r1716, _ZN6thrust24THRUST_300001_SM_1000_NS8cuda_cub4core6detail5shmemE;
	add.s32 	%r1717, %r1716, %r1715;
	st.shared.v2.u32 	[%r1717], {%r60, %r159};
$L__BB3_115:
	setp.eq.s32 	%p332, %r61, %r62;
	@%p332 bra 	$L__BB3_117;
	cvt.u32.u64 	%r1718, %rd89;
	cvt.u32.u64 	%r1719, %rd87;
	sub.s32 	%r1720, %r1719, %r1718;
	shl.b32 	%r1721, %r1720, 3;
	mov.u32 	%r1722, _ZN6thrust24THRUST_300001_SM_1000_NS8cuda_cub4core6detail5shmemE;
	add.s32 	%r1723, %r1722, %r1721;
	st.shared.v2.u32 	[%r1723], {%r61, %r160};
$L__BB3_117:
	bar.sync 	0;
	cvt.u64.u32 	%rd629, %r48;
	setp.le.u64 	%p333, %rd88, %rd629;
	@%p333 bra 	$L__BB3_362;
	not.b64 	%rd503, %rd629;
	add.s64 	%rd91, %rd88, %rd503;
	shr.u64 	%rd504, %rd91, 8;
	add.s64 	%rd505, %rd504, 1;
	and.b64  	%rd626, %rd505, 3;
	and.b64  	%rd506, %rd91, 768;
	setp.eq.s64 	%p334, %rd506, 768;
	@%p334 bra 	$L__BB3_121;
	add.s64 	%rd507, %rd89, %rd629;
	shl.b64 	%rd508, %rd507, 2;
	add.s64 	%rd627, %rd3, %rd508;
	shl.b32 	%r1724, %r48, 3;
	mov.u32 	%r1725, _ZN6thrust24THRUST_300001_SM_1000_NS8cuda_cub4core6detail5shmemE;
	add.s32 	%r1726, %r1724, %r1725;
	add.s32 	%r2181, %r1726, 4;
	shl.b64 	%rd509, %rd626, 8;
	add.s64 	%rd629, %rd509, %rd629;
$L__BB3_120:
	.pragma "nounroll";
	ld.shared.u32 	%r1727, [%r2181];
	st.global.u32 	[%rd627], %r1727;
	add.s64 	%rd627, %rd627, 1024;
	add.s32 	%r2181, %r2181, 2048;
	add.s64 	%rd626, %rd626, -1;
	setp.ne.s64 	%p335, %rd626, 0;
	@%p335 bra 	$L__BB3_120;
$L__BB3_121:
	setp.lt.u64 	%p336, %rd91, 768;
	@%p336 bra 	$L__BB3_362;
	mov.u32 	%r1730, _ZN6thrust24THRUST_300001_SM_1000_NS8cuda_cub4core6detail5shmemE;
$L__BB3_123:
	cvt.u32.u64 	%r1728, %rd629;
	add.s64 	%rd510, %rd629, %rd89;
	shl.b32 	%r1729, %r1728, 3;
	add.s32 	%r1731, %r1730, %r1729;
	ld.shared.u32 	%r1732, [%r1731+4];
	shl.b64 	%rd511, %rd510, 2;
	add.s64 	%rd512, %rd3, %rd511;
	st.global.u32 	[%rd512], %r1732;
	and.b64  	%rd513, %rd629, 4294967295;
	add.s64 	%rd514, %rd89, %rd513;
	ld.shared.u32 	%r1733, [%r1731+2052];
	shl.b64 	%rd515, %rd514, 2;
	add.s64 	%rd516, %rd3, %rd515;
	st.global.u32 	[%rd516+1024], %r1733;
	ld.shared.u32 	%r1734, [%r1731+4100];
	st.global.u32 	[%rd516+2048], %r1734;
	ld.shared.u32 	%r1735, [%r1731+6148];
	st.global.u32 	[%rd516+3072], %r1735;
	add.s64 	%rd517, %rd629, 1024;
	and.b64  	%rd629, %rd517, 4294967295;
	setp.gt.u64 	%p337, %rd88, %rd629;
	@%p337 bra 	$L__BB3_123;
	bra.uni 	$L__BB3_362;
$L__BB3_124:
	setp.eq.s32 	%p315, %r2165, %r54;
	@%p315 bra 	$L__BB3_126;
	shl.b64 	%rd485, %rd624, 2;
	add.s64 	%rd486, %rd3, %rd485;
	st.global.u32 	[%rd486], %r2179;
$L__BB3_126:
	setp.eq.s32 	%p316, %r54, %r55;
	@%p316 bra 	$L__BB3_128;
	shl.b64 	%rd487, %rd80, 2;
	add.s64 	%rd488, %rd3, %rd487;
	st.global.u32 	[%rd488], %r153;
$L__BB3_128:
	setp.eq.s32 	%p317, %r55, %r56;
	@%p317 bra 	$L__BB3_130;
	shl.b64 	%rd489, %rd81, 2;
	add.s64 	%rd490, %rd3, %rd489;
	st.global.u32 	[%rd490], %r154;
$L__BB3_130:
	setp.eq.s32 	%p318, %r56, %r57;
	@%p318 bra 	$L__BB3_132;
	shl.b64 	%rd491, %rd82, 2;
	add.s64 	%rd492, %rd3, %rd491;
	st.global.u32 	[%rd492], %r155;
$L__BB3_132:
	setp.eq.s32 	%p319, %r57, %r58;
	@%p319 bra 	$L__BB3_134;
	shl.b64 	%rd493, %rd83, 2;
	add.s64 	%rd494, %rd3, %rd493;
	st.global.u32 	[%rd494], %r156;
$L__BB3_134:
	setp.eq.s32 	%p320, %r58, %r59;
	@%p320 bra 	$L__BB3_136;
	shl.b64 	%rd495, %rd84, 2;
	add.s64 	%rd496, %rd3, %rd495;
	st.global.u32 	[%rd496], %r157;
$L__BB3_136:
	setp.eq.s32 	%p321, %r59, %r60;
	@%p321 bra 	$L__BB3_138;
	shl.b64 	%rd497, %rd85, 2;
	add.s64 	%rd498, %rd3, %rd497;
	st.global.u32 	[%rd498], %r158;
$L__BB3_138:
	setp.eq.s32 	%p322, %r60, %r61;
	@%p322 bra 	$L__BB3_140;
	shl.b64 	%rd499, %rd86, 2;
	add.s64 	%rd500, %rd3, %rd499;
	st.global.u32 	[%rd500], %r159;
$L__BB3_140:
	setp.eq.s32 	%p323, %r61, %r62;
	@%p323 bra 	$L__BB3_362;
	shl.b64 	%rd501, %rd87, 2;
	add.s64 	%rd502, %rd3, %rd501;
	st.global.u32 	[%rd502], %r160;
	bra.uni 	$L__BB3_362;
$L__BB3_142:
	setp.lt.s64 	%p19, %rd5, 1;
	@%p19 bra 	$L__BB3_362;
	setp.ne.s32 	%p20, %r5, 0;
	@%p20 bra 	$L__BB3_232;
	cvt.u32.u64 	%r164, %rd200;
	div.s32 	%r2190, %r1, %r2;
	mov.u32 	%r166, %tid.x;
	and.b32  	%r981, %r166, 31;
	and.b32  	%r982, %r166, 992;
	mul.lo.s32 	%r983, %r982, 9;
	or.b32  	%r167, %r983, %r981;
	setp.ge.s32 	%p151, %r167, %r164;
	mov.u32 	%r2182, %r2190;
	@%p151 bra 	$L__BB3_146;
	add.s32 	%r984, %r167, %r1;
	div.s32 	%r2182, %r984, %r2;
$L__BB3_146:
	add.s32 	%r170, %r167, 32;
	setp.ge.s32 	%p152, %r170, %r164;
	mov.u32 	%r2183, %r2190;
	@%p152 bra 	$L__BB3_148;
	add.s32 	%r985, %r170, %r1;
	div.s32 	%r2183, %r985, %r2;
$L__BB3_148:
	add.s32 	%r173, %r167, 64;
	setp.ge.s32 	%p153, %r173, %r164;
	mov.u32 	%r2184, %r2190;
	@%p153 bra 	$L__BB3_150;
	add.s32 	%r986, %r173, %r1;
	div.s32 	%r2184, %r986, %r2;
$L__BB3_150:
	add.s32 	%r176, %r167, 96;
	setp.ge.s32 	%p154, %r176, %r164;
	mov.u32 	%r2185, %r2190;
	@%p154 bra 	$L__BB3_152;
	add.s32 	%r987, %r176, %r1;
	div.s32 	%r2185, %r987, %r2;
$L__BB3_152:
	add.s32 	%r179, %r167, 128;
	setp.ge.s32 	%p155, %r179, %r164;
	mov.u32 	%r2186, %r2190;
	@%p155 bra 	$L__BB3_154;
	add.s32 	%r988, %r179, %r1;
	div.s32 	%r2186, %r988, %r2;
$L__BB3_154:
	add.s32 	%r182, %r167, 160;
	setp.ge.s32 	%p156, %r182, %r164;
	mov.u32 	%r2187, %r2190;
	@%p156 bra 	$L__BB3_156;
	add.s32 	%r989, %r182, %r1;
	div.s32 	%r2187, %r989, %r2;
$L__BB3_156:
	add.s32 	%r185, %r167, 192;
	setp.ge.s32 	%p157, %r185, %r164;
	mov.u32 	%r2188, %r2190;
	@%p157 bra 	$L__BB3_158;
	add.s32 	%r990, %r185, %r1;
	div.s32 	%r2188, %r990, %r2;
$L__BB3_158:
	add.s32 	%r188, %r167, 224;
	setp.ge.s32 	%p158, %r188, %r164;
	mov.u32 	%r2189, %r2190;
	@%p158 bra 	$L__BB3_160;
	add.s32 	%r991, %r188, %r1;
	div.s32 	%r2189, %r991, %r2;
$L__BB3_160:
	add.s32 	%r191, %r167, 256;
	setp.ge.s32 	%p159, %r191, %r164;
	@%p159 bra 	$L__BB3_162;
	add.s32 	%r992, %r191, %r1;
	div.s32 	%r2190, %r992, %r2;
$L__BB3_162:
	setp.ge.s32 	%p160, %r167, %r164;
	// begin inline asm
	mov.u32 %r993, %laneid;
	// end inline asm
	shr.u32 	%r195, %r166, 5;
	mad.lo.s32 	%r994, %r195, 288, %r993;
	shl.b32 	%r995, %r994, 2;
	mov.u32 	%r996, _ZN6thrust24THRUST_300001_SM_1000_NS8cuda_cub4core6detail5shmemE;
	add.s32 	%r196, %r996, %r995;
	st.shared.u32 	[%r196], %r2182;
	st.shared.u32 	[%r196+128], %r2183;
	st.shared.u32 	[%r196+256], %r2184;
	st.shared.u32 	[%r196+384], %r2185;
	st.shared.u32 	[%r196+512], %r2186;
	st.shared.u32 	[%r196+640], %r2187;
	st.shared.u32 	[%r196+768], %r2188;
	st.shared.u32 	[%r196+896], %r2189;
	st.shared.u32 	[%r196+1024], %r2190;
	bar.warp.sync 	-1;
	shl.b32 	%r997, %r993, 5;
	add.s32 	%r197, %r196, %r997;
	ld.shared.u32 	%r198, [%r197];
	ld.shared.u32 	%r199, [%r197+4];
	ld.shared.u32 	%r200, [%r197+8];
	ld.shared.u32 	%r201, [%r197+12];
	ld.shared.u32 	%r202, [%r197+16];
	ld.shared.u32 	%r203, [%r197+20];
	ld.shared.u32 	%r204, [%r197+24];
	ld.shared.u32 	%r205, [%r197+28];
	ld.shared.u32 	%r206, [%r197+32];
	bar.sync 	0;
	div.s32 	%r998, %r3, %r4;
	mul.lo.s32 	%r999, %r998, %r4;
	sub.s32 	%r1000, %r3, %r999;
	add.s32 	%r2199, %r1000, %r998;
	mov.u32 	%r2191, %r2199;
	@%p160 bra 	$L__BB3_164;
	add.s32 	%r1001, %r167, %r3;
	div.s32 	%r1002, %r1001, %r4;
	mul.lo.s32 	%r1003, %r1002, %r4;
	sub.s32 	%r1004, %r1001, %r1003;
	add.s32 	%r2191, %r1004, %r1002;
$L__BB3_164:
	setp.ge.s32 	%p161, %r170, %r164;
	mov.u32 	%r2192, %r2199;
	@%p161 bra 	$L__BB3_166;
	add.s32 	%r1005, %r170, %r3;
	div.s32 	%r1006, %r1005, %r4;
	mul.lo.s32 	%r1007, %r1006, %r4;
	sub.s32 	%r1008, %r1005, %r1007;
	add.s32 	%r2192, %r1008, %r1006;
$L__BB3_166:
	setp.ge.s32 	%p162, %r173, %r164;
	mov.u32 	%r2193, %r2199;
	@%p162 bra 	$L__BB3_168;
	add.s32 	%r1009, %r173, %r3;
	div.s32 	%r1010, %r1009, %r4;
	mul.lo.s32 	%r1011, %r1010, %r4;
	sub.s32 	%r1012, %r1009, %r1011;
	add.s32 	%r2193, %r1012, %r1010;
$L__BB3_168:
	setp.ge.s32 	%p163, %r176, %r164;
	mov.u32 	%r2194, %r2199;
	@%p163 bra 	$L__BB3_170;
	add.s32 	%r1013, %r176, %r3;
	div.s32 	%r1014, %r1013, %r4;
	mul.lo.s32 	%r1015, %r1014, %r4;
	sub.s32 	%r1016, %r1013, %r1015;
	add.s32 	%r2194, %r1016, %r1014;
$L__BB3_170:
	setp.ge.s32 	%p164, %r179, %r164;
	mov.u32 	%r2195, %r2199;
	@%p164 bra 	$L__BB3_172;
	add.s32 	%r1017, %r179, %r3;
	div.s32 	%r1018, %r1017, %r4;
	mul.lo.s32 	%r1019, %r1018, %r4;
	sub.s32 	%r1020, %r1017, %r1019;
	add.s32 	%r2195, %r1020, %r1018;
$L__BB3_172:
	setp.ge.s32 	%p165, %r182, %r164;
	mov.u32 	%r2196, %r2199;
	@%p165 bra 	$L__BB3_174;
	add.s32 	%r1021, %r182, %r3;
	div.s32 	%r1022, %r1021, %r4;
	mul.lo.s32 	%r1023, %r1022, %r4;
	sub.s32 	%r1024, %r1021, %r1023;
	add.s32 	%r2196, %r1024, %r1022;
$L__BB3_174:
	setp.ge.s32 	%p166, %r185, %r164;
	mov.u32 	%r2197, %r2199;
	@%p166 bra 	$L__BB3_176;
	add.s32 	%r1025, %r185, %r3;
	div.s32 	%r1026, %r1025, %r4;
	mul.lo.s32 	%r1027, %r1026, %r4;
	sub.s32 	%r1028, %r1025, %r1027;
	add.s32 	%r2197, %r1028, %r1026;
$L__BB3_176:
	setp.ge.s32 	%p167, %r188, %r164;
	mov.u32 	%r2198, %r2199;
	@%p167 bra 	$L__BB3_178;
	add.s32 	%r1029, %r188, %r3;
	div.s32 	%r1030, %r1029, %r4;
	mul.lo.s32 	%r1031, %r1030, %r4;
	sub.s32 	%r1032, %r1029, %r1031;
	add.s32 	%r2198, %r1032, %r1030;
$L__BB3_178:
	setp.ge.s32 	%p168, %r191, %r164;
	@%p168 bra 	$L__BB3_180;
	add.s32 	%r1033, %r191, %r3;
	div.s32 	%r1034, %r1033, %r4;
	mul.lo.s32 	%r1035, %r1034, %r4;
	sub.s32 	%r1036, %r1033, %r1035;
	add.s32 	%r2199, %r1036, %r1034;
$L__BB3_180:
	st.shared.u32 	[%r196], %r2191;
	st.shared.u32 	[%r196+128], %r2192;
	st.shared.u32 	[%r196+256], %r2193;
	st.shared.u32 	[%r196+384], %r2194;
	st.shared.u32 	[%r196+512], %r2195;
	st.shared.u32 	[%r196+640], %r2196;
	st.shared.u32 	[%r196+768], %r2197;
	st.shared.u32 	[%r196+896], %r2198;
	st.shared.u32 	[%r196+1024], %r2199;
	bar.warp.sync 	-1;
	ld.shared.u32 	%r226, [%r197];
	ld.shared.u32 	%r227, [%r197+4];
	ld.shared.u32 	%r228, [%r197+8];
	ld.shared.u32 	%r229, [%r197+12];
	ld.shared.u32 	%r230, [%r197+16];
	ld.shared.u32 	%r231, [%r197+20];
	ld.shared.u32 	%r232, [%r197+24];
	ld.shared.u32 	%r233, [%r197+28];
	ld.shared.u32 	%r234, [%r197+32];
	bar.sync 	0;
	shl.b32 	%r1038, %r166, 2;
	add.s32 	%r1040, %r996, %r1038;
	add.s32 	%r235, %r1040, 1240;
	st.shared.u32 	[%r1040+1240], %r206;
	bar.sync 	0;
	setp.eq.s32 	%p169, %r166, 0;
	mov.b64 	%rd630, 1;
	@%p169 bra 	$L__BB3_182;
	ld.shared.u32 	%r2200, [%r235+-4];
	setp.ne.s32 	%p170, %r2200, %r198;
	selp.u64 	%rd630, 1, 0, %p170;
$L__BB3_182:
	setp.eq.s32 	%p171, %r166, 0;
	setp.ne.s32 	%p172, %r198, %r199;
	setp.ne.s32 	%p173, %r199, %r200;
	setp.ne.s32 	%p174, %r200, %r201;
	setp.ne.s32 	%p175, %r201, %r202;
	setp.ne.s32 	%p176, %r202, %r203;
	setp.ne.s32 	%p177, %r203, %r204;
	setp.ne.s32 	%p178, %r204, %r205;
	setp.ne.s32 	%p179, %r205, %r206;
	mul.lo.s32 	%r1161, %r166, 9;
	cvt.u64.u32 	%rd332, %r1161;
	setp.eq.s64 	%p180, %rd5, %rd332;
	selp.u64 	%rd333, 1, 0, %p180;
	selp.b64 	%rd334, %rd333, %rd630, %p180;
	selp.b64 	%rd104, %rd333, %rd334, %p171;
	add.s32 	%r1162, %r1161, 1;
	cvt.u64.u32 	%rd335, %r1162;
	setp.eq.s64 	%p181, %rd5, %rd335;
	or.pred  	%p1, %p181, %p172;
	selp.u64 	%rd336, 1, 0, %p1;
	add.s32 	%r1163, %r1161, 2;
	cvt.u64.u32 	%rd337, %r1163;
	setp.eq.s64 	%p182, %rd5, %rd337;
	or.pred  	%p2, %p182, %p173;
	selp.u64 	%rd338, 1, 0, %p2;
	add.s32 	%r1164, %r1161, 3;
	cvt.u64.u32 	%rd339, %r1164;
	setp.eq.s64 	%p183, %rd5, %rd339;
	or.pred  	%p3, %p183, %p174;
	selp.u64 	%rd340, 1, 0, %p3;
	add.s32 	%r1165, %r1161, 4;
	cvt.u64.u32 	%rd341, %r1165;
	setp.eq.s64 	%p184, %rd5, %rd341;
	or.pred  	%p4, %p184, %p175;
	selp.u64 	%rd342, 1, 0, %p4;
	add.s32 	%r1166, %r1161, 5;
	cvt.u64.u32 	%rd343, %r1166;
	setp.eq.s64 	%p185, %rd5, %rd343;
	or.pred  	%p5, %p185, %p176;
	selp.u64 	%rd344, 1, 0, %p5;
	add.s32 	%r1167, %r1161, 6;
	cvt.u64.u32 	%rd345, %r1167;
	setp.eq.s64 	%p186, %rd5, %rd345;
	or.pred  	%p6, %p186, %p177;
	selp.u64 	%rd346, 1, 0, %p6;
	add.s32 	%r1168, %r1161, 7;
	cvt.u64.u32 	%rd347, %r1168;
	setp.eq.s64 	%p187, %rd5, %rd347;
	or.pred  	%p7, %p187, %p178;
	selp.u64 	%rd348, 1, 0, %p7;
	add.s32 	%r1169, %r1161, 8;
	cvt.u64.u32 	%rd349, %r1169;
	setp.eq.s64 	%p188, %rd5, %rd349;
	or.pred  	%p8, %p188, %p179;
	selp.u64 	%rd350, 1, 0, %p8;
	add.s64 	%rd105, %rd104, %rd336;
	selp.b32 	%r1170, 0, %r226, %p1;
	add.s32 	%r1171, %r227, %r1170;
	add.s64 	%rd106, %rd105, %rd338;
	selp.b32 	%r1172, 0, %r1171, %p2;
	add.s32 	%r1173, %r228, %r1172;
	add.s64 	%rd107, %rd106, %rd340;
	selp.b32 	%r1174, 0, %r1173, %p3;
	add.s32 	%r1175, %r229, %r1174;
	add.s64 	%rd108, %rd107, %rd342;
	selp.b32 	%r1176, 0, %r1175, %p4;
	add.s32 	%r1177, %r230, %r1176;
	add.s64 	%rd109, %rd108, %rd344;
	selp.b32 	%r1178, 0, %r1177, %p5;
	add.s32 	%r1179, %r231, %r1178;
	add.s64 	%rd110, %rd109, %rd346;
	selp.b32 	%r1180, 0, %r1179, %p6;
	add.s32 	%r1181, %r232, %r1180;
	add.s64 	%rd111, %rd110, %rd348;
	selp.b32 	%r1182, 0, %r1181, %p7;
	add.s32 	%r1183, %r233, %r1182;
	add.s64 	%rd351, %rd111, %rd350;
	mov.b64 	{%r1042, %r1047}, %rd351;
	selp.b32 	%r1184, 0, %r1183, %p8;
	add.s32 	%r1052, %r234, %r1184;
	mov.b32 	%r1158, 1;
	mov.b32 	%r1159, 0;
	mov.b32 	%r1160, -1;
	// begin inline asm
	shfl.sync.up.b32 %r1041, %r1042, %r1158, %r1159, %r1160;
	// end inline asm
	// begin inline asm
	shfl.sync.up.b32 %r1046, %r1047, %r1158, %r1159, %r1160;
	// end inline asm
	mov.b64 	%rd352, {%r1041, %r1046};
	// begin inline asm
	shfl.sync.up.b32 %r1051, %r1052, %r1158, %r1159, %r1160;
	// end inline asm
	// begin inline asm
	shfl.sync.up.b32 %r1056, %r1057, %r1158, %r1159, %r1160;
	// end inline asm
	setp.eq.s64 	%p189, %rd351, 0;
	selp.b32 	%r1185, %r1051, 0, %p189;
	setp.lt.s32 	%p190, %r993, 1;
	selp.b64 	%rd353, 0, %rd352, %p190;
	add.s64 	%rd354, %rd353, %rd351;
	mov.b64 	{%r1062, %r1067}, %rd354;
	selp.b32 	%r1186, 0, %r1185, %p190;
	add.s32 	%r1072, %r1186, %r1052;
	mov.b32 	%r1078, 2;
	// begin inline asm
	shfl.sync.up.b32 %r1061, %r1062, %r1078, %r1159, %r1160;
	// end inline asm
	// begin inline asm
	shfl.sync.up.b32 %r1066, %r1067, %r1078, %r1159, %r1160;
	// end inline asm
	mov.b64 	%rd355, {%r1061, %r1066};
	// begin inline asm
	shfl.sync.up.b32 %r1071, %r1072, %r1078, %r1159, %r1160;
	// end inline asm
	// begin inline asm
	shfl.sync.up.b32 %r1076, %r1077, %r1078, %r1159, %r1160;
	// end inline asm
	setp.eq.s64 	%p191, %rd354, 0;
	selp.b32 	%r1187, %r1071, 0, %p191;
	setp.lt.s32 	%p192, %r993, 2;
	selp.b64 	%rd356, 0, %rd355, %p192;
	add.s64 	%rd357, %rd356, %rd354;
	mov.b64 	{%r1082, %r1087}, %rd357;
	selp.b32 	%r1188, 0, %r1187, %p192;
	add.s32 	%r1092, %r1188, %r1072;
	mov.b32 	%r1098, 4;
	// begin inline asm
	shfl.sync.up.b32 %r1081, %r1082, %r1098, %r1159, %r1160;
	// end inline asm
	// begin inline asm
	shfl.sync.up.b32 %r1086, %r1087, %r1098, %r1159, %r1160;
	// end inline asm
	mov.b64 	%rd358, {%r1081, %r1086};
	// begin inline asm
	shfl.sync.up.b32 %r1091, %r1092, %r1098, %r1159, %r1160;
	// end inline asm
	// begin inline asm
	shfl.sync.up.b32 %r1096, %r1097, %r1098, %r1159, %r1160;
	// end inline asm
	setp.eq.s64 	%p193, %rd357, 0;
	selp.b32 	%r1189, %r1091, 0, %p193;
	setp.lt.s32 	%p194, %r993, 4;
	selp.b64 	%rd359, 0, %rd358, %p194;
	add.s64 	%rd360, %rd359, %rd357;
	mov.b64 	{%r1102, %r1107}, %rd360;
	selp.b32 	%r1190, 0, %r1189, %p194;
	add.s32 	%r1112, %r1190, %r1092;
	mov.b32 	%r1118, 8;
	// begin inline asm
	shfl.sync.up.b32 %r1101, %r1102, %r1118, %r1159, %r1160;
	// end inline asm
	// begin inline asm
	shfl.sync.up.b32 %r1106, %r1107, %r1118, %r1159, %r1160;
	// end inline asm
	mov.b64 	%rd361, {%r1101, %r1106};
	// begin inline asm
	shfl.sync.up.b32 %r1111, %r1112, %r1118, %r1159, %r1160;
	// end inline asm
	// begin inline asm
	shfl.sync.up.b32 %r1116, %r1117, %r1118, %r1159, %r1160;
	// end inline asm
	setp.eq.s64 	%p195, %rd360, 0;
	selp.b32 	%r1191, %r1111, 0, %p195;
	setp.lt.s32 	%p196, %r993, 8;
	selp.b64 	%rd362, 0, %rd361, %p196;
	add.s64 	%rd363, %rd362, %rd360;
	mov.b64 	{%r1122, %r1127}, %rd363;
	selp.b32 	%r1192, 0, %r1191, %p196;
	add.s32 	%r1132, %r1192, %r1112;
	mov.b32 	%r1138, 16;
	// begin inline asm
	shfl.sync.up.b32 %r1121, %r1122, %r1138, %r1159, %r1160;
	// end inline asm
	// begin inline asm
	shfl.sync.up.b32 %r1126, %r1127, %r1138, %r1159, %r1160;
	// end inline asm
	mov.b64 	%rd364, {%r1121, %r1126};
	// begin inline asm
	shfl.sync.up.b32 %r1131, %r1132, %r1138, %r1159, %r1160;
	// end inline asm
	// begin inline asm
	shfl.sync.up.b32 %r1136, %r1137, %r1138, %r1159, %r1160;
	// end inline asm
	setp.eq.s64 	%p197, %rd363, 0;
	selp.b32 	%r1193, %r1131, 0, %p197;
	setp.lt.s32 	%p198, %r993, 16;
	selp.b64 	%rd365, 0, %rd364, %p198;
	add.s64 	%rd112, %rd365, %rd363;
	mov.b64 	{%r1142, %r1147}, %rd112;
	selp.b32 	%r1194, 0, %r1193, %p198;
	add.s32 	%r1152, %r1194, %r1132;
	// begin inline asm
	shfl.sync.up.b32 %r1141, %r1142, %r1158, %r1159, %r1160;
	// end inline asm
	// begin inline asm
	shfl.sync.up.b32 %r1146, %r1147, %r1158, %r1159, %r1160;
	// end inline asm
	// begin inline asm
	shfl.sync.up.b32 %r1151, %r1152, %r1158, %r1159, %r1160;
	// end inline asm
	// begin inline asm
	shfl.sync.up.b32 %r1156, %r1157, %r1158, %r1159, %r1160;
	// end inline asm
	setp.ne.s32 	%p199, %r993, 31;
	@%p199 bra 	$L__BB3_184;
	shl.b32 	%r1195, %r195, 4;
	mov.u32 	%r1196, _ZN6thrust24THRUST_300001_SM_1000_NS8cuda_cub4core6detail5shmemE;
	add.s32 	%r1197, %r1196, %r1195;
	st.shared.u64 	[%r1197], %rd112;
	st.shared.u32 	[%r1197+8], %r1152;
$L__BB3_184:
	mov.b64 	%rd366, {%r1141, %r1146};
	bar.sync 	0;
	ld.shared.u64 	%rd367, [_ZN6thrust24THRUST_300001_SM_1000_NS8cuda_cub4core6detail5shmemE];
	ld.shared.u32 	%r1198, [_ZN6thrust24THRUST_300001_SM_1000_NS8cuda_cub4core6detail5shmemE+8];
	ld.shared.u64 	%rd368, [_ZN6thrust24THRUST_300001_SM_1000_NS8cuda_cub4core6detail5shmemE+16];
	ld.shared.u32 	%r1199, [_ZN6thrust24THRUST_300001_SM_1000_NS8cuda_cub4core6detail5shmemE+24];
	add.s64 	%rd369, %rd368, %rd367;
	setp.eq.s64 	%p200, %rd368, 0;
	selp.b32 	%r1200, %r1198, 0, %p200;
	add.s32 	%r1201, %r1200, %r1199;
	setp.eq.s32 	%p201, %r195, 2;
	selp.b64 	%rd370, %rd369, %rd367, %p201;
	selp.b32 	%r1202, %r1201, %r1198, %p201;
	ld.shared.u64 	%rd371, [_ZN6thrust24THRUST_300001_SM_1000_NS8cuda_cub4core6detail5shmemE+32];
	ld.shared.u32 	%r1203, [_ZN6thrust24THRUST_300001_SM_1000_NS8cuda_cub4core6detail5shmemE+40];
	add.s64 	%rd372, %rd371, %rd369;
	setp.eq.s64 	%p202, %rd371, 0;
	selp.b32 	%r1204, %r1201, 0, %p202;
	add.s32 	%r1205, %r1204, %r1203;
	setp.eq.s32 	%p203, %r195, 3;
	selp.b64 	%rd373, %rd372, %rd370, %p203;
	selp.b32 	%r1206, %r1205, %r1202, %p203;
	ld.shared.u64 	%rd374, [_ZN6thrust24THRUST_300001_SM_1000_NS8cuda_cub4core6detail5shmemE+48];
	ld.shared.u32 	%r1207, [_ZN6thrust24THRUST_300001_SM_1000_NS8cuda_cub4core6detail5shmemE+56];
	add.s64 	%rd375, %rd374, %rd372;
	setp.eq.s64 	%p204, %rd374, 0;
	selp.b32 	%r1208, %r1205, 0, %p204;
	add.s32 	%r1209, %r1208, %r1207;
	setp.eq.s32 	%p205, %r195, 4;
	selp.b64 	%rd376, %rd375, %rd373, %p205;
	selp.b32 	%r1210, %r1209, %r1206, %p205;
	ld.shared.u64 	%rd377, [_ZN6thrust24THRUST_300001_SM_1000_NS8cuda_cub4core6detail5shmemE+64];
	ld.shared.u32 	%r1211, [_ZN6thrust24THRUST_300001_SM_1000_NS8cuda_cub4core6detail5shmemE+72];
	add.s64 	%rd378, %rd377, %rd375;
	setp.eq.s64 	%p206, %rd377, 0;
	selp.b32 	%r1212, %r1209, 0, %p206;
	add.s32 	%r1213, %r1212, %r1211;
	setp.eq.s32 	%p207, %r195, 5;
	selp.b64 	%rd379, %rd378, %rd376, %p207;
	selp.b32 	%r1214, %r1213, %r1210, %p207;
	ld.shared.u64 	%rd380, [_ZN6thrust24THRUST_300001_SM_1000_NS8cuda_cub4core6detail5shmemE+80];
	ld.shared.u32 	%r1215, [_ZN6thrust24THRUST_300001_SM_1000_NS8cuda_cub4core6detail5shmemE+88];
	add.s64 	%rd381, %rd380, %rd378;
	setp.eq.s64 	%p208, %rd380, 0;
	selp.b32 	%r1216, %r1213, 0, %p208;
	add.s32 	%r1217, %r1216, %r1215;
	setp.eq.s32 	%p209, %r195, 6;
	selp.b64 	%rd382, %rd381, %rd379, %p209;
	selp.b32 	%r1218, %r1217, %r1214, %p209;
	ld.shared.u64 	%rd383, [_ZN6thrust24THRUST_300001_SM_1000_NS8cuda_cub4core6detail5shmemE+96];
	ld.shared.u32 	%r1219, [_ZN6thrust24THRUST_300001_SM_1000_NS8cuda_cub4core6detail5shmemE+104];
	add.s64 	%rd384, %rd383, %rd381;
	setp.eq.s64 	%p210, %rd383, 0;
	selp.b32 	%r1220, %r1217, 0, %p210;
	add.s32 	%r1221, %r1220, %r1219;
	setp.eq.s32 	%p211, %r195, 7;
	selp.b64 	%rd385, %rd384, %rd382, %p211;
	selp.b32 	%r1222, %r1221, %r1218, %p211;
	ld.shared.u64 	%rd386, [_ZN6thrust24THRUST_300001_SM_1000_NS8cuda_cub4core6detail5shmemE+112];
	ld.shared.u32 	%r1223, [_ZN6thrust24THRUST_300001_SM_1000_NS8cuda_cub4core6detail5shmemE+120];
	add.s64 	%rd635, %rd386, %rd384;
	setp.eq.s64 	%p212, %rd386, 0;
	selp.b32 	%r1224, %r1221, 0, %p212;
	add.s32 	%r242, %r1224, %r1223;
	setp.lt.u32 	%p213, %r166, 32;
	selp.b64 	%rd387, 0, %rd385, %p213;
	selp.b32 	%r1225, 0, %r1222, %p213;
	setp.eq.s64 	%p214, %rd366, 0;
	selp.b32 	%r1226, %r1225, 0, %p214;
	add.s32 	%r1227, %r1226, %r1151;
	setp.eq.s32 	%p215, %r993, 0;
	selp.b64 	%rd388, 0, %rd366, %p215;
	add.s64 	%rd114, %rd387, %rd388;
	selp.b32 	%r243, %r1225, %r1227, %p215;
	add.s64 	%rd115, %rd114, %rd104;
	setp.eq.s64 	%p216, %rd104, 0;
	selp.b32 	%r1228, %r243, 0, %p216;
	add.s32 	%r244, %r1228, %r226;
	add.s64 	%rd116, %rd105, %rd114;
	selp.b32 	%r1229, 0, %r244, %p1;
	add.s32 	%r245, %r227, %r1229;
	add.s64 	%rd117, %rd106, %rd114;
	selp.b32 	%r1230, 0, %r245, %p2;
	add.s32 	%r246, %r228, %r1230;
	add.s64 	%rd118, %rd107, %rd114;
	selp.b32 	%r1231, 0, %r246, %p3;
	add.s32 	%r247, %r229, %r1231;
	add.s64 	%rd119, %rd108, %rd114;
	selp.b32 	%r1232, 0, %r247, %p4;
	add.s32 	%r248, %r230, %r1232;
	add.s64 	%rd120, %rd109, %rd114;
	selp.b32 	%r1233, 0, %r248, %p5;
	add.s32 	%r249, %r231, %r1233;
	add.s64 	%rd121, %rd110, %rd114;
	selp.b32 	%r1234, 0, %r249, %p6;
	add.s32 	%r250, %r232, %r1234;
	add.s64 	%rd122, %rd111, %rd114;
	selp.b32 	%r1235, 0, %r250, %p7;
	add.s32 	%r251, %r233, %r1235;
	setp.lt.s64 	%p217, %rd635, 257;
	@%p217 bra 	$L__BB3_210;
	setp.eq.s64 	%p227, %rd104, 0;
	bar.sync 	0;
	@%p227 bra 	$L__BB3_187;
	cvt.u32.u64 	%r1236, %rd114;
	shl.b32 	%r1237, %r1236, 3;
	mov.u32 	%r1238, _ZN6thrust24THRUST_300001_SM_1000_NS8cuda_cub4core6detail5shmemE;
	add.s32 	%r1239, %r1238, %r1237;
	st.shared.v2.u32 	[%r1239], {%r2200, %r243};
$L__BB3_187:
	not.pred 	%p228, %p1;
	@%p228 bra 	$L__BB3_189;
	cvt.u32.u64 	%r1240, %rd115;
	shl.b32 	%r1241, %r1240, 3;
	mov.u32 	%r1242, _ZN6thrust24THRUST_300001_SM_1000_NS8cuda_cub4core6detail5shmemE;
	add.s32 	%r1243, %r1242, %r1241;
	st.shared.v2.u32 	[%r1243], {%r198, %r244};
$L__BB3_189:
	not.pred 	%p229, %p2;
	@%p229 bra 	$L__BB3_191;
	cvt.u32.u64 	%r1244, %rd116;
	shl.b32 	%r1245, %r1244, 3;
	mov.u32 	%r1246, _ZN6thrust24THRUST_300001_SM_1000_NS8cuda_cub4core6detail5shmemE;
	add.s32 	%r1247, %r1246, %r1245;
	st.shared.v2.u32 	[%r1247], {%r199, %r245};
$L__BB3_191:
	not.pred 	%p230, %p3;
	@%p230 bra 	$L__BB3_193;
	cvt.u32.u64 	%r1248, %rd117;
	shl.b32 	%r1249, %r1248, 3;
	mov.u32 	%r1250, _ZN6thrust24THRUST_300001_SM_1000_NS8cuda_cub4core6detail5shmemE;
	add.s32 	%r1251, %r1250, %r1249;
	st.shared.v2.u32 	[%r1251], {%r200, %r246};
$L__BB3_193:
	not.pred 	%p231, %p4;
	@%p231 bra 	$L__BB3_195;
	cvt.u32.u64 	%r1252, %rd118;
	shl.b32 	%r1253, %r1252, 3;
	mov.u32 	%r1254, _ZN6thrust24THRUST_300001_SM_1000_NS8cuda_cub4core6detail5shmemE;
	add.s32 	%r1255, %r1254, %r1253;
	st.shared.v2.u32 	[%r1255], {%r201, %r247};
$L__BB3_195:
	not.pred 	%p232, %p5;
	@%p232 bra 	$L__BB3_197;
	cvt.u32.u64 	%r1256, %rd119;
	shl.b32 	%r1257, %r1256, 3;
	mov.u32 	%r1258, _ZN6thrust24THRUST_300001_SM_1000_NS8cuda_cub4core6detail5shmemE;
	add.s32 	%r1259, %r1258, %r1257;
	st.shared.v2.u32 	[%r1259], {%r202, %r248};
$L__BB3_197:
	not.pred 	%p233, %p6;
	@%p233 bra 	$L__BB3_199;
	cvt.u32.u64 	%r1260, %rd120;
	shl.b32 	%r1261, %r1260, 3;
	mov.u32 	%r1262, _ZN6thrust24THRUST_300001_SM_1000_NS8cuda_cub4core6detail5shmemE;
	add.s32 	%r1263, %r1262, %r1261;
	st.shared.v2.u32 	[%r1263], {%r203, %r249};
$L__BB3_199:
	not.pred 	%p234, %p7;
	@%p234 bra 	$L__BB3_201;
	cvt.u32.u64 	%r1264, %rd121;
	shl.b32 	%r1265, %r1264, 3;
	mov.u32 	%r1266, _ZN6thrust24THRUST_300001_SM_1000_NS8cuda_cub4core6detail5shmemE;
	add.s32 	%r1267, %r1266, %r1265;
	st.shared.v2.u32 	[%r1267], {%r204, %r250};
$L__BB3_201:
	not.pred 	%p235, %p8;
	@%p235 bra 	$L__BB3_203;
	cvt.u32.u64 	%r1268, %rd122;
	shl.b32 	%r1269, %r1268, 3;
	mov.u32 	%r1270, _ZN6thrust24THRUST_300001_SM_1000_NS8cuda_cub4core6detail5shmemE;
	add.s32 	%r1271, %r1270, %r1269;
	st.shared.v2.u32 	[%r1271], {%r205, %r251};
$L__BB3_203:
	bar.sync 	0;
	cvt.u64.u32 	%rd634, %r166;
	setp.le.u64 	%p236, %rd635, %rd634;
	@%p236 bra 	$L__BB3_228;
	not.b64 	%rd407, %rd634;
	add.s64 	%rd124, %rd635, %rd407;
	shr.u64 	%rd408, %rd124, 8;
	add.s64 	%rd409, %rd408, 1;
	and.b64  	%rd631, %rd409, 3;
	and.b64  	%rd410, %rd124, 768;
	setp.eq.s64 	%p237, %rd410, 768;
	@%p237 bra 	$L__BB3_207;
	shl.b64 	%rd411, %rd634, 2;
	add.s64 	%rd632, %rd3, %rd411;
	shl.b32 	%r1272, %r166, 3;
	mov.u32 	%r1273, _ZN6thrust24THRUST_300001_SM_1000_NS8cuda_cub4core6detail5shmemE;
	add.s32 	%r1274, %r1272, %r1273;
	add.s32 	%r2201, %r1274, 4;
	shl.b64 	%rd412, %rd631, 8;
	add.s64 	%rd634, %rd412, %rd634;
$L__BB3_206:
	.pragma "nounroll";
	ld.shared.u32 	%r1275, [%r2201];
	st.global.u32 	[%rd632], %r1275;
	add.s64 	%rd632, %rd632, 1024;
	add.s32 	%r2201, %r2201, 2048;
	add.s64 	%rd631, %rd631, -1;
	setp.ne.s64 	%p238, %rd631, 0;
	@%p238 bra 	$L__BB3_206;
$L__BB3_207:
	setp.lt.u64 	%p239, %rd124, 768;
	@%p239 bra 	$L__BB3_228;
	mov.u32 	%r1278, _ZN6thrust24THRUST_300001_SM_1000_NS8cuda_cub4core6detail5shmemE;
$L__BB3_209:
	cvt.u32.u64 	%r1276, %rd634;
	shl.b32 	%r1277, %r1276, 3;
	add.s32 	%r1279, %r1278, %r1277;
	ld.shared.u32 	%r1280, [%r1279+4];
	shl.b64 	%rd413, %rd634, 2;
	add.s64 	%rd414, %rd3, %rd413;
	st.global.u32 	[%rd414], %r1280;
	ld.shared.u32 	%r1281, [%r1279+2052];
	and.b64  	%rd415, %rd413, 17179869180;
	add.s64 	%rd416, %rd3, %rd415;
	st.global.u32 	[%rd416+1024], %r1281;
	ld.shared.u32 	%r1282, [%r1279+4100];
	st.global.u32 	[%rd416+2048], %r1282;
	ld.shared.u32 	%r1283, [%r1279+6148];
	st.global.u32 	[%rd416+3072], %r1283;
	add.s64 	%rd417, %rd634, 1024;
	and.b64  	%rd634, %rd417, 4294967295;
	setp.gt.u64 	%p240, %rd635, %rd634;
	@%p240 bra 	$L__BB3_209;
	bra.uni 	$L__BB3_228;
$L__BB3_210:
	setp.eq.s64 	%p218, %rd104, 0;
	@%p218 bra 	$L__BB3_212;
	shl.b64 	%rd389, %rd114, 2;
	add.s64 	%rd390, %rd3, %rd389;
	st.global.u32 	[%rd390], %r243;
$L__BB3_212:
	not.pred 	%p219, %p1;
	@%p219 bra 	$L__BB3_214;
	shl.b64 	%rd391, %rd115, 2;
	add.s64 	%rd392, %rd3, %rd391;
	st.global.u32 	[%rd392], %r244;
$L__BB3_214:
	not.pred 	%p220, %p2;
	@%p220 bra 	$L__BB3_216;
	shl.b64 	%rd393, %rd116, 2;
	add.s64 	%rd394, %rd3, %rd393;
	st.global.u32 	[%rd394], %r245;
$L__BB3_216:
	not.pred 	%p221, %p3;
	@%p221 bra 	$L__BB3_218;
	shl.b64 	%rd395, %rd117, 2;
	add.s64 	%rd396, %rd3, %rd395;
	st.global.u32 	[%rd396], %r246;
$L__BB3_218:
	not.pred 	%p222, %p4;
	@%p222 bra 	$L__BB3_220;
	shl.b64 	%rd397, %rd118, 2;
	add.s64 	%rd398, %rd3, %rd397;
	st.global.u32 	[%rd398], %r247;
$L__BB3_220:
	not.pred 	%p223, %p5;
	@%p223 bra 	$L__BB3_222;
	shl.b64 	%rd399, %rd119, 2;
	add.s64 	%rd400, %rd3, %rd399;
	st.global.u32 	[%rd400], %r248;
$L__BB3_222:
	not.pred 	%p224, %p6;
	@%p224 bra 	$L__BB3_224;
	shl.b64 	%rd401, %rd120, 2;
	add.s64 	%rd402, %rd3, %rd401;
	st.global.u32 	[%rd402], %r249;
$L__BB3_224:
	not.pred 	%p225, %p7;
	@%p225 bra 	$L__BB3_226;
	shl.b64 	%rd403, %rd121, 2;
	add.s64 	%rd404, %rd3, %rd403;
	st.global.u32 	[%rd404], %r250;
$L__BB3_226:
	not.pred 	%p226, %p8;
	@%p226 bra 	$L__BB3_228;
	shl.b64 	%rd405, %rd122, 2;
	add.s64 	%rd406, %rd3, %rd405;
	st.global.u32 	[%rd406], %r251;
$L__BB3_228:
	setp.ne.s32 	%p241, %r166, 255;
	@%p241 bra 	$L__BB3_362;
	setp.ne.s64 	%p242, %rd5, 2304;
	@%p242 bra 	$L__BB3_231;
	shl.b64 	%rd418, %rd635, 2;
	add.s64 	%rd419, %rd3, %rd418;
	st.global.u32 	[%rd419], %r242;
	add.s64 	%rd635, %rd635, 1;
$L__BB3_231:
	st.global.u64 	[%rd1], %rd635;
	bra.uni 	$L__BB3_362;
$L__BB3_232:
	cvt.u32.u64 	%r255, %rd4;
	add.s32 	%r256, %r1, %r255;
	cvt.u32.u64 	%r257, %rd5;
	div.s32 	%r2210, %r256, %r2;
	mov.u32 	%r259, %tid.x;
	and.b32  	%r422, %r259, 31;
	and.b32  	%r423, %r259, 992;
	mul.lo.s32 	%r424, %r423, 9;
	or.b32  	%r260, %r424, %r422;
	setp.ge.u32 	%p21, %r260, %r257;
	mov.u32 	%r2202, %r2210;
	@%p21 bra 	$L__BB3_234;
	add.s32 	%r425, %r260, %r256;
	div.s32 	%r2202, %r425, %r2;
$L__BB3_234:
	add.s32 	%r263, %r260, 32;
	setp.ge.u32 	%p22, %r263, %r257;
	mov.u32 	%r2203, %r2210;
	@%p22 bra 	$L__BB3_236;
	add.s32 	%r426, %r263, %r256;
	div.s32 	%r2203, %r426, %r2;
$L__BB3_236:
	add.s32 	%r266, %r260, 64;
	setp.ge.u32 	%p23, %r266, %r257;
	mov.u32 	%r2204, %r2210;
	@%p23 bra 	$L__BB3_238;
	add.s32 	%r427, %r266, %r256;
	div.s32 	%r2204, %r427, %r2;
$L__BB3_238:
	add.s32 	%r269, %r260, 96;
	setp.ge.u32 	%p24, %r269, %r257;
	mov.u32 	%r2205, %r2210;
	@%p24 bra 	$L__BB3_240;
	add.s32 	%r428, %r269, %r256;
	div.s32 	%r2205, %r428, %r2;
$L__BB3_240:
	add.s32 	%r272, %r260, 128;
	setp.ge.u32 	%p25, %r272, %r257;
	mov.u32 	%r2206, %r2210;
	@%p25 bra 	$L__BB3_242;
	add.s32 	%r429, %r272, %r256;
	div.s32 	%r2206, %r429, %r2;
$L__BB3_242:
	add.s32 	%r275, %r260, 160;
	setp.ge.u32 	%p26, %r275, %r257;
	mov.u32 	%r2207, %r2210;
	@%p26 bra 	$L__BB3_244;
	add.s32 	%r430, %r275, %r256;
	div.s32 	%r2207, %r430, %r2;
$L__BB3_244:
	add.s32 	%r278, %r260, 192;
	setp.ge.u32 	%p27, %r278, %r257;
	mov.u32 	%r2208, %r2210;
	@%p27 bra 	$L__BB3_246;
	add.s32 	%r431, %r278, %r256;
	div.s32 	%r2208, %r431, %r2;
$L__BB3_246:
	add.s32 	%r281, %r260, 224;
	setp.ge.u32 	%p28, %r281, %r257;
	mov.u32 	%r2209, %r2210;
	@%p28 bra 	$L__BB3_248;
	add.s32 	%r432, %r281, %r256;
	div.s32 	%r2209, %r432, %r2;
$L__BB3_248:
	add.s32 	%r284, %r260, 256;
	setp.ge.u32 	%p29, %r284, %r257;
	@%p29 bra 	$L__BB3_250;
	add.s32 	%r433, %r284, %r256;
	div.s32 	%r2210, %r433, %r2;
$L__BB3_250:
	// begin inline asm
	mov.u32 %r434, %laneid;
	// end inline asm
	shr.u32 	%r288, %r259, 5;
	mad.lo.s32 	%r436, %r288, 288, %r434;
	shl.b32 	%r437, %r436, 2;
	mov.u32 	%r438, _ZN6thrust24THRUST_300001_SM_1000_NS8cuda_cub4core6detail5shmemE;
	add.s32 	%r289, %r438, %r437;
	st.shared.u32 	[%r289], %r2202;
	st.shared.u32 	[%r289+128], %r2203;
	st.shared.u32 	[%r289+256], %r2204;
	st.shared.u32 	[%r289+384], %r2205;
	st.shared.u32 	[%r289+512], %r2206;
	st.shared.u32 	[%r289+640], %r2207;
	st.shared.u32 	[%r289+768], %r2208;
	st.shared.u32 	[%r289+896], %r2209;
	st.shared.u32 	[%r289+1024], %r2210;
	bar.warp.sync 	-1;
	shl.b32 	%r439, %r434, 5;
	add.s32 	%r290, %r289, %r439;
	ld.shared.u32 	%r291, [%r290];
	ld.shared.u32 	%r292, [%r290+4];
	ld.shared.u32 	%r293, [%r290+8];
	ld.shared.u32 	%r294, [%r290+12];
	ld.shared.u32 	%r295, [%r290+16];
	ld.shared.u32 	%r296, [%r290+20];
	ld.shared.u32 	%r297, [%r290+24];
	ld.shared.u32 	%r298, [%r290+28];
	ld.shared.u32 	%r299, [%r290+32];
	setp.ne.s32 	%p30, %r259, 0;
	mov.b32 	%r2221, 0;
	@%p30 bra 	$L__BB3_252;
	add.s32 	%r440, %r256, -1;
	div.s32 	%r2221, %r440, %r2;
$L__BB3_252:
	setp.ge.u32 	%p31, %r260, %r257;
	bar.sync 	0;
	add.s32 	%r302, %r3, %r255;
	div.s32 	%r441, %r302, %r4;
	mul.lo.s32 	%r442, %r441, %r4;
	sub.s32 	%r443, %r302, %r442;
	add.s32 	%r2220, %r443, %r441;
	mov.u32 	%r2212, %r2220;
	@%p31 bra 	$L__BB3_254;
	add.s32 	%r444, %r260, %r302;
	div.s32 	%r445, %r444, %r4;
	mul.lo.s32 	%r446, %r445, %r4;
	sub.s32 	%r447, %r444, %r446;
	add.s32 	%r2212, %r447, %r445;
$L__BB3_254:
	setp.ge.u32 	%p32, %r263, %r257;
	mov.u32 	%r2213, %r2220;
	@%p32 bra 	$L__BB3_256;
	add.s32 	%r448, %r263, %r302;
	div.s32 	%r449, %r448, %r4;
	mul.lo.s32 	%r450, %r449, %r4;
	sub.s32 	%r451, %r448, %r450;
	add.s32 	%r2213, %r451, %r449;
$L__BB3_256:
	setp.ge.u32 	%p33, %r266, %r257;
	mov.u32 	%r2214, %r2220;
	@%p33 bra 	$L__BB3_258;
	add.s32 	%r452, %r266, %r302;
	div.s32 	%r453, %r452, %r4;
	mul.lo.s32 	%r454, %r453, %r4;
	sub.s32 	%r455, %r452, %r454;
	add.s32 	%r2214, %r455, %r453;
$L__BB3_258:
	setp.ge.u32 	%p34, %r269, %r257;
	mov.u32 	%r2215, %r2220;
	@%p34 bra 	$L__BB3_260;
	add.s32 	%r456, %r269, %r302;
	div.s32 	%r457, %r456, %r4;
	mul.lo.s32 	%r458, %r457, %r4;
	sub.s32 	%r459, %r456, %r458;
	add.s32 	%r2215, %r459, %r457;
$L__BB3_260:
	setp.ge.u32 	%p35, %r272, %r257;
	mov.u32 	%r2216, %r2220;
	@%p35 bra 	$L__BB3_262;
	add.s32 	%r460, %r272, %r302;
	div.s32 	%r461, %r460, %r4;
	mul.lo.s32 	%r462, %r461, %r4;
	sub.s32 	%r463, %r460, %r462;
	add.s32 	%r2216, %r463, %r461;
$L__BB3_262:
	setp.ge.u32 	%p36, %r275, %r257;
	mov.u32 	%r2217, %r2220;
	@%p36 bra 	$L__BB3_264;
	add.s32 	%r464, %r275, %r302;
	div.s32 	%r465, %r464, %r4;
	mul.lo.s32 	%r466, %r465, %r4;
	sub.s32 	%r467, %r464, %r466;
	add.s32 	%r2217, %r467, %r465;
$L__BB3_264:
	setp.ge.u32 	%p37, %r278, %r257;
	mov.u32 	%r2218, %r2220;
	@%p37 bra 	$L__BB3_266;
	add.s32 	%r468, %r278, %r302;
	div.s32 	%r469, %r468, %r4;
	mul.lo.s32 	%r470, %r469, %r4;
	sub.s32 	%r471, %r468, %r470;
	add.s32 	%r2218, %r471, %r469;
$L__BB3_266:
	setp.ge.u32 	%p38, %r281, %r257;
	mov.u32 	%r2219, %r2220;
	@%p38 bra 	$L__BB3_268;
	add.s32 	%r472, %r281, %r302;
	div.s32 	%r473, %r472, %r4;
	mul.lo.s32 	%r474, %r473, %r4;
	sub.s32 	%r475, %r472, %r474;
	add.s32 	%r2219, %r475, %r473;
$L__BB3_268:
	setp.ge.u32 	%p39, %r284, %r257;
	@%p39 bra 	$L__BB3_270;
	add.s32 	%r476, %r284, %r302;
	div.s32 	%r477, %r476, %r4;
	mul.lo.s32 	%r478, %r477, %r4;
	sub.s32 	%r479, %r476, %r478;
	add.s32 	%r2220, %r479, %r477;
$L__BB3_270:
	setp.eq.s32 	%p40, %r259, 0;
	st.shared.u32 	[%r289], %r2212;
	st.shared.u32 	[%r289+128], %r2213;
	st.shared.u32 	[%r289+256], %r2214;
	st.shared.u32 	[%r289+384], %r2215;
	st.shared.u32 	[%r289+512], %r2216;
	st.shared.u32 	[%r289+640], %r2217;
	st.shared.u32 	[%r289+768], %r2218;
	st.shared.u32 	[%r289+896], %r2219;
	st.shared.u32 	[%r289+1024], %r2220;
	bar.warp.sync 	-1;
	ld.shared.u32 	%r322, [%r290];
	ld.shared.u32 	%r323, [%r290+4];
	ld.shared.u32 	%r324, [%r290+8];
	ld.shared.u32 	%r325, [%r290+12];
	ld.shared.u32 	%r326, [%r290+16];
	ld.shared.u32 	%r327, [%r290+20];
	ld.shared.u32 	%r328, [%r290+24];
	ld.shared.u32 	%r329, [%r290+28];
	ld.shared.u32 	%r330, [%r290+32];
	bar.sync 	0;
	shl.b32 	%r480, %r259, 2;
	add.s32 	%r482, %r438, %r480;
	add.s32 	%r331, %r482, 1240;
	st.shared.u32 	[%r482+1240], %r299;
	bar.sync 	0;
	@%p40 bra 	$L__BB3_272;
	ld.shared.u32 	%r2221, [%r331+-4];
$L__BB3_272:
	setp.ne.s32 	%p41, %r2221, %r291;
	setp.ne.s32 	%p42, %r291, %r292;
	setp.ne.s32 	%p43, %r292, %r293;
	setp.ne.s32 	%p44, %r293, %r294;
	setp.ne.s32 	%p45, %r294, %r295;
	setp.ne.s32 	%p46, %r295, %r296;
	setp.ne.s32 	%p47, %r296, %r297;
	setp.ne.s32 	%p48, %r297, %r298;
	setp.ne.s32 	%p49, %r298, %r299;
	mul.lo.s32 	%r603, %r259, 9;
	cvt.u64.u32 	%rd202, %r603;
	setp.eq.s64 	%p50, %rd5, %rd202;
	or.pred  	%p9, %p50, %p41;
	selp.u64 	%rd203, 1, 0, %p9;
	add.s32 	%r604, %r603, 1;
	cvt.u64.u32 	%rd204, %r604;
	setp.eq.s64 	%p51, %rd5, %rd204;
	or.pred  	%p10, %p51, %p42;
	selp.u64 	%rd205, 1, 0, %p10;
	add.s32 	%r605, %r603, 2;
	cvt.u64.u32 	%rd206, %r605;
	setp.eq.s64 	%p52, %rd5, %rd206;
	or.pred  	%p11, %p52, %p43;
	selp.u64 	%rd207, 1, 0, %p11;
	add.s32 	%r606, %r603, 3;
	cvt.u64.u32 	%rd208, %r606;
	setp.eq.s64 	%p53, %rd5, %rd208;
	or.pred  	%p12, %p53, %p44;
	selp.u64 	%rd209, 1, 0, %p12;
	add.s32 	%r607, %r603, 4;
	cvt.u64.u32 	%rd210, %r607;
	setp.eq.s64 	%p54, %rd5, %rd210;
	or.pred  	%p13, %p54, %p45;
	selp.u64 	%rd211, 1, 0, %p13;
	add.s32 	%r608, %r603, 5;
	cvt.u64.u32 	%rd212, %r608;
	setp.eq.s64 	%p55, %rd5, %rd212;
	or.pred  	%p14, %p55, %p46;
	selp.u64 	%rd213, 1, 0, %p14;
	add.s32 	%r609, %r603, 6;
	cvt.u64.u32 	%rd214, %r609;
	setp.eq.s64 	%p56, %rd5, %rd214;
	or.pred  	%p15, %p56, %p47;
	selp.u64 	%rd215, 1, 0, %p15;
	add.s32 	%r610, %r603, 7;
	cvt.u64.u32 	%rd216, %r610;
	setp.eq.s64 	%p57, %rd5, %rd216;
	or.pred  	%p16, %p57, %p48;
	selp.u64 	%rd217, 1, 0, %p16;
	add.s32 	%r611, %r603, 8;
	cvt.u64.u32 	%rd218, %r611;
	setp.eq.s64 	%p58, %rd5, %rd218;
	or.pred  	%p17, %p58, %p49;
	selp.u64 	%rd219, 1, 0, %p17;
	add.s64 	%rd220, %rd205, %rd203;
	selp.b32 	%r612, 0, %r322, %p10;
	add.s32 	%r613, %r323, %r612;
	add.s64 	%rd221, %rd220, %rd207;
	selp.b32 	%r614, 0, %r613, %p11;
	add.s32 	%r615, %r324, %r614;
	add.s64 	%rd137, %rd221, %rd209;
	selp.b32 	%r616, 0, %r615, %p12;
	add.s32 	%r617, %r325, %r616;
	add.s64 	%rd222, %rd137, %rd211;
	selp.b32 	%r618, 0, %r617, %p13;
	add.s32 	%r619, %r326, %r618;
	add.s64 	%rd223, %rd222, %rd213;
	selp.b32 	%r620, 0, %r619, %p14;
	add.s32 	%r621, %r327, %r620;
	add.s64 	%rd224, %rd223, %rd215;
	selp.b32 	%r622, 0, %r621, %p15;
	add.s32 	%r623, %r328, %r622;
	add.s64 	%rd138, %rd224, %rd217;
	selp.b32 	%r624, 0, %r623, %p16;
	add.s32 	%r625, %r329, %r624;
	add.s64 	%rd225, %rd138, %rd219;
	mov.b64 	{%r484, %r489}, %rd225;
	selp.b32 	%r626, 0, %r625, %p17;
	add.s32 	%r494, %r330, %r626;
	mov.b32 	%r600, 1;
	mov.b32 	%r601, 0;
	mov.b32 	%r602, -1;
	// begin inline asm
	shfl.sync.up.b32 %r483, %r484, %r600, %r601, %r602;
	// end inline asm
	// begin inline asm
	shfl.sync.up.b32 %r488, %r489, %r600, %r601, %r602;
	// end inline asm
	mov.b64 	%rd226, {%r483, %r488};
	// begin inline asm
	shfl.sync.up.b32 %r493, %r494, %r600, %r601, %r602;
	// end inline asm
	// begin inline asm
	shfl.sync.up.b32 %r498, %r499, %r600, %r601, %r602;
	// end inline asm
	setp.eq.s64 	%p59, %rd225, 0;
	selp.b32 	%r627, %r493, 0, %p59;
	setp.lt.s32 	%p60, %r434, 1;
	selp.b64 	%rd227, 0, %rd226, %p60;
	add.s64 	%rd228, %rd227, %rd225;
	mov.b64 	{%r504, %r509}, %rd228;
	selp.b32 	%r628, 0, %r627, %p60;
	add.s32 	%r514, %r628, %r494;
	mov.b32 	%r520, 2;
	// begin inline asm
	shfl.sync.up.b32 %r503, %r504, %r520, %r601, %r602;
	// end inline asm
	// begin inline asm
	shfl.sync.up.b32 %r508, %r509, %r520, %r601, %r602;
	// end inline asm
	mov.b64 	%rd229, {%r503, %r508};
	// begin inline asm
	shfl.sync.up.b32 %r513, %r514, %r520, %r601, %r602;
	// end inline asm
	// begin inline asm
	shfl.sync.up.b32 %r518, %r519, %r520, %r601, %r602;
	// end inline asm
	setp.eq.s64 	%p61, %rd228, 0;
	selp.b32 	%r629, %r513, 0, %p61;
	setp.lt.s32 	%p62, %r434, 2;
	selp.b64 	%rd230, 0, %rd229, %p62;
	add.s64 	%rd231, %rd230, %rd228;
	mov.b64 	{%r524, %r529}, %rd231;
	selp.b32 	%r630, 0, %r629, %p62;
	add.s32 	%r534, %r630, %r514;
	mov.b32 	%r540, 4;
	// begin inline asm
	shfl.sync.up.b32 %r523, %r524, %r540, %r601, %r602;
	// end inline asm
	// begin inline asm
	shfl.sync.up.b32 %r528, %r529, %r540, %r601, %r602;
	// end inline asm
	mov.b64 	%rd232, {%r523, %r528};
	// begin inline asm
	shfl.sync.up.b32 %r533, %r534, %r540, %r601, %r602;
	// end inline asm
	// begin inline asm
	shfl.sync.up.b32 %r538, %r539, %r540, %r601, %r602;
	// end inline asm
	setp.eq.s64 	%p63, %rd231, 0;
	selp.b32 	%r631, %r533, 0, %p63;
	setp.lt.s32 	%p64, %r434, 4;
	selp.b64 	%rd233, 0, %rd232, %p64;
	add.s64 	%rd234, %rd233, %rd231;
	mov.b64 	{%r544, %r549}, %rd234;
	selp.b32 	%r632, 0, %r631, %p64;
	add.s32 	%r554, %r632, %r534;
	mov.b32 	%r560, 8;
	// begin inline asm
	shfl.sync.up.b32 %r543, %r544, %r560, %r601, %r602;
	// end inline asm
	// begin inline asm
	shfl.sync.up.b32 %r548, %r549, %r560, %r601, %r602;
	// end inline asm
	mov.b64 	%rd235, {%r543, %r548};
	// begin inline asm
	shfl.sync.up.b32 %r553, %r554, %r560, %r601, %r602;
	// end inline asm
	// begin inline asm
	shfl.sync.up.b32 %r558, %r559, %r560, %r601, %r602;
	// end inline asm
	setp.eq.s64 	%p65, %rd234, 0;
	selp.b32 	%r633, %r553, 0, %p65;
	setp.lt.s32 	%p66, %r434, 8;
	selp.b64 	%rd236, 0, %rd235, %p66;
	add.s64 	%rd237, %rd236, %rd234;
	mov.b64 	{%r564, %r569}, %rd237;
	selp.b32 	%r634, 0, %r633, %p66;
	add.s32 	%r574, %r634, %r554;
	mov.b32 	%r580, 16;
	// begin inline asm
	shfl.sync.up.b32 %r563, %r564, %r580, %r601, %r602;
	// end inline asm
	// begin inline asm
	shfl.sync.up.b32 %r568, %r569, %r580, %r601, %r602;
	// end inline asm
	mov.b64 	%rd238, {%r563, %r568};
	// begin inline asm
	shfl.sync.up.b32 %r573, %r574, %r580, %r601, %r602;
	// end inline asm
	// begin inline asm
	shfl.sync.up.b32 %r578, %r579, %r580, %r601, %r602;
	// end inline asm
	setp.eq.s64 	%p67, %rd237, 0;
	selp.b32 	%r635, %r573, 0, %p67;
	setp.lt.s32 	%p68, %r434, 16;
	selp.b64 	%rd239, 0, %rd238, %p68;
	add.s64 	%rd139, %rd239, %rd237;
	mov.b64 	{%r584, %r589}, %rd139;
	selp.b32 	%r636, 0, %r635, %p68;
	add.s32 	%r594, %r636, %r574;
	// begin inline asm
	shfl.sync.up.b32 %r583, %r584, %r600, %r601, %r602;
	// end inline asm
	// begin inline asm
	shfl.sync.up.b32 %r588, %r589, %r600, %r601, %r602;
	// end inline asm
	mov.b64 	%rd647, {%r583, %r588};
	// begin inline asm
	shfl.sync.up.b32 %r2235, %r594, %r600, %r601, %r602;
	// end inline asm
	// begin inline asm
	shfl.sync.up.b32 %r598, %r599, %r600, %r601, %r602;
	// end inline asm
	setp.ne.s32 	%p69, %r434, 31;
	@%p69 bra 	$L__BB3_274;
	shl.b32 	%r637, %r288, 4;
	mov.u32 	%r638, _ZN6thrust24THRUST_300001_SM_1000_NS8cuda_cub4core6detail5shmemE;
	add.s32 	%r639, %r638, %r637;
	st.shared.u64 	[%r639], %rd139;
	st.shared.u32 	[%r639+8], %r594;
$L__BB3_274:
	bar.sync 	0;
	ld.shared.u64 	%rd240, [_ZN6thrust24THRUST_300001_SM_1000_NS8cuda_cub4core6detail5shmemE];
	ld.shared.u32 	%r640, [_ZN6thrust24THRUST_300001_SM_1000_NS8cuda_cub4core6detail5shmemE+8];
	ld.shared.u64 	%rd241, [_ZN6thrust24THRUST_300001_SM_1000_NS8cuda_cub4core6detail5shmemE+16];
	ld.shared.u32 	%r641, [_ZN6thrust24THRUST_300001_SM_1000_NS8cuda_cub4core6detail5shmemE+24];
	add.s64 	%rd242, %rd241, %rd240;
	setp.eq.s64 	%p70, %rd241, 0;
	selp.b32 	%r642, %r640, 0, %p70;
	add.s32 	%r643, %r642, %r641;
	setp.eq.s32 	%p71, %r288, 2;
	selp.b64 	%rd243, %rd242, %rd240, %p71;
	selp.b32 	%r644, %r643, %r640, %p71;
	ld.shared.u64 	%rd244, [_ZN6thrust24THRUST_300001_SM_1000_NS8cuda_cub4core6detail5shmemE+32];
	ld.shared.u32 	%r645, [_ZN6thrust24THRUST_300001_SM_1000_NS8cuda_cub4core6detail5shmemE+40];
	add.s64 	%rd245, %rd244, %rd242;
	setp.eq.s64 	%p72, %rd244, 0;
	selp.b32 	%r646, %r643, 0, %p72;
	add.s32 	%r647, %r646, %r645;
	setp.eq.s32 	%p73, %r288, 3;
	selp.b64 	%rd246, %rd245, %rd243, %p73;
	selp.b32 	%r648, %r647, %r644, %p73;
	ld.shared.u64 	%rd247, [_ZN6thrust24THRUST_300001_SM_1000_NS8cuda_cub4core6detail5shmemE+48];
	ld.shared.u32 	%r649, [_ZN6thrust24THRUST_300001_SM_1000_NS8cuda_cub4core6detail5shmemE+56];
	add.s64 	%rd248, %rd247, %rd245;
	setp.eq.s64 	%p74, %rd247, 0;
	selp.b32 	%r650, %r647, 0, %p74;
	add.s32 	%r651, %r650, %r649;
	setp.eq.s32 	%p75, %r288, 4;
	selp.b64 	%rd249, %rd248, %rd246, %p75;
	selp.b32 	%r652, %r651, %r648, %p75;
	ld.shared.u64 	%rd250, [_ZN6thrust24THRUST_300001_SM_1000_NS8cuda_cub4core6detail5shmemE+64];
	ld.shared.u32 	%r653, [_ZN6thrust24THRUST_300001_SM_1000_NS8cuda_cub4core6detail5shmemE+72];
	add.s64 	%rd251, %rd250, %rd248;
	setp.eq.s64 	%p76, %rd250, 0;
	selp.b32 	%r654, %r651, 0, %p76;
	add.s32 	%r655, %r654, %r653;
	setp.eq.s32 	%p77, %r288, 5;
	selp.b64 	%rd252, %rd251, %rd249, %p77;
	selp.b32 	%r656, %r655, %r652, %p77;
	ld.shared.u64 	%rd253, [_ZN6thrust24THRUST_300001_SM_1000_NS8cuda_cub4core6detail5shmemE+80];
	ld.shared.u32 	%r657, [_ZN6thrust24THRUST_300001_SM_1000_NS8cuda_cub4core6detail5shmemE+88];
	add.s64 	%rd254, %rd253, %rd251;
	setp.eq.s64 	%p78, %rd253, 0;
	selp.b32 	%r658, %r655, 0, %p78;
	add.s32 	%r659, %r658, %r657;
	setp.eq.s32 	%p79, %r288, 6;
	selp.b64 	%rd255, %rd254, %rd252, %p79;
	selp.b32 	%r660, %r659, %r656, %p79;
	ld.shared.u64 	%rd256, [_ZN6thrust24THRUST_300001_SM_1000_NS8cuda_cub4core6detail5shmemE+96];
	ld.shared.u32 	%r661, [_ZN6thrust24THRUST_300001_SM_1000_NS8cuda_cub4core6detail5shmemE+104];
	add.s64 	%rd257, %rd256, %rd254;
	setp.eq.s64 	%p80, %rd256, 0;
	selp.b32 	%r662, %r659, 0, %p80;
	add.s32 	%r663, %r662, %r661;
	setp.eq.s32 	%p81, %r288, 7;
	selp.b64 	%rd141, %rd257, %rd255, %p81;
	selp.b32 	%r336, %r663, %r660, %p81;
	ld.shared.u64 	%rd258, [_ZN6thrust24THRUST_300001_SM_1000_NS8cuda_cub4core6detail5shmemE+112];
	ld.shared.u32 	%r664, [_ZN6thrust24THRUST_300001_SM_1000_NS8cuda_cub4core6detail5shmemE+120];
	add.s64 	%rd142, %rd258, %rd257;
	setp.eq.s64 	%p82, %rd258, 0;
	selp.b32 	%r665, %r663, 0, %p82;
	add.s32 	%r337, %r665, %r664;
	setp.lt.u32 	%p83, %r259, 32;
	@%p83 bra 	$L__BB3_276;
	setp.eq.s64 	%p84, %rd647, 0;
	selp.b32 	%r666, %r336, 0, %p84;
	add.s32 	%r667, %r666, %r2235;
	setp.eq.s32 	%p85, %r434, 0;
	selp.b64 	%rd259, 0, %rd647, %p85;
	add.s64 	%rd647, %rd141, %rd259;
	selp.b32 	%r2235, %r336, %r667, %p85;
	bra.uni 	$L__BB3_312;
$L__BB3_276:
	setp.ne.s32 	%p86, %r259, 0;
	mul.wide.u32 	%rd260, %r5, 16;
	add.s64 	%rd144, %rd2, %rd260;
	@%p86 bra 	$L__BB3_278;
	st.shared.u64 	[_ZN6thrust24THRUST_300001_SM_1000_NS8cuda_cub4core6detail5shmemE+200], %rd142;
	st.shared.u32 	[_ZN6thrust24THRUST_300001_SM_1000_NS8cuda_cub4core6detail5shmemE+208], %r337;
	mov.b32 	%r668, 100;
	mov.b64 	%rd262, {%r337, %r668};
	add.s64 	%rd261, %rd144, 512;
	// begin inline asm
	st.relaxed.gpu.v2.u64 [%rd261], {%rd262, %rd142};
	// end inline asm
$L__BB3_278:
	not.b32 	%r339, %r259;
	mov.u32 	%r669, %nctaid.x;
	setp.gt.u32 	%p87, %r669, 499;
	@%p87 bra 	$L__BB3_280;
	membar.cta;
	bra.uni 	$L__BB3_281;
$L__BB3_280:
	mov.b32 	%r670, 450;
	// begin inline asm
	nanosleep.u32 %r670;
	// end inline asm
$L__BB3_281:
	mul.wide.s32 	%rd264, %r339, 16;
	add.s64 	%rd265, %rd144, %rd264;
	add.s64 	%rd145, %rd265, 512;
$L__BB3_282:
	// begin inline asm
	ld.relaxed.gpu.v2.u64 {%rd266, %rd637}, [%rd145];
	// end inline asm
	mov.b64 	{%r2223, %r2228}, %rd266;
	setp.eq.s32 	%p88, %r2228, 99;
	mov.b32 	%r671, -1;
	vote.sync.any.pred 	%p89, %p88, %r671;
	@%p89 bra 	$L__BB3_282;
	setp.eq.s32 	%p90, %r2228, 101;
	mov.b32 	%r693, -1;
	vote.sync.ballot.b32 	%r694, %p90, %r693;
	// begin inline asm
	mov.u32 %r673, %lanemask_ge;
	// end inline asm
	and.b32  	%r695, %r694, %r673;
	or.b32  	%r696, %r695, -2147483648;
	add.s32 	%r697, %r696, -1;
	not.b32 	%r698, %r696;
	and.b32  	%r699, %r698, %r697;
	popc.b32 	%r343, %r699;
	mov.b64 	{%r675, %r680}, %rd637;
	mov.b32 	%r691, 1;
	// begin inline asm
	shfl.sync.down.b32 %r674, %r675, %r691, %r343, %r693;
	// end inline asm
	// begin inline asm
	shfl.sync.down.b32 %r679, %r680, %r691, %r343, %r693;
	// end inline asm
	// begin inline asm
	shfl.sync.down.b32 %r684, %r2223, %r691, %r343, %r693;
	// end inline asm
	// begin inline asm
	shfl.sync.down.b32 %r689, %r690, %r691, %r343, %r693;
	// end inline asm
	setp.ge.s32 	%p92, %r434, %r343;
	@%p92 bra 	$L__BB3_285;
	mov.b64 	%rd269, {%r674, %r679};
	add.s64 	%rd147, %rd637, %rd269;
	setp.eq.s64 	%p93, %rd637, 0;
	selp.b32 	%r700, %r684, 0, %p93;
	add.s32 	%r2223, %r700, %r2223;
	mov.u64 	%rd637, %rd147;
$L__BB3_285:
	mov.b64 	{%r702, %r707}, %rd637;
	mov.b32 	%r718, 2;
	mov.b32 	%r720, -1;
	// begin inline asm
	shfl.sync.down.b32 %r701, %r702, %r718, %r343, %r720;
	// end inline asm
	// begin inline asm
	shfl.sync.down.b32 %r706, %r707, %r718, %r343, %r720;
	// end inline asm
	// begin inline asm
	shfl.sync.down.b32 %r711, %r2223, %r718, %r343, %r720;
	// end inline asm
	// begin inline asm
	shfl.sync.down.b32 %r716, %r717, %r718, %r343, %r720;
	// end inline asm
	add.s32 	%r352, %r434, 2;
	setp.gt.s32 	%p94, %r352, %r343;
	@%p94 bra 	$L__BB3_287;
	mov.b64 	%rd270, {%r701, %r706};
	add.s64 	%rd149, %rd637, %rd270;
	setp.eq.s64 	%p95, %rd637, 0;
	selp.b32 	%r721, %r711, 0, %p95;
	add.s32 	%r2223, %r721, %r2223;
	mov.u64 	%rd637, %rd149;
$L__BB3_287:
	mov.b64 	{%r723, %r728}, %rd637;
	mov.b32 	%r739, 4;
	mov.b32 	%r741, -1;
	// begin inline asm
	shfl.sync.down.b32 %r722, %r723, %r739, %r343, %r741;
	// end inline asm
	// begin inline asm
	shfl.sync.down.b32 %r727, %r728, %r739, %r343, %r741;
	// end inline asm
	// begin inline asm
	shfl.sync.down.b32 %r732, %r2223, %r739, %r343, %r741;
	// end inline asm
	// begin inline asm
	shfl.sync.down.b32 %r737, %r738, %r739, %r343, %r741;
	// end inline asm
	add.s32 	%r358, %r434, 4;
	setp.gt.s32 	%p96, %r358, %r343;
	@%p96 bra 	$L__BB3_289;
	mov.b64 	%rd271, {%r722, %r727};
	add.s64 	%rd151, %rd637, %rd271;
	setp.eq.s64 	%p97, %rd637, 0;
	selp.b32 	%r742, %r732, 0, %p97;
	add.s32 	%r2223, %r742, %r2223;
	mov.u64 	%rd637, %rd151;
$L__BB3_289:
	mov.b64 	{%r744, %r749}, %rd637;
	mov.b32 	%r760, 8;
	mov.b32 	%r762, -1;
	// begin inline asm
	shfl.sync.down.b32 %r743, %r744, %r760, %r343, %r762;
	// end inline asm
	// begin inline asm
	shfl.sync.down.b32 %r748, %r749, %r760, %r343, %r762;
	// end inline asm
	// begin inline asm
	shfl.sync.down.b32 %r753, %r2223, %r760, %r343, %r762;
	// end inline asm
	// begin inline asm
	shfl.sync.down.b32 %r758, %r759, %r760, %r343, %r762;
	// end inline asm
	add.s32 	%r364, %r434, 8;
	setp.gt.s32 	%p98, %r364, %r343;
	@%p98 bra 	$L__BB3_291;
	mov.b64 	%rd272, {%r743, %r748};
	add.s64 	%rd153, %rd637, %rd272;
	setp.eq.s64 	%p99, %rd637, 0;
	selp.b32 	%r763, %r753, 0, %p99;
	add.s32 	%r2223, %r763, %r2223;
	mov.u64 	%rd637, %rd153;
$L__BB3_291:
	mov.b64 	{%r765, %r770}, %rd637;
	mov.b32 	%r781, 16;
	mov.b32 	%r783, -1;
	// begin inline asm
	shfl.sync.down.b32 %r764, %r765, %r781, %r343, %r783;
	// end inline asm
	// begin inline asm
	shfl.sync.down.b32 %r769, %r770, %r781, %r343, %r783;
	// end inline asm
	// begin inline asm
	shfl.sync.down.b32 %r774, %r2223, %r781, %r343, %r783;
	// end inline asm
	// begin inline asm
	shfl.sync.down.b32 %r779, %r780, %r781, %r343, %r783;
	// end inline asm
	add.s32 	%r370, %r434, 16;
	setp.gt.s32 	%p100, %r370, %r343;
	@%p100 bra 	$L__BB3_293;
	mov.b64 	%rd273, {%r764, %r769};
	add.s64 	%rd155, %rd637, %rd273;
	setp.eq.s64 	%p101, %rd637, 0;
	selp.b32 	%r784, %r774, 0, %p101;
	add.s32 	%r2223, %r784, %r2223;
	mov.u64 	%rd637, %rd155;
$L__BB3_293:
	not.b32 	%r785, %r259;
	add.s32 	%r2229, %r5, %r785;
	add.s64 	%rd157, %rd2, 512;
$L__BB3_294:
	setp.ne.s32 	%p102, %r2228, 101;
	mov.b32 	%r786, -1;
	vote.sync.all.pred 	%p103, %p102, %r786;
	not.pred 	%p104, %p103;
	@%p104 bra 	$L__BB3_308;
	mul.wide.s32 	%rd324, %r2229, 16;
	add.s64 	%rd325, %rd157, %rd324;
	add.s64 	%rd323, %rd325, -512;
$L__BB3_296:
	// begin inline asm
	ld.relaxed.gpu.v2.u64 {%rd321, %rd643}, [%rd323];
	// end inline asm
	mov.b64 	{%r2231, %r2228}, %rd321;
	setp.eq.s32 	%p136, %r2228, 99;
	mov.b32 	%r867, -1;
	vote.sync.any.pred 	%p137, %p136, %r867;
	@%p137 bra 	$L__BB3_296;
	setp.eq.s32 	%p138, %r2228, 101;
	mov.b32 	%r888, -1;
	vote.sync.ballot.b32 	%r889, %p138, %r888;
	and.b32  	%r890, %r889, %r673;
	or.b32  	%r891, %r890, -2147483648;
	add.s32 	%r892, %r891, -1;
	not.b32 	%r893, %r891;
	and.b32  	%r894, %r893, %r892;
	popc.b32 	%r379, %r894;
	mov.b64 	{%r870, %r875}, %rd643;
	mov.b32 	%r886, 1;
	// begin inline asm
	shfl.sync.down.b32 %r869, %r870, %r886, %r379, %r888;
	// end inline asm
	// begin inline asm
	shfl.sync.down.b32 %r874, %r875, %r886, %r379, %r888;
	// end inline asm
	// begin inline asm
	shfl.sync.down.b32 %r879, %r2231, %r886, %r379, %r888;
	// end inline asm
	// begin inline asm
	shfl.sync.down.b32 %r884, %r885, %r886, %r379, %r888;
	// end inline asm
	setp.ge.s32 	%p140, %r434, %r379;
	@%p140 bra 	$L__BB3_299;
	mov.b64 	%rd326, {%r869, %r874};
	add.s64 	%rd160, %rd643, %rd326;
	setp.eq.s64 	%p141, %rd643, 0;
	selp.b32 	%r895, %r879, 0, %p141;
	add.s32 	%r2231, %r895, %r2231;
	mov.u64 	%rd643, %rd160;
$L__BB3_299:
	mov.b64 	{%r897, %r902}, %rd643;
	mov.b32 	%r913, 2;
	mov.b32 	%r915, -1;
	// begin inline asm
	shfl.sync.down.b32 %r896, %r897, %r913, %r379, %r915;
	// end inline asm
	// begin inline asm
	shfl.sync.down.b32 %r901, %r902, %r913, %r379, %r915;
	// end inline asm
	// begin inline asm
	shfl.sync.down.b32 %r906, %r2231, %r913, %r379, %r915;
	// end inline asm
	// begin inline asm
	shfl.sync.down.b32 %r911, %r912, %r913, %r379, %r915;
	// end inline asm
	setp.gt.s32 	%p142, %r352, %r379;
	@%p142 bra 	$L__BB3_301;
	mov.b64 	%rd327, {%r896, %r901};
	add.s64 	%rd162, %rd643, %rd327;
	setp.eq.s64 	%p143, %rd643, 0;
	selp.b32 	%r916, %r906, 0, %p143;
	add.s32 	%r2231, %r916, %r2231;
	mov.u64 	%rd643, %rd162;
$L__BB3_301:
	mov.b64 	{%r918, %r923}, %rd643;
	mov.b32 	%r934, 4;
	mov.b32 	%r936, -1;
	// begin inline asm
	shfl.sync.down.b32 %r917, %r918, %r934, %r379, %r936;
	// end inline asm
	// begin inline asm
	shfl.sync.down.b32 %r922, %r923, %r934, %r379, %r936;
	// end inline asm
	// begin inline asm
	shfl.sync.down.b32 %r927, %r2231, %r934, %r379, %r936;
	// end inline asm
	// begin inline asm
	shfl.sync.down.b32 %r932, %r933, %r934, %r379, %r936;
	// end inline asm
	setp.gt.s32 	%p144, %r358, %r379;
	@%p144 bra 	$L__BB3_303;
	mov.b64 	%rd328, {%r917, %r922};
	add.s64 	%rd164, %rd643, %rd328;
	setp.eq.s64 	%p145, %rd643, 0;
	selp.b32 	%r937, %r927, 0, %p145;
	add.s32 	%r2231, %r937, %r2231;
	mov.u64 	%rd643, %rd164;
$L__BB3_303:
	mov.b64 	{%r939, %r944}, %rd643;
	mov.b32 	%r955, 8;
	mov.b32 	%r957, -1;
	// begin inline asm
	shfl.sync.down.b32 %r938, %r939, %r955, %r379, %r957;
	// end inline asm
	// begin inline asm
	shfl.sync.down.b32 %r943, %r944, %r955, %r379, %r957;
	// end inline asm
	// begin inline asm
	shfl.sync.down.b32 %r948, %r2231, %r955, %r379, %r957;
	// end inline asm
	// begin inline asm
	shfl.sync.down.b32 %r953, %r954, %r955, %r379, %r957;
	// end inline asm
	setp.gt.s32 	%p146, %r364, %r379;
	@%p146 bra 	$L__BB3_305;
	mov.b64 	%rd329, {%r938, %r943};
	add.s64 	%rd166, %rd643, %rd329;
	setp.eq.s64 	%p147, %rd643, 0;
	selp.b32 	%r958, %r948, 0, %p147;
	add.s32 	%r2231, %r958, %r2231;
	mov.u64 	%rd643, %rd166;
$L__BB3_305:
	mov.b64 	{%r960, %r965}, %rd643;
	mov.b32 	%r976, 16;
	mov.b32 	%r978, -1;
	// begin inline asm
	shfl.sync.down.b32 %r959, %r960, %r976, %r379, %r978;
	// end inline asm
	// begin inline asm
	shfl.sync.down.b32 %r964, %r965, %r976, %r379, %r978;
	// end inline asm
	// begin inline asm
	shfl.sync.down.b32 %r969, %r2231, %r976, %r379, %r978;
	// end inline asm
	// begin inline asm
	shfl.sync.down.b32 %r974, %r975, %r976, %r379, %r978;
	// end inline asm
	setp.gt.s32 	%p148, %r370, %r379;
	@%p148 bra 	$L__BB3_307;
	mov.b64 	%rd330, {%r959, %r964};
	add.s64 	%rd168, %rd643, %rd330;
	setp.eq.s64 	%p149, %rd643, 0;
	selp.b32 	%r979, %r969, 0, %p149;
	add.s32 	%r2231, %r979, %r2231;
	mov.u64 	%rd643, %rd168;
$L__BB3_307:
	add.s64 	%rd170, %rd643, %rd637;
	setp.eq.s64 	%p150, %rd637, 0;
	selp.b32 	%r980, %r2231, 0, %p150;
	add.s32 	%r2223, %r980, %r2223;
	add.s32 	%r2229, %r2229, -32;
	mov.u64 	%rd637, %rd170;
	bra.uni 	$L__BB3_294;
$L__BB3_308:
	setp.ne.s32 	%p105, %r259, 0;
	@%p105 bra 	$L__BB3_310;
	add.s64 	%rd276, %rd637, %rd142;
	setp.eq.s64 	%p106, %rd142, 0;
	selp.b32 	%r788, %r2223, 0, %p106;
	add.s32 	%r789, %r788, %r337;
	mov.b32 	%r790, 101;
	mov.b64 	%rd275, {%r789, %r790};
	add.s64 	%rd274, %rd144, 512;
	// begin inline asm
	st.relaxed.gpu.v2.u64 [%rd274], {%rd275, %rd276};
	// end inline asm
	st.shared.u64 	[_ZN6thrust24THRUST_300001_SM_1000_NS8cuda_cub4core6detail5shmemE+168], %rd637;
	st.shared.u32 	[_ZN6thrust24THRUST_300001_SM_1000_NS8cuda_cub4core6detail5shmemE+176], %r2223;
	st.shared.u64 	[_ZN6thrust24THRUST_300001_SM_1000_NS8cuda_cub4core6detail5shmemE+184], %rd276;
	st.shared.u32 	[_ZN6thrust24THRUST_300001_SM_1000_NS8cuda_cub4core6detail5shmemE+192], %r789;
$L__BB3_310:
	setp.ne.s32 	%p107, %r434, 0;
	@%p107 bra 	$L__BB3_312;
	st.shared.u64 	[_ZN6thrust24THRUST_300001_SM_1000_NS8cuda_cub4core6detail5shmemE+136], %rd637;
	st.shared.u32 	[_ZN6thrust24THRUST_300001_SM_1000_NS8cuda_cub4core6detail5shmemE+144], %r2223;
	mov.u64 	%rd647, %rd637;
	mov.u32 	%r2235, %r2223;
$L__BB3_312:
	setp.eq.s32 	%p108, %r259, 0;
	bar.sync 	0;
	@%p108 bra 	$L__BB3_314;
	ld.shared.u32 	%r791, [_ZN6thrust24THRUST_300001_SM_1000_NS8cuda_cub4core6detail5shmemE+144];
	ld.shared.u64 	%rd277, [_ZN6thrust24THRUST_300001_SM_1000_NS8cuda_cub4core6detail5shmemE+136];
	add.s64 	%rd172, %rd277, %rd647;
	setp.eq.s64 	%p109, %rd647, 0;
	selp.b32 	%r792, %r791, 0, %p109;
	add.s32 	%r2235, %r792, %r2235;
	mov.u64 	%rd647, %rd172;
$L__BB3_314:
	selp.u64 	%rd278, 1, 0, %p9;
	add.s64 	%rd174, %rd647, %rd278;
	selp.b32 	%r793, 0, %r2235, %p9;
	add.s32 	%r410, %r793, %r322;
	selp.u64 	%rd279, 1, 0, %p10;
	add.s64 	%rd280, %rd279, %rd278;
	add.s64 	%rd175, %rd280, %rd647;
	selp.b32 	%r794, 0, %r410, %p10;
	add.s32 	%r411, %r323, %r794;
	selp.u64 	%rd281, 1, 0, %p11;
	add.s64 	%rd176, %rd175, %rd281;
	selp.b32 	%r795, 0, %r411, %p11;
	add.s32 	%r412, %r324, %r795;
	add.s64 	%rd177, %rd137, %rd647;
	selp.b32 	%r796, 0, %r412, %p12;
	add.s32 	%r413, %r325, %r796;
	selp.u64 	%rd282, 1, 0, %p13;
	add.s64 	%rd178, %rd177, %rd282;
	selp.b32 	%r797, 0, %r413, %p13;
	add.s32 	%r414, %r326, %r797;
	selp.u64 	%rd283, 1, 0, %p14;
	add.s64 	%rd179, %rd178, %rd283;
	selp.b32 	%r798, 0, %r414, %p14;
	add.s32 	%r415, %r327, %r798;
	selp.u64 	%rd284, 1, 0, %p15;
	add.s64 	%rd180, %rd179, %rd284;
	selp.b32 	%r799, 0, %r415, %p15;
	add.s32 	%r416, %r328, %r799;
	add.s64 	%rd181, %rd138, %rd647;
	selp.b32 	%r800, 0, %r416, %p16;
	add.s32 	%r417, %r329, %r800;
	ld.shared.u64 	%rd182, [_ZN6thrust24THRUST_300001_SM_1000_NS8cuda_cub4core6detail5shmemE+200];
	ld.shared.u64 	%rd653, [_ZN6thrust24THRUST_300001_SM_1000_NS8cuda_cub4core6detail5shmemE+184];
	ld.shared.u32 	%r418, [_ZN6thrust24THRUST_300001_SM_1000_NS8cuda_cub4core6detail5shmemE+192];
	ld.shared.u64 	%rd184, [_ZN6thrust24THRUST_300001_SM_1000_NS8cuda_cub4core6detail5shmemE+168];
	setp.lt.s64 	%p110, %rd182, 257;
	@%p110 bra 	$L__BB3_340;
	bar.sync 	0;
	not.pred 	%p120, %p9;
	@%p120 bra 	$L__BB3_317;
	cvt.u32.u64 	%r801, %rd184;
	cvt.u32.u64 	%r802, %rd647;
	sub.s32 	%r803, %r802, %r801;
	shl.b32 	%r804, %r803, 3;
	mov.u32 	%r805, _ZN6thrust24THRUST_300001_SM_1000_NS8cuda_cub4core6detail5shmemE;
	add.s32 	%r806, %r805, %r804;
	st.shared.v2.u32 	[%r806], {%r2221, %r2235};
$L__BB3_317:
	not.pred 	%p121, %p10;
	@%p121 bra 	$L__BB3_319;
	cvt.u32.u64 	%r807, %rd184;
	cvt.u32.u64 	%r808, %rd174;
	sub.s32 	%r809, %r808, %r807;
	shl.b32 	%r810, %r809, 3;
	mov.u32 	%r811, _ZN6thrust24THRUST_300001_SM_1000_NS8cuda_cub4core6detail5shmemE;
	add.s32 	%r812, %r811, %r810;
	st.shared.v2.u32 	[%r812], {%r291, %r410};
$L__BB3_319:
	not.pred 	%p122, %p11;
	@%p122 bra 	$L__BB3_321;
	cvt.u32.u64 	%r813, %rd184;
	cvt.u32.u64 	%r814, %rd175;
	sub.s32 	%r815, %r814, %r813;
	shl.b32 	%r816, %r815, 3;
	mov.u32 	%r817, _ZN6thrust24THRUST_300001_SM_1000_NS8cuda_cub4core6detail5shmemE;
	add.s32 	%r818, %r817, %r816;
	st.shared.v2.u32 	[%r818], {%r292, %r411};
$L__BB3_321:
	not.pred 	%p123, %p12;
	@%p123 bra 	$L__BB3_323;
	cvt.u32.u64 	%r819, %rd184;
	cvt.u32.u64 	%r820, %rd176;
	sub.s32 	%r821, %r820, %r819;
	shl.b32 	%r822, %r821, 3;
	mov.u32 	%r823, _ZN6thrust24THRUST_300001_SM_1000_NS8cuda_cub4core6detail5shmemE;
	add.s32 	%r824, %r823, %r822;
	st.shared.v2.u32 	[%r824], {%r293, %r412};
$L__BB3_323:
	not.pred 	%p124, %p13;
	@%p124 bra 	$L__BB3_325;
	cvt.u32.u64 	%r825, %rd184;
	cvt.u32.u64 	%r826, %rd177;
	sub.s32 	%r827, %r826, %r825;
	shl.b32 	%r828, %r827, 3;
	mov.u32 	%r829, _ZN6thrust24THRUST_300001_SM_1000_NS8cuda_cub4core6detail5shmemE;
	add.s32 	%r830, %r829, %r828;
	st.shared.v2.u32 	[%r830], {%r294, %r413};
$L__BB3_325:
	not.pred 	%p125, %p14;
	@%p125 bra 	$L__BB3_327;
	cvt.u32.u64 	%r831, %rd184;
	cvt.u32.u64 	%r832, %rd178;
	sub.s32 	%r833, %r832, %r831;
	shl.b32 	%r834, %r833, 3;
	mov.u32 	%r835, _ZN6thrust24THRUST_300001_SM_1000_NS8cuda_cub4core6detail5shmemE;
	add.s32 	%r836, %r835, %r834;
	st.shared.v2.u32 	[%r836], {%r295, %r414};
$L__BB3_327:
	not.pred 	%p126, %p15;
	@%p126 bra 	$L__BB3_329;
	cvt.u32.u64 	%r837, %rd184;
	cvt.u32.u64 	%r838, %rd179;
	sub.s32 	%r839, %r838, %r837;
	shl.b32 	%r840, %r839, 3;
	mov.u32 	%r841, _ZN6thrust24THRUST_300001_SM_1000_NS8cuda_cub4core6detail5shmemE;
	add.s32 	%r842, %r841, %r840;
	st.shared.v2.u32 	[%r842], {%r296, %r415};
$L__BB3_329:
	not.pred 	%p127, %p16;
	@%p127 bra 	$L__BB3_331;
	cvt.u32.u64 	%r843, %rd184;
	cvt.u32.u64 	%r844, %rd180;
	sub.s32 	%r845, %r844, %r843;
	shl.b32 	%r846, %r845, 3;
	mov.u32 	%r847, _ZN6thrust24THRUST_300001_SM_1000_NS8cuda_cub4core6detail5shmemE;
	add.s32 	%r848, %r847, %r846;
	st.shared.v2.u32 	[%r848], {%r297, %r416};
$L__BB3_331:
	not.pred 	%p128, %p17;
	@%p128 bra 	$L__BB3_333;
	cvt.u32.u64 	%r849, %rd184;
	cvt.u32.u64 	%r850, %rd181;
	sub.s32 	%r851, %r850, %r849;
	shl.b32 	%r852, %r851, 3;
	mov.u32 	%r853, _ZN6thrust24THRUST_300001_SM_1000_NS8cuda_cub4core6detail5shmemE;
	add.s32 	%r854, %r853, %r852;
	st.shared.v2.u32 	[%r854], {%r298, %r417};
$L__BB3_333:
	bar.sync 	0;
	cvt.u64.u32 	%rd652, %r259;
	setp.le.u64 	%p129, %rd182, %rd652;
	@%p129 bra 	$L__BB3_358;
	not.b64 	%rd303, %rd652;
	add.s64 	%rd186, %rd182, %rd303;
	shr.u64 	%rd304, %rd186, 8;
	add.s64 	%rd305, %rd304, 1;
	and.b64  	%rd649, %rd305, 3;
	and.b64  	%rd306, %rd186, 768;
	setp.eq.s64 	%p130, %rd306, 768;
	@%p130 bra 	$L__BB3_337;
	add.s64 	%rd307, %rd184, %rd652;
	shl.b64 	%rd308, %rd307, 2;
	add.s64 	%rd650, %rd3, %rd308;
	shl.b32 	%r855, %r259, 3;
	mov.u32 	%r856, _ZN6thrust24THRUST_300001_SM_1000_NS8cuda_cub4core6detail5shmemE;
	add.s32 	%r857, %r855, %r856;
	add.s32 	%r2237, %r857, 4;
	shl.b64 	%rd309, %rd649, 8;
	add.s64 	%rd652, %rd309, %rd652;
$L__BB3_336:
	.pragma "nounroll";
	ld.shared.u32 	%r858, [%r2237];
	st.global.u32 	[%rd650], %r858;
	add.s64 	%rd650, %rd650, 1024;
	add.s32 	%r2237, %r2237, 2048;
	add.s64 	%rd649, %rd649, -1;
	setp.ne.s64 	%p131, %rd649, 0;
	@%p131 bra 	$L__BB3_336;
$L__BB3_337:
	setp.lt.u64 	%p132, %rd186, 768;
	@%p132 bra 	$L__BB3_358;
	mov.u32 	%r861, _ZN6thrust24THRUST_300001_SM_1000_NS8cuda_cub4core6detail5shmemE;
$L__BB3_339:
	cvt.u32.u64 	%r859, %rd652;
	add.s64 	%rd310, %rd652, %rd184;
	shl.b32 	%r860, %r859, 3;
	add.s32 	%r862, %r861, %r860;
	ld.shared.u32 	%r863, [%r862+4];
	shl.b64 	%rd311, %rd310, 2;
	add.s64 	%rd312, %rd3, %rd311;
	st.global.u32 	[%rd312], %r863;
	and.b64  	%rd313, %rd652, 4294967295;
	add.s64 	%rd314, %rd184, %rd313;
	ld.shared.u32 	%r864, [%r862+2052];
	shl.b64 	%rd315, %rd314, 2;
	add.s64 	%rd316, %rd3, %rd315;
	st.global.u32 	[%rd316+1024], %r864;
	ld.shared.u32 	%r865, [%r862+4100];
	st.global.u32 	[%rd316+2048], %r865;
	ld.shared.u32 	%r866, [%r862+6148];
	st.global.u32 	[%rd316+3072], %r866;
	add.s64 	%rd317, %rd652, 1024;
	and.b64  	%rd652, %rd317, 4294967295;
	setp.gt.u64 	%p133, %rd182, %rd652;
	@%p133 bra 	$L__BB3_339;
	bra.uni 	$L__BB3_358;
$L__BB3_340:
	not.pred 	%p111, %p9;
	@%p111 bra 	$L__BB3_342;
	shl.b64 	%rd285, %rd647, 2;
	add.s64 	%rd286, %rd3, %rd285;
	st.global.u32 	[%rd286], %r2235;
$L__BB3_342:
	not.pred 	%p112, %p10;
	@%p112 bra 	$L__BB3_344;
	shl.b64 	%rd287, %rd174, 2;
	add.s64 	%rd288, %rd3, %rd287;
	st.global.u32 	[%rd288], %r410;
$L__BB3_344:
	not.pred 	%p113, %p11;
	@%p113 bra 	$L__BB3_346;
	shl.b64 	%rd289, %rd175, 2;
	add.s64 	%rd290, %rd3, %rd289;
	st.global.u32 	[%rd290], %r411;
$L__BB3_346:
	not.pred 	%p114, %p12;
	@%p114 bra 	$L__BB3_348;
	shl.b64 	%rd291, %rd176, 2;
	add.s64 	%rd292, %rd3, %rd291;
	st.global.u32 	[%rd292], %r412;
$L__BB3_348:
	not.pred 	%p115, %p13;
	@%p115 bra 	$L__BB3_350;
	shl.b64 	%rd293, %rd177, 2;
	add.s64 	%rd294, %rd3, %rd293;
	st.global.u32 	[%rd294], %r413;
$L__BB3_350:
	not.pred 	%p116, %p14;
	@%p116 bra 	$L__BB3_352;
	shl.b64 	%rd295, %rd178, 2;
	add.s64 	%rd296, %rd3, %rd295;
	st.global.u32 	[%rd296], %r414;
$L__BB3_352:
	not.pred 	%p117, %p15;
	@%p117 bra 	$L__BB3_354;
	shl.b64 	%rd297, %rd179, 2;
	add.s64 	%rd298, %rd3, %rd297;
	st.global.u32 	[%rd298], %r415;
$L__BB3_354:
	not.pred 	%p118, %p16;
	@%p118 bra 	$L__BB3_356;
	shl.b64 	%rd299, %rd180, 2;
	add.s64 	%rd300, %rd3, %rd299;
	st.global.u32 	[%rd300], %r416;
$L__BB3_356:
	not.pred 	%p119, %p17;
	@%p119 bra 	$L__BB3_358;
	shl.b64 	%rd301, %rd181, 2;
	add.s64 	%rd302, %rd3, %rd301;
	st.global.u32 	[%rd302], %r417;
$L__BB3_358:
	setp.ne.s32 	%p134, %r259, 255;
	@%p134 bra 	$L__BB3_362;
	setp.ne.s64 	%p135, %rd5, 2304;
	@%p135 bra 	$L__BB3_361;
	shl.b64 	%rd318, %rd653, 2;
	add.s64 	%rd319, %rd3, %rd318;
	st.global.u32 	[%rd319], %r418;
	add.s64 	%rd653, %rd653, 1;
$L__BB3_361:
	ld.param.u64 	%rd607, [_ZN6thrust24THRUST_300001_SM_1000_NS8cuda_cub4core6detail13_kernel_agentINS1_15__reduce_by_key16ReduceByKeyAgentINS0_18transform_iteratorI17row_index_functorNS0_17counting_iteratorIiNS0_11use_defaultESA_SA_EESA_SA_EENS7_I17outer_sum_functorSB_SA_SA_EENS0_16discard_iteratorISA_EENS0_6detail15normal_iteratorINS0_10device_ptrIiEEEEN4cuda3std3__48equal_toIiEENSO_4plusIiEEPllEEJSC_SE_SG_SL_ST_N3cub18CUB_300001_SM_100024ReduceByKeyScanTileStateIilLb1EEESQ_SS_llEEEvDpT0__param_4];
	cvta.to.global.u64 	%rd320, %rd607;
	st.global.u64 	[%rd320], %rd653;
$L__BB3_362:
	ret;

}
	// .globl	_ZN3cub18CUB_300001_SM_10006detail11EmptyKernelIvEEvv
.visible .entry _ZN3cub18CUB_300001_SM_10006detail11EmptyKernelIvEEvv()
{


	ret;

}
	// .globl	_ZN3cub18CUB_300001_SM_10006detail8for_each13static_kernelINS2_12policy_hub_t12policy_500_tEmN6thrust24THRUST_300001_SM_1000_NS8cuda_cub20__uninitialized_fill7functorINS7_10device_ptrIiEEiEEEEvT0_T1_
.visible .entry _ZN3cub18CUB_300001_SM_10006detail8for_each13static_kernelINS2_12policy_hub_t12policy_500_tEmN6thrust24THRUST_300001_SM_1000_NS8cuda_cub20__uninitialized_fill7functorINS7_10device_ptrIiEEiEEEEvT0_T1_(
	.param .u64 _ZN3cub18CUB_300001_SM_10006detail8for_each13static_kernelINS2_12policy_hub_t12policy_500_tEmN6thrust24THRUST_300001_SM_1000_NS8cuda_cub20__uninitialized_fill7functorINS7_10device_ptrIiEEiEEEEvT0_T1__param_0,
	.param .align 8 .b8 _ZN3cub18CUB_300001_SM_10006detail8for_each13static_kernelINS2_12policy_hub_t12policy_500_tEmN6thrust24THRUST_300001_SM_1000_NS8cuda_cub20__uninitialized_fill7functorINS7_10device_ptrIiEEiEEEEvT0_T1__param_1[16]
)
.maxntid 256
{
	.reg .pred 	%p<4>;
	.reg .b16 	%rs<5>;
	.reg .b32 	%r<12>;
	.reg .b64 	%rd<16>;

	ld.param.u32 	%r3, [_ZN3cub18CUB_300001_SM_10006detail8for_each13static_kernelINS2_12policy_hub_t12policy_500_tEmN6thrust24THRUST_300001_SM_1000_NS8cuda_cub20__uninitialized_fill7functorINS7_10device_ptrIiEEiEEEEvT0_T1__param_1+8];
	ld.param.u64 	%rd4, [_ZN3cub18CUB_300001_SM_10006detail8for_each13static_kernelINS2_12policy_hub_t12policy_500_tEmN6thrust24THRUST_300001_SM_1000_NS8cuda_cub20__uninitialized_fill7functorINS7_10device_ptrIiEEiEEEEvT0_T1__param_1];
	ld.param.u64 	%rd5, [_ZN3cub18CUB_300001_SM_10006detail8for_each13static_kernelINS2_12policy_hub_t12policy_500_tEmN6thrust24THRUST_300001_SM_1000_NS8cuda_cub20__uninitialized_fill7functorINS7_10device_ptrIiEEiEEEEvT0_T1__param_0];
	mov.u32 	%r9, %ctaid.x;
	mul.wide.u32 	%rd1, %r9, 512;
	sub.s64 	%rd2, %rd5, %rd1;
	setp.lt.u64 	%p1, %rd2, 512;
	@%p1 bra 	$L__BB5_2;
	mov.u32 	%r11, %tid.x;
	cvta.to.global.u64 	%rd11, %rd4;
	cvt.u64.u32 	%rd12, %r11;
	add.s64 	%rd13, %rd1, %rd12;
	shl.b64 	%rd14, %rd13, 2;
	add.s64 	%rd15, %rd11, %rd14;
	st.global.u32 	[%rd15], %r3;
	st.global.u32 	[%rd15+1024], %r3;
	bra.uni 	$L__BB5_6;
$L__BB5_2:
	cvta.to.global.u64 	%rd6, %rd4;
	mov.u32 	%r2, %tid.x;
	cvt.u64.u32 	%rd7, %r2;
	setp.le.u64 	%p2, %rd2, %rd7;
	add.s64 	%rd8, %rd1, %rd7;
	shl.b64 	%rd9, %rd8, 2;
	add.s64 	%rd3, %rd6, %rd9;
	@%p2 bra 	$L__BB5_4;
	st.global.u32 	[%rd3], %r3;
$L__BB5_4:
	add.s32 	%r10, %r2, 256;
	cvt.u64.u32 	%rd10, %r10;
	setp.le.u64 	%p3, %rd2, %rd10;
	@%p3 bra 	$L__BB5_6;
	st.global.u32 	[%rd3+1024], %r3;
$L__BB5_6:
	ret;

}


// ===== COMPILED SASS (sm_100) =====

	.target	sm_100

	.elftype	@"ET_EXEC"


//--------------------- .note.nv.tkinfo           --------------------------
	.section	.note.nv.tkinfo,"",@"SHT_NOTE"
	.sectionflags	@"SHF_NOTE_NV_TKINFO"
	.tkinfo
        /*0018*/ 	.word	0x00000002
        /*0030*/ 	.string	""
        /*0030*/ 	.string	"ptxas"
        /*0030*/ 	.string	"Cuda compilation tools, release 13.0, V13.0.88"
        /*0030*/ 	.string	"Build cuda_13.0.r13.0/compiler.36424714_0"
        /*0030*/ 	.string	"-arch sm_100 -m 64 "



//--------------------- .note.nv.cuinfo           --------------------------
	.section	.note.nv.cuinfo,"",@"SHT_NOTE"
	.sectionflags	@"SHF_NOTE_NV_CUINFO"
        /*0018*/ 	.short	0x0002
        /*001a*/ 	.short	0x0064
        /*001c*/ 	.short	0x0082
	.zero		2


//--------------------- .nv.info                  --------------------------
	.section	.nv.info,"",@"SHT_CUDA_INFO"
	.align	4


	//----- nvinfo : EIATTR_REGCOUNT
	.align		4
        /*0000*/ 	.byte	0x04, 0x2f
        /*0002*/ 	.short	(.L_44 - .L_43)
	.align		4
.L_43:
        /*0004*/ 	.word	index@(_ZN6thrust24THRUST_300001_SM_1000_NS8cuda_cub4core6detail13_kernel_agentINS1_15__reduce_by_key9InitAgentIN3cub18CUB_300001_SM_100024ReduceByKeyScanTileStateIiiLb1EEEiPiEEJSA_iSB_EEEvDpT0_)
        /*0008*/ 	.word	0x0000000e


	//----- nvinfo : EIATTR_FRAME_SIZE
	.align		4
.L_44:
        /*000c*/ 	.byte	0x04, 0x11
        /*000e*/ 	.short	(.L_46 - .L_45)
	.align		4
.L_45:
        /*0010*/ 	.word	index@(_ZN6thrust24THRUST_300001_SM_1000_NS8cuda_cub4core6detail13_kernel_agentINS1_15__reduce_by_key9InitAgentIN3cub18CUB_300001_SM_100024ReduceByKeyScanTileStateIiiLb1EEEiPiEEJSA_iSB_EEEvDpT0_)
        /*0014*/ 	.word	0x00000000


	//----- nvinfo : EIATTR_REGCOUNT
	.align		4
.L_46:
        /*0018*/ 	.byte	0x04, 0x2f
        /*001a*/ 	.short	(.L_48 - .L_47)
	.align		4
.L_47:
        /*001c*/ 	.word	index@(_ZN6thrust24THRUST_300001_SM_1000_NS8cuda_cub4core6detail13_kernel_agentINS1_15__reduce_by_key16ReduceByKeyAgentINS0_18transform_iteratorI17row_index_functorNS0_17counting_iteratorIiNS0_11use_defaultESA_SA_EESA_SA_EENS7_I17outer_sum_functorSB_SA_SA_EENS0_16discard_iteratorISA_EENS0_6detail15normal_iteratorINS0_10device_ptrIiEEEEN4cuda3std3__48equal_toIiEENSO_4plusIiEEPiiEEJSC_SE_SG_SL_ST_N3cub18CUB_300001_SM_100024ReduceByKeyScanTileStateIiiLb1EEESQ_SS_iiEEEvDpT0_)
        /*0020*/ 	.word	0x0000003c


	//----- nvinfo : EIATTR_FRAME_SIZE
	.align		4
.L_48:
        /*0024*/ 	.byte	0x04, 0x11
        /*0026*/ 	.short	(.L_50 - .L_49)
	.align		4
.L_49:
        /*0028*/ 	.word	index@(_ZN6thrust24THRUST_300001_SM_1000_NS8cuda_cub4core6detail13_kernel_agentINS1_15__reduce_by_key16ReduceByKeyAgentINS0_18transform_iteratorI17row_index_functorNS0_17counting_iteratorIiNS0_11use_defaultESA_SA_EESA_SA_EENS7_I17outer_sum_functorSB_SA_SA_EENS0_16discard_iteratorISA_EENS0_6detail15normal_iteratorINS0_10device_ptrIiEEEEN4cuda3std3__48equal_toIiEENSO_4plusIiEEPiiEEJSC_SE_SG_SL_ST_N3cub18CUB_300001_SM_100024ReduceByKeyScanTileStateIiiLb1EEESQ_SS_iiEEEvDpT0_)
        /*002c*/ 	.word	0x00000000


	//----- nvinfo : EIATTR_REGCOUNT
	.align		4
.L_50:
        /*0030*/ 	.byte	0x04, 0x2f
        /*0032*/ 	.short	(.L_52 - .L_51)
	.align		4
.L_51:
        /*0034*/ 	.word	index@(_ZN6thrust24THRUST_300001_SM_1000_NS8cuda_cub4core6detail13_kernel_agentINS1_15__reduce_by_key9InitAgentIN3cub18CUB_300001_SM_100024ReduceByKeyScanTileStateIilLb1EEElPlEEJSA_lSB_EEEvDpT0_)
        /*0038*/ 	.word	0x0000000e


	//----- nvinfo : EIATTR_FRAME_SIZE
	.align		4
.L_52:
        /*003c*/ 	.byte	0x04, 0x11
        /*003e*/ 	.short	(.L_54 - .L_53)
	.align		4
.L_53:
        /*0040*/ 	.word	index@(_ZN6thrust24THRUST_300001_SM_1000_NS8cuda_cub4core6detail13_kernel_agentINS1_15__reduce_by_key9InitAgentIN3cub18CUB_300001_SM_100024ReduceByKeyScanTileStateIilLb1EEElPlEEJSA_lSB_EEEvDpT0_)
        /*0044*/ 	.word	0x00000000


	//----- nvinfo : EIATTR_REGCOUNT
	.align		4
.L_54:
        /*0048*/ 	.byte	0x04, 0x2f
        /*004a*/ 	.short	(.L_56 - .L_55)
	.align		4
.L_55:
        /*004c*/ 	.word	index@(_ZN6thrust24THRUST_300001_SM_1000_NS8cuda_cub4core6detail13_kernel_agentINS1_15__reduce_by_key16ReduceByKeyAgentINS0_18transform_iteratorI17row_index_functorNS0_17counting_iteratorIiNS0_11use_defaultESA_SA_EESA_SA_EENS7_I17outer_sum_functorSB_SA_SA_EENS0_16discard_iteratorISA_EENS0_6detail15normal_iteratorINS0_10device_ptrIiEEEEN4cuda3std3__48equal_toIiEENSO_4plusIiEEPllEEJSC_SE_SG_SL_ST_N3cub18CUB_300001_SM_100024ReduceByKeyScanTileStateIilLb1EEESQ_SS_llEEEvDpT0_)
        /*0050*/ 	.word	0x00000040


	//----- nvinfo : EIATTR_FRAME_SIZE
	.align		4
.L_56:
        /*0054*/ 	.byte	0x04, 0x11
        /*0056*/ 	.short	(.L_58 - .L_57)
	.align		4
.L_57:
        /*0058*/ 	.word	index@(_ZN6thrust24THRUST_300001_SM_1000_NS8cuda_cub4core6detail13_kernel_agentINS1_15__reduce_by_key16ReduceByKeyAgentINS0_18transform_iteratorI17row_index_functorNS0_17counting_iteratorIiNS0_11use_defaultESA_SA_EESA_SA_EENS7_I17outer_sum_functorSB_SA_SA_EENS0_16discard_iteratorISA_EENS0_6detail15normal_iteratorINS0_10device_ptrIiEEEEN4cuda3std3__48equal_toIiEENSO_4plusIiEEPllEEJSC_SE_SG_SL_ST_N3cub18CUB_300001_SM_100024ReduceByKeyScanTileStateIilLb1EEESQ_SS_llEEEvDpT0_)
        /*005c*/ 	.word	0x00000008


	//----- nvinfo : EIATTR_REGCOUNT
	.align		4
.L_58:
        /*0060*/ 	.byte	0x04, 0x2f
        /*0062*/ 	.short	(.L_60 - .L_59)
	.align		4
.L_59:
        /*0064*/ 	.word	index@(_ZN3cub18CUB_300001_SM_10006detail11EmptyKernelIvEEvv)
        /*0068*/ 	.word	0x00000004


	//----- nvinfo : EIATTR_FRAME_SIZE
	.align		4
.L_60:
        /*006c*/ 	.byte	0x04, 0x11
        /*006e*/ 	.short	(.L_62 - .L_61)
	.align		4
.L_61:
        /*0070*/ 	.word	index@(_ZN3cub18CUB_300001_SM_10006detail11EmptyKernelIvEEvv)
        /*0074*/ 	.word	0x00000000


	//----- nvinfo : EIATTR_REGCOUNT
	.align		4
.L_62:
        /*0078*/ 	.byte	0x04, 0x2f
        /*007a*/ 	.short	(.L_64 - .L_63)
	.align		4
.L_63:
        /*007c*/ 	.word	index@(_ZN3cub18CUB_300001_SM_10006detail8for_each13static_kernelINS2_12policy_hub_t12policy_500_tEmN6thrust24THRUST_300001_SM_1000_NS8cuda_cub20__uninitialized_fill7functorINS7_10device_ptrIiEEiEEEEvT0_T1_)
        /*0080*/ 	.word	0x00000008


	//----- nvinfo : EIATTR_FRAME_SIZE
	.align		4
.L_64:
        /*0084*/ 	.byte	0x04, 0x11
        /*0086*/ 	.short	(.L_66 - .L_65)
	.align		4
.L_65:
        /*0088*/ 	.word	index@(_ZN3cub18CUB_300001_SM_10006detail8for_each13static_kernelINS2_12policy_hub_t12policy_500_tEmN6thrust24THRUST_300001_SM_1000_NS8cuda_cub20__uninitialized_fill7functorINS7_10device_ptrIiEEiEEEEvT0_T1_)
        /*008c*/ 	.word	0x00000000


	//----- nvinfo : EIATTR_MIN_STACK_SIZE
	.align		4
.L_66:
        /*0090*/ 	.byte	0x04, 0x12
        /*0092*/ 	.short	(.L_68 - .L_67)
	.align		4
.L_67:
        /*0094*/ 	.word	index@(_ZN3cub18CUB_300001_SM_10006detail8for_each13static_kernelINS2_12policy_hub_t12policy_500_tEmN6thrust24THRUST_300001_SM_1000_NS8cuda_cub20__uninitialized_fill7functorINS7_10device_ptrIiEEiEEEEvT0_T1_)
        /*0098*/ 	.word	0x00000000


	//----- nvinfo : EIATTR_MIN_STACK_SIZE
	.align		4
.L_68:
        /*009c*/ 	.byte	0x04, 0x12
        /*009e*/ 	.short	(.L_70 - .L_69)
	.align		4
.L_69:
        /*00a0*/ 	.word	index@(_ZN3cub18CUB_300001_SM_10006detail11EmptyKernelIvEEvv)
        /*00a4*/ 	.word	0x00000000


	//----- nvinfo : EIATTR_MIN_STACK_SIZE
	.align		4
.L_70:
        /*00a8*/ 	.byte	0x04, 0x12
        /*00aa*/ 	.short	(.L_72 - .L_71)
	.align		4
.L_71:
        /*00ac*/ 	.word	index@(_ZN6thrust24THRUST_300001_SM_1000_NS8cuda_cub4core6detail13_kernel_agentINS1_15__reduce_by_key16ReduceByKeyAgentINS0_18transform_iteratorI17row_index_functorNS0_17counting_iteratorIiNS0_11use_defaultESA_SA_EESA_SA_EENS7_I17outer_sum_functorSB_SA_SA_EENS0_16discard_iteratorISA_EENS0_6detail15normal_iteratorINS0_10device_ptrIiEEEEN4cuda3std3__48equal_toIiEENSO_4plusIiEEPllEEJSC_SE_SG_SL_ST_N3cub18CUB_300001_SM_100024ReduceByKeyScanTileStateIilLb1EEESQ_SS_llEEEvDpT0_)
        /*00b0*/ 	.word	0x00000008


	//----- nvinfo : EIATTR_MIN_STACK_SIZE
	.align		4
.L_72:
        /*00b4*/ 	.byte	0x04, 0x12
        /*00b6*/ 	.short	(.L_74 - .L_73)
	.align		4
.L_73:
        /*00b8*/ 	.word	index@(_ZN6thrust24THRUST_300001_SM_1000_NS8cuda_cub4core6detail13_kernel_agentINS1_15__reduce_by_key9InitAgentIN3cub18CUB_300001_SM_100024ReduceByKeyScanTileStateIilLb1EEElPlEEJSA_lSB_EEEvDpT0_)
        /*00bc*/ 	.word	0x00000000


	//----- nvinfo : EIATTR_MIN_STACK_SIZE
	.align		4
.L_74:
        /*00c0*/ 	.byte	0x04, 0x12
        /*00c2*/ 	.short	(.L_76 - .L_75)
	.align		4
.L_75:
        /*00c4*/ 	.word	index@(_ZN6thrust24THRUST_300001_SM_1000_NS8cuda_cub4core6detail13_kernel_agentINS1_15__reduce_by_key16ReduceByKeyAgentINS0_18transform_iteratorI17row_index_functorNS0_17counting_iteratorIiNS0_11use_defaultESA_SA_EESA_SA_EENS7_I17outer_sum_functorSB_SA_SA_EENS0_16discard_iteratorISA_EENS0_6detail15normal_iteratorINS0_10device_ptrIiEEEEN4cuda3std3__48equal_toIiEENSO_4plusIiEEPiiEEJSC_SE_SG_SL_ST_N3cub18CUB_300001_SM_100024ReduceByKeyScanTileStateIiiLb1EEESQ_SS_iiEEEvDpT0_)
        /*00c8*/ 	.word	0x00000000


	//----- nvinfo : EIATTR_MIN_STACK_SIZE
	.align		4
.L_76:
        /*00cc*/ 	.byte	0x04, 0x12
        /*00ce*/ 	.short	(.L_78 - .L_77)
	.align		4
.L_77:
        /*00d0*/ 	.word	index@(_ZN6thrust24THRUST_300001_SM_1000_NS8cuda_cub4core6detail13_kernel_agentINS1_15__reduce_by_key9InitAgentIN3cub18CUB_300001_SM_100024ReduceByKeyScanTileStateIiiLb1EEEiPiEEJSA_iSB_EEEvDpT0_)
        /*00d4*/ 	.word	0x00000000
.L_78:


//--------------------- .nv.compat                --------------------------
	.section	.nv.compat,"",@"SHT_CUDA_COMPAT_INFO"
	.align	4
        /*0000*/ 	.byte	0x02, 0x09, 0x00, 0x00, 0x02, 0x02, 0x01, 0x00, 0x02, 0x05, 0x05, 0x00, 0x03, 0x07, 0x01, 0x01
        /*0010*/ 	.byte	0x02, 0x03, 0x00, 0x00, 0x02, 0x06, 0x01, 0x00, 0x04, 0x0b, 0x08, 0x00, 0x09, 0x00, 0x00, 0x00
        /*0020*/ 	.byte	0x00, 0x00, 0x00, 0x00


//--------------------- .nv.info._ZN3cub18CUB_300001_SM_10006detail8for_each13static_kernelINS2_12policy_hub_t12policy_500_tEmN6thrust24THRUST_300001_SM_1000_NS8cuda_cub20__uninitialized_fill7functorINS7_10device_ptrIiEEiEEEEvT0_T1_ --------------------------
	.section	.nv.info._ZN3cub18CUB_300001_SM_10006detail8for_each13static_kernelINS2_12policy_hub_t12policy_500_tEmN6thrust24THRUST_300001_SM_1000_NS8cuda_cub20__uninitialized_fill7functorINS7_10device_ptrIiEEiEEEEvT0_T1_,"",@"SHT_CUDA_INFO"
	.sectionflags	@""
	.align	4


	//----- nvinfo : EIATTR_CUDA_API_VERSION
	.align		4
        /*0000*/ 	.byte	0x04, 0x37
        /*0002*/ 	.short	(.L_80 - .L_79)
.L_79:
        /*0004*/ 	.word	0x00000082


	//----- nvinfo : EIATTR_KPARAM_INFO
	.align		4
.L_80:
        /*0008*/ 	.byte	0x04, 0x17
        /*000a*/ 	.short	(.L_82 - .L_81)
.L_81:
        /*000c*/ 	.word	0x00000000
        /*0010*/ 	.short	0x0001
        /*0012*/ 	.short	0x0008
        /*0014*/ 	.byte	0x00, 0xf0, 0x41, 0x00


	//----- nvinfo : EIATTR_KPARAM_INFO
	.align		4
.L_82:
        /*0018*/ 	.byte	0x04, 0x17
        /*001a*/ 	.short	(.L_84 - .L_83)
.L_83:
        /*001c*/ 	.word	0x00000000
        /*0020*/ 	.short	0x0000
        /*0022*/ 	.short	0x0000
        /*0024*/ 	.byte	0x00, 0xf0, 0x21, 0x00


	//----- nvinfo : EIATTR_SPARSE_MMA_MASK
	.align		4
.L_84:
        /*0028*/ 	.byte	0x03, 0x50
        /*002a*/ 	.short	0x0000


	//----- nvinfo : EIATTR_MAXREG_COUNT
	.align		4
        /*002c*/ 	.byte	0x03, 0x1b
        /*002e*/ 	.short	0x00ff


	//----- nvinfo : EIATTR_MERCURY_ISA_VERSION
	.align		4
        /*0030*/ 	.byte	0x03, 0x5f
        /*0032*/ 	.short	0x0101


	//----- nvinfo : EIATTR_VRC_CTA_INIT_COUNT
	.align		4
        /*0034*/ 	.byte	0x02, 0x4a
	.zero		1
	.zero		1


	//----- nvinfo : EIATTR_EXIT_INSTR_OFFSETS
	.align		4
        /*0038*/ 	.byte	0x04, 0x1c
        /*003a*/ 	.short	(.L_86 - .L_85)


	//   ....[0]....
.L_85:
        /*003c*/ 	.word	0x00000130


	//   ....[1]....
        /*0040*/ 	.word	0x00000230


	//   ....[2]....
        /*0044*/ 	.word	0x00000260


	//----- nvinfo : EIATTR_MAX_THREADS
	.align		4
.L_86:
        /*0048*/ 	.byte	0x04, 0x05
        /*004a*/ 	.short	(.L_88 - .L_87)
.L_87:
        /*004c*/ 	.word	0x00000100
        /*0050*/ 	.word	0x00000001
        /*0054*/ 	.word	0x00000001


	//----- nvinfo : EIATTR_CBANK_PARAM_SIZE
	.align		4
.L_88:
        /*0058*/ 	.byte	0x03, 0x19
        /*005a*/ 	.short	0x0018


	//----- nvinfo : EIATTR_PARAM_CBANK
	.align		4
        /*005c*/ 	.byte	0x04, 0x0a
        /*005e*/ 	.short	(.L_90 - .L_89)
	.align		4
.L_89:
        /*0060*/ 	.word	index@(.nv.constant0._ZN3cub18CUB_300001_SM_10006detail8for_each13static_kernelINS2_12policy_hub_t12policy_500_tEmN6thrust24THRUST_300001_SM_1000_NS8cuda_cub20__uninitialized_fill7functorINS7_10device_ptrIiEEiEEEEvT0_T1_)
        /*0064*/ 	.short	0x0380
        /*0066*/ 	.short	0x0018


	//----- nvinfo : EIATTR_SW_WAR
	.align		4
.L_90:
        /*0068*/ 	.byte	0x04, 0x36
        /*006a*/ 	.short	(.L_92 - .L_91)
.L_91:
        /*006c*/ 	.word	0x00000008
.L_92:


//--------------------- .nv.info._ZN3cub18CUB_300001_SM_10006detail11EmptyKernelIvEEvv --------------------------
	.section	.nv.info._ZN3cub18CUB_300001_SM_10006detail11EmptyKernelIvEEvv,"",@"SHT_CUDA_INFO"
	.sectionflags	@""
	.align	4


	//----- nvinfo : EIATTR_CUDA_API_VERSION
	.align		4
        /*0000*/ 	.byte	0x04, 0x37
        /*0002*/ 	.short	(.L_94 - .L_93)
.L_93:
        /*0004*/ 	.word	0x00000082


	//----- nvinfo : EIATTR_SPARSE_MMA_MASK
	.align		4
.L_94:
        /*0008*/ 	.byte	0x03, 0x50
        /*000a*/ 	.short	0x0000


	//----- nvinfo : EIATTR_MAXREG_COUNT
	.align		4
        /*000c*/ 	.byte	0x03, 0x1b
        /*000e*/ 	.short	0x00ff


	//----- nvinfo : EIATTR_MERCURY_ISA_VERSION
	.align		4
        /*0010*/ 	.byte	0x03, 0x5f
        /*0012*/ 	.short	0x0101


	//----- nvinfo : EIATTR_VRC_CTA_INIT_COUNT
	.align		4
        /*0014*/ 	.byte	0x02, 0x4a
	.zero		1
	.zero		1


	//----- nvinfo : EIATTR_EXIT_INSTR_OFFSETS
	.align		4
        /*0018*/ 	.byte	0x04, 0x1c
        /*001a*/ 	.short	(.L_96 - .L_95)


	//   ....[0]....
.L_95:
        /*001c*/ 	.word	0x00000010


	//----- nvinfo : EIATTR_SW_WAR
	.align		4
.L_96:
        /*0020*/ 	.byte	0x04, 0x36
        /*0022*/ 	.short	(.L_98 - .L_97)
.L_97:
        /*0024*/ 	.word	0x00000008
.L_98:


//--------------------- .nv.info._ZN6thrust24THRUST_300001_SM_1000_NS8cuda_cub4core6detail13_kernel_agentINS1_15__reduce_by_key16ReduceByKeyAgentINS0_18transform_iteratorI17row_index_functorNS0_17counting_iteratorIiNS0_11use_defaultESA_SA_EESA_SA_EENS7_I17outer_sum_functorSB_SA_SA_EENS0_16discard_iteratorISA_EENS0_6detail15normal_iteratorINS0_10device_ptrIiEEEEN4cuda3std3__48equal_toIiEENSO_4plusIiEEPllEEJSC_SE_SG_SL_ST_N3cub18CUB_300001_SM_100024ReduceByKeyScanTileStateIilLb1EEESQ_SS_llEEEvDpT0_ --------------------------
	.section	.nv.info._ZN6thrust24THRUST_300001_SM_1000_NS8cuda_cub4core6detail13_kernel_agentINS1_15__reduce_by_key16ReduceByKeyAgentINS0_18transform_iteratorI17row_index_functorNS0_17counting_iteratorIiNS0_11use_defaultESA_SA_EESA_SA_EENS7_I17outer_sum_functorSB_SA_SA_EENS0_16discard_iteratorISA_EENS0_6detail15normal_iteratorINS0_10device_ptrIiEEEEN4cuda3std3__48equal_toIiEENSO_4plusIiEEPllEEJSC_SE_SG_SL_ST_N3cub18CUB_300001_SM_100024ReduceByKeyScanTileStateIilLb1EEESQ_SS_llEEEvDpT0_,"",@"SHT_CUDA_INFO"
	.sectionflags	@""
	.align	4


	//----- nvinfo : EIATTR_CUDA_API_VERSION
	.align		4
        /*0000*/ 	.byte	0x04, 0x37
        /*0002*/ 	.short	(.L_100 - .L_99)
.L_99:
        /*0004*/ 	.word	0x00000082


	//----- nvinfo : EIATTR_KPARAM_INFO
	.align		4
.L_100:
        /*0008*/ 	.byte	0x04, 0x17
        /*000a*/ 	.short	(.L_102 - .L_101)
.L_101:
        /*000c*/ 	.word	0x00000000
        /*0010*/ 	.short	0x0009
        /*0012*/ 	.short	0x0048
        /*0014*/ 	.byte	0x00, 0xf0, 0x21, 0x00


	//----- nvinfo : EIATTR_KPARAM_INFO
	.align		4
.L_102:
        /*0018*/ 	.byte	0x04, 0x17
        /*001a*/ 	.short	(.L_104 - .L_103)
.L_103:
        /*001c*/ 	.word	0x00000000
        /*0020*/ 	.short	0x0008
        /*0022*/ 	.short	0x0040
        /*0024*/ 	.byte	0x00, 0xf0, 0x21, 0x00


	//----- nvinfo : EIATTR_KPARAM_INFO
	.align		4
.L_104:
        /*0028*/ 	.byte	0x04, 0x17
        /*002a*/ 	.short	(.L_106 - .L_105)
.L_105:
        /*002c*/ 	.word	0x00000000
        /*0030*/ 	.short	0x0007
        /*0032*/ 	.short	0x0039
        /*0034*/ 	.byte	0x00, 0xf0, 0x05, 0x00


	//----- nvinfo : EIATTR_KPARAM_INFO
	.align		4
.L_106:
        /*0038*/ 	.byte	0x04, 0x17
        /*003a*/ 	.short	(.L_108 - .L_107)
.L_107:
        /*003c*/ 	.word	0x00000000
        /*0040*/ 	.short	0x0006
        /*0042*/ 	.short	0x0038
        /*0044*/ 	.byte	0x00, 0xf0, 0x05, 0x00


	//----- nvinfo : EIATTR_KPARAM_INFO
	.align		4
.L_108:
        /*0048*/ 	.byte	0x04, 0x17
        /*004a*/ 	.short	(.L_110 - .L_109)
.L_109:
        /*004c*/ 	.word	0x00000000
        /*0050*/ 	.short	0x0005
        /*0052*/ 	.short	0x0030
        /*0054*/ 	.byte	0x00, 0xf0, 0x21, 0x00


	//----- nvinfo : EIATTR_KPARAM_INFO
	.align		4
.L_110:
        /*0058*/ 	.byte	0x04, 0x17
        /*005a*/ 	.short	(.L_112 - .L_111)
.L_111:
        /*005c*/ 	.word	0x00000000
        /*0060*/ 	.short	0x0004
        /*0062*/ 	.short	0x0028
        /*0064*/ 	.byte	0x00, 0xf5, 0x21, 0x00


	//----- nvinfo : EIATTR_KPARAM_INFO
	.align		4
.L_112:
        /*0068*/ 	.byte	0x04, 0x17
        /*006a*/ 	.short	(.L_114 - .L_113)
.L_113:
        /*006c*/ 	.word	0x00000000
        /*0070*/ 	.short	0x0003
        /*0072*/ 	.short	0x0020
        /*0074*/ 	.byte	0x00, 0xf0, 0x21, 0x00


	//----- nvinfo : EIATTR_KPARAM_INFO
	.align		4
.L_114:
        /*0078*/ 	.byte	0x04, 0x17
        /*007a*/ 	.short	(.L_116 - .L_115)
.L_115:
        /*007c*/ 	.word	0x00000000
        /*0080*/ 	.short	0x0002
        /*0082*/ 	.short	0x0010
        /*0084*/ 	.byte	0x00, 0xf0, 0x41, 0x00


	//----- nvinfo : EIATTR_KPARAM_INFO
	.align		4
.L_116:
        /*0088*/ 	.byte	0x04, 0x17
        /*008a*/ 	.short	(.L_118 - .L_117)
.L_117:
        /*008c*/ 	.word	0x00000000
        /*0090*/ 	.short	0x0001
        /*0092*/ 	.short	0x0008
        /*0094*/ 	.byte	0x00, 0xf0, 0x21, 0x00


	//----- nvinfo : EIATTR_KPARAM_INFO
	.align		4
.L_118:
        /*0098*/ 	.byte	0x04, 0x17
        /*009a*/ 	.short	(.L_120 - .L_119)
.L_119:
        /*009c*/ 	.word	0x00000000
        /*00a0*/ 	.short	0x0000
        /*00a2*/ 	.short	0x0000
        /*00a4*/ 	.byte	0x00, 0xf0, 0x21, 0x00


	//----- nvinfo : EIATTR_SPARSE_MMA_MASK
	.align		4
.L_120:
        /*00a8*/ 	.byte	0x03, 0x50
        /*00aa*/ 	.short	0x0000


	//----- nvinfo : EIATTR_MAXREG_COUNT
	.align		4
        /*00ac*/ 	.byte	0x03, 0x1b
        /*00ae*/ 	.short	0x00ff


	//----- nvinfo : EIATTR_NUM_BARRIERS
	.align		4
        /*00b0*/ 	.byte	0x02, 0x4c
        /*00b2*/ 	.byte	0x01
	.zero		1


	//----- nvinfo : EIATTR_ANNOTATIONS
	.align		4
        /*00b4*/ 	.byte	0x04, 0x55
        /*00b6*/ 	.short	(.L_122 - .L_121)


	//   ....[0]....
.L_121:
        /*00b8*/ 	.word	0x00000001
        /*00bc*/ 	.byte	0xd0, 0x97, 0x00, 0x00, 0x01, 0x00, 0x00, 0x00, 0x40, 0xa2, 0x00, 0x00


	//----- nvinfo : EIATTR_MERCURY_ISA_VERSION
	.align		4
.L_122:
        /*00c8*/ 	.byte	0x03, 0x5f
        /*00ca*/ 	.short	0x0101


	//----- nvinfo : EIATTR_COOP_GROUP_MASK_REGIDS
	.align		4
        /*00cc*/ 	.byte	0x04, 0x29
        /*00ce*/ 	.short	(.L_124 - .L_123)


	//   ....[0]....
.L_123:
        /*00d0*/ 	.word	0xffffffff


	//   ....[1]....
        /*00d4*/ 	.word	0xffffffff


	//   ....[2]....
        /*00d8*/ 	.word	0xffffffff


	//   ....[3]....
        /*00dc*/ 	.word	0xffffffff


	//   ....[4]....
        /*00e0*/ 	.word	0xffffffff


	//   ....[5]....
        /*00e4*/ 	.word	0xffffffff


	//   ....[6]....
        /*00e8*/ 	.word	0xffffffff


	//   ....[7]....
        /*00ec*/ 	.word	0xffffffff


	//   ....[8]....
        /*00f0*/ 	.word	0xffffffff


	//   ....[9]....
        /*00f4*/ 	.word	0xffffffff


	//   ....[10]....
        /*00f8*/ 	.word	0xffffffff


	//   ....[11]....
        /*00fc*/ 	.word	0xffffffff


	//   ....[12]....
        /*0100*/ 	.word	0xffffffff


	//   ....[13]....
        /*0104*/ 	.word	0xffffffff


	//   ....[14]....
        /*0108*/ 	.word	0xffffffff


	//   ....[15]....
        /*010c*/ 	.word	0xffffffff


	//   ....[16]....
        /*0110*/ 	.word	0xffffffff


	//   ....[17]....
        /*0114*/ 	.word	0xffffffff


	//   ....[18]....
        /*0118*/ 	.word	0xffffffff


	//   ....[19]....
        /*011c*/ 	.word	0xffffffff


	//   ....[20]....
        /*0120*/ 	.word	0xffffffff


	//   ....[21]....
        /*0124*/ 	.word	0xffffffff


	//   ....[22]....
        /*0128*/ 	.word	0xffffffff


	//   ....[23]....
        /*012c*/ 	.word	0xffffffff


	//   ....[24]....
        /*0130*/ 	.word	0xffffffff


	//   ....[25]....
        /*0134*/ 	.word	0xffffffff


	//   ....[26]....
        /*0138*/ 	.word	0xffffffff


	//   ....[27]....
        /*013c*/ 	.word	0xffffffff


	//   ....[28]....
        /*0140*/ 	.word	0xffffffff


	//   ....[29]....
        /*0144*/ 	.word	0xffffffff


	//   ....[30]....
        /*0148*/ 	.word	0xffffffff


	//   ....[31]....
        /*014c*/ 	.word	0xffffffff


	//   ....[32]....
        /*0150*/ 	.word	0xffffffff


	//   ....[33]....
        /*0154*/ 	.word	0xffffffff


	//   ....[34]....
        /*0158*/ 	.word	0xffffffff


	//   ....[35]....
        /*015c*/ 	.word	0xffffffff


	//   ....[36]....
        /*0160*/ 	.word	0xffffffff


	//   ....[37]....
        /*0164*/ 	.word	0xffffffff


	//   ....[38]....
        /*0168*/ 	.word	0xffffffff


	//   ....[39]....
        /*016c*/ 	.word	0xffffffff


	//   ....[40]....
        /*0170*/ 	.word	0xffffffff


	//   ....[41]....
        /*0174*/ 	.word	0xffffffff


	//   ....[42]....
        /*0178*/ 	.word	0xffffffff


	//   ....[43]....
        /*017c*/ 	.word	0xffffffff


	//   ....[44]....
        /*0180*/ 	.word	0xffffffff


	//   ....[45]....
        /*0184*/ 	.word	0xffffffff


	//   ....[46]....
        /*0188*/ 	.word	0xffffffff


	//   ....[47]....
        /*018c*/ 	.word	0xffffffff


	//   ....[48]....
        /*0190*/ 	.word	0xffffffff


	//   ....[49]....
        /*0194*/ 	.word	0xffffffff


	//   ....[50]....
        /*0198*/ 	.word	0xffffffff


	//   ....[51]....
        /*019c*/ 	.word	0xffffffff


	//   ....[52]....
        /*01a0*/ 	.word	0xffffffff


	//   ....[53]....
        /*01a4*/ 	.word	0xffffffff


	//   ....[54]....
        /*01a8*/ 	.word	0xffffffff


	//   ....[55]....
        /*01ac*/ 	.word	0xffffffff


	//   ....[56]....
        /*01b0*/ 	.word	0xffffffff


	//   ....[57]....
        /*01b4*/ 	.word	0xffffffff


	//   ....[58]....
        /*01b8*/ 	.word	0xffffffff


	//   ....[59]....
        /*01bc*/ 	.word	0xffffffff


	//   ....[60]....
        /*01c0*/ 	.word	0xffffffff


	//   ....[61]....
        /*01c4*/ 	.word	0xffffffff


	//   ....[62]....
        /*01c8*/ 	.word	0xffffffff


	//   ....[63]....
        /*01cc*/ 	.word	0xffffffff


	//   ....[64]....
        /*01d0*/ 	.word	0xffffffff


	//   ....[65]....
        /*01d4*/ 	.word	0xffffffff


	//   ....[66]....
        /*01d8*/ 	.word	0xffffffff


	//   ....[67]....
        /*01dc*/ 	.word	0xffffffff


	//   ....[68]....
        /*01e0*/ 	.word	0xffffffff


	//   ....[69]....
        /*01e4*/ 	.word	0xffffffff


	//   ....[70]....
        /*01e8*/ 	.word	0xffffffff


	//   ....[71]....
        /*01ec*/ 	.word	0xffffffff


	//   ....[72]....
        /*01f0*/ 	.word	0xffffffff


	//   ....[73]....
        /*01f4*/ 	.word	0xffffffff


	//   ....[74]....
        /*01f8*/ 	.word	0xffffffff


	//   ....[75]....
        /*01fc*/ 	.word	0xffffffff


	//   ....[76]....
        /*0200*/ 	.word	0xffffffff


	//   ....[77]....
        /*0204*/ 	.word	0xffffffff


	//   ....[78]....
        /*0208*/ 	.word	0xffffffff


	//   ....[79]....
        /*020c*/ 	.word	0xffffffff


	//   ....[80]....
        /*0210*/ 	.word	0xffffffff


	//   ....[81]....
        /*0214*/ 	.word	0xffffffff


	//   ....[82]....
        /*0218*/ 	.word	0xffffffff


	//   ....[83]....
        /*021c*/ 	.word	0xffffffff


	//   ....[84]....
        /*0220*/ 	.word	0xffffffff


	//   ....[85]....
        /*0224*/ 	.word	0xffffffff


	//   ....[86]....
        /*0228*/ 	.word	0xffffffff


	//   ....[87]....
        /*022c*/ 	.word	0xffffffff


	//   ....[88]....
        /*0230*/ 	.word	0xffffffff


	//   ....[89]....
        /*0234*/ 	.word	0xffffffff


	//   ....[90]....
        /*0238*/ 	.word	0xffffffff


	//   ....[91]....
        /*023c*/ 	.word	0xffffffff


	//   ....[92]....
        /*0240*/ 	.word	0xffffffff


	//   ....[93]....
        /*0244*/ 	.word	0xffffffff


	//   ....[94]....
        /*0248*/ 	.word	0xffffffff


	//   ....[95]....
        /*024c*/ 	.word	0xffffffff


	//   ....[96]....
        /*0250*/ 	.word	0xffffffff


	//   ....[97]....
        /*0254*/ 	.word	0xffffffff


	//   ....[98]....
        /*0258*/ 	.word	0xffffffff


	//   ....[99]....
        /*025c*/ 	.word	0xffffffff


	//   ....[100]....
        /*0260*/ 	.word	0xffffffff


	//   ....[101]....
        /*0264*/ 	.word	0xffffffff


	//   ....[102]....
        /*0268*/ 	.word	0xffffffff


	//   ....[103]....
        /*026c*/ 	.word	0xffffffff


	//   ....[104]....
        /*0270*/ 	.word	0xffffffff


	//   ....[105]....
        /*0274*/ 	.word	0xffffffff


	//   ....[106]....
        /*0278*/ 	.word	0xffffffff


	//   ....[107]....
        /*027c*/ 	.word	0xffffffff


	//   ....[108]....
        /*0280*/ 	.word	0xffffffff


	//   ....[109]....
        /*0284*/ 	.word	0xffffffff


	//   ....[110]....
        /*0288*/ 	.word	0xffffffff


	//   ....[111]....
        /*028c*/ 	.word	0xffffffff


	//   ....[112]....
        /*0290*/ 	.word	0xffffffff


	//   ....[113]....
        /*0294*/ 	.word	0xffffffff


	//   ....[114]....
        /*0298*/ 	.word	0xffffffff


	//   ....[115]....
        /*029c*/ 	.word	0xffffffff


	//   ....[116]....
        /*02a0*/ 	.word	0xffffffff


	//   ....[117]....
        /*02a4*/ 	.word	0xffffffff


	//   ....[118]....
        /*02a8*/ 	.word	0xffffffff


	//   ....[119]....
        /*02ac*/ 	.word	0xffffffff


	//   ....[120]....
        /*02b0*/ 	.word	0xffffffff


	//   ....[121]....
        /*02b4*/ 	.word	0xffffffff


	//   ....[122]....
        /*02b8*/ 	.word	0xffffffff


	//   ....[123]....
        /*02bc*/ 	.word	0xffffffff


	//   ....[124]....
        /*02c0*/ 	.word	0xffffffff


	//   ....[125]....
        /*02c4*/ 	.word	0xffffffff


	//   ....[126]....
        /*02c8*/ 	.word	0xffffffff


	//   ....[127]....
        /*02cc*/ 	.word	0xffffffff


	//   ....[128]....
        /*02d0*/ 	.word	0xffffffff


	//   ....[129]....
        /*02d4*/ 	.word	0xffffffff


	//   ....[130]....
        /*02d8*/ 	.word	0xffffffff


	//   ....[131]....
        /*02dc*/ 	.word	0xffffffff


	//   ....[132]....
        /*02e0*/ 	.word	0xffffffff


	//   ....[133]....
        /*02e4*/ 	.word	0xffffffff


	//   ....[134]....
        /*02e8*/ 	.word	0xffffffff


	//   ....[135]....
        /*02ec*/ 	.word	0xffffffff


	//   ....[136]....
        /*02f0*/ 	.word	0xffffffff


	//   ....[137]....
        /*02f4*/ 	.word	0xffffffff


	//   ....[138]....
        /*02f8*/ 	.word	0xffffffff


	//   ....[139]....
        /*02fc*/ 	.word	0xffffffff


	//   ....[140]....
        /*0300*/ 	.word	0xffffffff


	//   ....[141]....
        /*0304*/ 	.word	0xffffffff


	//   ....[142]....
        /*0308*/ 	.word	0xffffffff


	//   ....[143]....
        /*030c*/ 	.word	0xffffffff


	//   ....[144]....
        /*0310*/ 	.word	0xffffffff


	//   ....[145]....
        /*0314*/ 	.word	0xffffffff


	//   ....[146]....
        /*0318*/ 	.word	0xffffffff


	//   ....[147]....
        /*031c*/ 	.word	0xffffffff


	//   ....[148]....
        /*0320*/ 	.word	0xffffffff


	//   ....[149]....
        /*0324*/ 	.word	0xffffffff


	//   ....[150]....
        /*0328*/ 	.word	0xffffffff


	//   ....[151]....
        /*032c*/ 	.word	0xffffffff


	//   ....[152]....
        /*0330*/ 	.word	0x05000029


	//   ....[153]....
        /*0334*/ 	.word	0x05000029


	//   ....[154]....
        /*0338*/ 	.word	0x05000029


	//   ....[155]....
        /*033c*/ 	.word	0x05000029


	//   ....[156]....
        /*0340*/ 	.word	0x05000029


	//   ....[157]....
        /*0344*/ 	.word	0x05000029


	//   ....[158]....
        /*0348*/ 	.word	0x05000029


	//   ....[159]....
        /*034c*/ 	.word	0x05000029


	//   ....[160]....
        /*0350*/ 	.word	0x05000029


	//   ....[161]....
        /*0354*/ 	.word	0x05000029


	//   ....[162]....
        /*0358*/ 	.word	0x05000029


	//   ....[163]....
        /*035c*/ 	.word	0x05000029


	//   ....[164]....
        /*0360*/ 	.word	0x05000029


	//   ....[165]....
        /*0364*/ 	.word	0x05000029


	//   ....[166]....
        /*0368*/ 	.word	0x05000029


	//   ....[167]....
        /*036c*/ 	.word	0x05000029


	//   ....[168]....
        /*0370*/ 	.word	0x05000029


	//   ....[169]....
        /*0374*/ 	.word	0x05000029


	//   ....[170]....
        /*0378*/ 	.word	0x05000029


	//   ....[171]....
        /*037c*/ 	.word	0x05000029


	//   ....[172]....
        /*0380*/ 	.word	0x05000029


	//   ....[173]....
        /*0384*/ 	.word	0x05000029


	//   ....[174]....
        /*0388*/ 	.word	0x05000029


	//   ....[175]....
        /*038c*/ 	.word	0x05000029


	//   ....[176]....
        /*0390*/ 	.word	0x05000029


	//   ....[177]....
        /*0394*/ 	.word	0x05000029


	//   ....[178]....
        /*0398*/ 	.word	0x05000029


	//   ....[179]....
        /*039c*/ 	.word	0x05000029


	//   ....[180]....
        /*03a0*/ 	.word	0x05000029


	//   ....[181]....
        /*03a4*/ 	.word	0x05000029


	//   ....[182]....
        /*03a8*/ 	.word	0x05000029


	//   ....[183]....
        /*03ac*/ 	.word	0x05000029


	//   ....[184]....
        /*03b0*/ 	.word	0x05000029


	//   ....[185]....
        /*03b4*/ 	.word	0x05000029


	//   ....[186]....
        /*03b8*/ 	.word	0x05000029


	//   ....[187]....
        /*03bc*/ 	.word	0x05000029


	//   ....[188]....
        /*03c0*/ 	.word	0x05000029


	//   ....[189]....
        /*03c4*/ 	.word	0x05000029


	//   ....[190]....
        /*03c8*/ 	.word	0x05000029


	//   ....[191]....
        /*03cc*/ 	.word	0x05000029


	//   ....[192]....
        /*03d0*/ 	.word	0x05000029


	//   ....[193]....
        /*03d4*/ 	.word	0x05000029


	//   ....[194]....
        /*03d8*/ 	.word	0x05000029


	//   ....[195]....
        /*03dc*/ 	.word	0x05000029


	//   ....[196]....
        /*03e0*/ 	.word	0x05000029


	//   ....[197]....
        /*03e4*/ 	.word	0x05000029


	//   ....[198]....
        /*03e8*/ 	.word	0x05000029


	//   ....[199]....
        /*03ec*/ 	.word	0x05000029


	//   ....[200]....
        /*03f0*/ 	.word	0x05000029


	//   ....[201]....
        /*03f4*/ 	.word	0x05000029


	//   ....[202]....
        /*03f8*/ 	.word	0x05000029


	//   ....[203]....
        /*03fc*/ 	.word	0x05000029


	//   ....[204]....
        /*0400*/ 	.word	0x05000029


	//   ....[205]....
        /*0404*/ 	.word	0x05000029


	//   ....[206]....
        /*0408*/ 	.word	0x05000029


	//   ....[207]....
        /*040c*/ 	.word	0x05000029


	//   ....[208]....
        /*0410*/ 	.word	0x05000029


	//   ....[209]....
        /*0414*/ 	.word	0x05000029


	//   ....[210]....
        /*0418*/ 	.word	0x05000029


	//   ....[211]....
        /*041c*/ 	.word	0x05000029


	//   ....[212]....
        /*0420*/ 	.word	0x05000029


	//   ....[213]....
        /*0424*/ 	.word	0x05000029


	//   ....[214]....
        /*0428*/ 	.word	0x05000029


	//   ....[215]....
        /*042c*/ 	.word	0x05000029


	//   ....[216]....
        /*0430*/ 	.word	0x05000029


	//   ....[217]....
        /*0434*/ 	.word	0x05000029


	//   ....[218]....
        /*0438*/ 	.word	0x05000029


	//   ....[219]....
        /*043c*/ 	.word	0x05000029


	//   ....[220]....
        /*0440*/ 	.word	0x05000029


	//   ....[221]....
        /*0444*/ 	.word	0x05000029


	//   ....[222]....
        /*0448*/ 	.word	0x05000029


	//   ....[223]....
        /*044c*/ 	.word	0x05000029


	//   ....[224]....
        /*0450*/ 	.word	0x05000029


	//   ....[225]....
        /*0454*/ 	.word	0x05000029


	//   ....[226]....
        /*0458*/ 	.word	0x05000029


	//   ....[227]....
        /*045c*/ 	.word	0x05000029


	//   ....[228]....
        /*0460*/ 	.word	0x05000029


	//   ....[229]....
        /*0464*/ 	.word	0x05000029


	//   ....[230]....
        /*0468*/ 	.word	0x05000029


	//   ....[231]....
        /*046c*/ 	.word	0x05000029


	//   ....[232]....
        /*0470*/ 	.word	0x05000029


	//   ....[233]....
        /*0474*/ 	.word	0x05000029


	//   ....[234]....
        /*0478*/ 	.word	0x05000029


	//   ....[235]....
        /*047c*/ 	.word	0x05000029


	//   ....[236]....
        /*0480*/ 	.word	0x05000029


	//   ....[237]....
        /*0484*/ 	.word	0x05000029


	//   ....[238]....
        /*0488*/ 	.word	0x05000029


	//   ....[239]....
        /*048c*/ 	.word	0x05000029


	//   ....[240]....
        /*0490*/ 	.word	0x05000029


	//   ....[241]....
        /*0494*/ 	.word	0x05000029


	//   ....[242]....
        /*0498*/ 	.word	0x05000029


	//   ....[243]....
        /*049c*/ 	.word	0x05000029


	//----- nvinfo : EIATTR_COOP_GROUP_INSTR_OFFSETS
	.align		4
.L_124:
        /*04a0*/ 	.byte	0x04, 0x28
        /*04a2*/ 	.short	(.L_126 - .L_125)


	//   ....[0]....
.L_125:
        /*04a4*/ 	.word	0x000014f0


	//   ....[1]....
        /*04a8*/ 	.word	0x00001760


	//   ....[2]....
        /*04ac*/ 	.word	0x00001b40


	//   ....[3]....
        /*04b0*/ 	.word	0x00001b60


	//   ....[4]....
        /*04b4*/ 	.word	0x00001b80


	//   ....[5]....
        /*04b8*/ 	.word	0x00001bd0


	//   ....[6]....
        /*04bc*/ 	.word	0x00001c30


	//   ....[7]....
        /*04c0*/ 	.word	0x00001c50


	//   ....[8]....
        /*04c4*/ 	.word	0x00001cc0


	//   ....[9]....
        /*04c8*/ 	.word	0x00001d00


	//   ....[10]....
        /*04cc*/ 	.word	0x00001d20


	//   ....[11]....
        /*04d0*/ 	.word	0x00001d90


	//   ....[12]....
        /*04d4*/ 	.word	0x00001dd0


	//   ....[13]....
        /*04d8*/ 	.word	0x00001df0


	//   ....[14]....
        /*04dc*/ 	.word	0x00001e60


	//   ....[15]....
        /*04e0*/ 	.word	0x00001ea0


	//   ....[16]....
        /*04e4*/ 	.word	0x00001ec0


	//   ....[17]....
        /*04e8*/ 	.word	0x000022b0


	//   ....[18]....
        /*04ec*/ 	.word	0x000023d0


	//   ....[19]....
        /*04f0*/ 	.word	0x00002430


	//   ....[20]....
        /*04f4*/ 	.word	0x00003c80


	//   ....[21]....
        /*04f8*/ 	.word	0x000048b0


	//   ....[22]....
        /*04fc*/ 	.word	0x00004c20


	//   ....[23]....
        /*0500*/ 	.word	0x00004c60


	//   ....[24]....
        /*0504*/ 	.word	0x00004ca0


	//   ....[25]....
        /*0508*/ 	.word	0x00004d20


	//   ....[26]....
        /*050c*/ 	.word	0x00004d50


	//   ....[27]....
        /*0510*/ 	.word	0x00004d70


	//   ....[28]....
        /*0514*/ 	.word	0x00004e00


	//   ....[29]....
        /*0518*/ 	.word	0x00004e30


	//   ....[30]....
        /*051c*/ 	.word	0x00004e50


	//   ....[31]....
        /*0520*/ 	.word	0x00004ed0


	//   ....[32]....
        /*0524*/ 	.word	0x00004f00


	//   ....[33]....
        /*0528*/ 	.word	0x00004f20


	//   ....[34]....
        /*052c*/ 	.word	0x00004fa0


	//   ....[35]....
        /*0530*/ 	.word	0x00004fd0


	//   ....[36]....
        /*0534*/ 	.word	0x00004ff0


	//   ....[37]....
        /*0538*/ 	.word	0x000050c0


	//   ....[38]....
        /*053c*/ 	.word	0x000053e0


	//   ....[39]....
        /*0540*/ 	.word	0x00005490


	//   ....[40]....
        /*0544*/ 	.word	0x00005820


	//   ....[41]....
        /*0548*/ 	.word	0x000058b0


	//   ....[42]....
        /*054c*/ 	.word	0x00005900


	//   ....[43]....
        /*0550*/ 	.word	0x00005910


	//   ....[44]....
        /*0554*/ 	.word	0x00005920


	//   ....[45]....
        /*0558*/ 	.word	0x00005a00


	//   ....[46]....
        /*055c*/ 	.word	0x00005a10


	//   ....[47]....
        /*0560*/ 	.word	0x00005a20


	//   ....[48]....
        /*0564*/ 	.word	0x00005b10


	//   ....[49]....
        /*0568*/ 	.word	0x00005b20


	//   ....[50]....
        /*056c*/ 	.word	0x00005b30


	//   ....[51]....
        /*0570*/ 	.word	0x00005c20


	//   ....[52]....
        /*0574*/ 	.word	0x00005c30


	//   ....[53]....
        /*0578*/ 	.word	0x00005c40


	//   ....[54]....
        /*057c*/ 	.word	0x00005d30


	//   ....[55]....
        /*0580*/ 	.word	0x00005d40


	//   ....[56]....
        /*0584*/ 	.word	0x00005d50


	//   ....[57]....
        /*0588*/ 	.word	0x00005e90


	//   ....[58]....
        /*058c*/ 	.word	0x00005f10


	//   ....[59]....
        /*0590*/ 	.word	0x00005f90


	//   ....[60]....
        /*0594*/ 	.word	0x00005fe0


	//   ....[61]....
        /*0598*/ 	.word	0x00005ff0


	//   ....[62]....
        /*059c*/ 	.word	0x00006000


	//   ....[63]....
        /*05a0*/ 	.word	0x000060e0


	//   ....[64]....
        /*05a4*/ 	.word	0x000060f0


	//   ....[65]....
        /*05a8*/ 	.word	0x00006100


	//   ....[66]....
        /*05ac*/ 	.word	0x000061e0


	//   ....[67]....
        /*05b0*/ 	.word	0x000061f0


	//   ....[68]....
        /*05b4*/ 	.word	0x00006200


	//   ....[69]....
        /*05b8*/ 	.word	0x000062e0


	//   ....[70]....
        /*05bc*/ 	.word	0x000062f0


	//   ....[71]....
        /*05c0*/ 	.word	0x00006300


	//   ....[72]....
        /*05c4*/ 	.word	0x000063e0


	//   ....[73]....
        /*05c8*/ 	.word	0x000063f0


	//   ....[74]....
        /*05cc*/ 	.word	0x00006400


	//   ....[75]....
        /*05d0*/ 	.word	0x00006560


	//   ....[76]....
        /*05d4*/ 	.word	0x00008660


	//   ....[77]....
        /*05d8*/ 	.word	0x00009410


	//   ....[78]....
        /*05dc*/ 	.word	0x00009a60


	//   ....[79]....
        /*05e0*/ 	.word	0x00009a90


	//   ....[80]....
        /*05e4*/ 	.word	0x00009ab0


	//   ....[81]....
        /*05e8*/ 	.word	0x00009b00


	//   ....[82]....
        /*05ec*/ 	.word	0x00009b60


	//   ....[83]....
        /*05f0*/ 	.word	0x00009b80


	//   ....[84]....
        /*05f4*/ 	.word	0x00009bf0


	//   ....[85]....
        /*05f8*/ 	.word	0x00009c30


	//   ....[86]....
        /*05fc*/ 	.word	0x00009c50


	//   ....[87]....
        /*0600*/ 	.word	0x00009cc0


	//   ....[88]....
        /*0604*/ 	.word	0x00009d00


	//   ....[89]....
        /*0608*/ 	.word	0x00009d20


	//   ....[90]....
        /*060c*/ 	.word	0x00009d90


	//   ....[91]....
        /*0610*/ 	.word	0x00009dd0


	//   ....[92]....
        /*0614*/ 	.word	0x00009df0


	//   ....[93]....
        /*0618*/ 	.word	0x00009ee0


	//   ....[94]....
        /*061c*/ 	.word	0x00009ef0


	//   ....[95]....
        /*0620*/ 	.word	0x0000a510


	//   ....[96]....
        /*0624*/ 	.word	0x0000c140


	//   ....[97]....
        /*0628*/ 	.word	0x0000d0b0


	//   ....[98]....
        /*062c*/ 	.word	0x0000d560


	//   ....[99]....
        /*0630*/ 	.word	0x0000d630


	//   ....[100]....
        /*0634*/ 	.word	0x0000d650


	//   ....[101]....
        /*0638*/ 	.word	0x0000d6e0


	//   ....[102]....
        /*063c*/ 	.word	0x0000d700


	//   ....[103]....
        /*0640*/ 	.word	0x0000d720


	//   ....[104]....
        /*0644*/ 	.word	0x0000d790


	//   ....[105]....
        /*0648*/ 	.word	0x0000d7d0


	//   ....[106]....
        /*064c*/ 	.word	0x0000d7f0


	//   ....[107]....
        /*0650*/ 	.word	0x0000d860


	//   ....[108]....
        /*0654*/ 	.word	0x0000d8a0


	//   ....[109]....
        /*0658*/ 	.word	0x0000d8c0


	//   ....[110]....
        /*065c*/ 	.word	0x0000d930


	//   ....[111]....
        /*0660*/ 	.word	0x0000d970


	//   ....[112]....
        /*0664*/ 	.word	0x0000d990


	//   ....[113]....
        /*0668*/ 	.word	0x0000da50


	//   ....[114]....
        /*066c*/ 	.word	0x0000ddb0


	//   ....[115]....
        /*0670*/ 	.word	0x0000df40


	//   ....[116]....
        /*0674*/ 	.word	0x0000e1f0


	//   ....[117]....
        /*0678*/ 	.word	0x0000e280


	//   ....[118]....
        /*067c*/ 	.word	0x0000e2d0


	//   ....[119]....
        /*0680*/ 	.word	0x0000e2e0


	//   ....[120]....
        /*0684*/ 	.word	0x0000e2f0


	//   ....[121]....
        /*0688*/ 	.word	0x0000e3d0


	//   ....[122]....
        /*068c*/ 	.word	0x0000e3e0


	//   ....[123]....
        /*0690*/ 	.word	0x0000e3f0


	//   ....[124]....
        /*0694*/ 	.word	0x0000e4e0


	//   ....[125]....
        /*0698*/ 	.word	0x0000e4f0


	//   ....[126]....
        /*069c*/ 	.word	0x0000e500


	//   ....[127]....
        /*06a0*/ 	.word	0x0000e5f0


	//   ....[128]....
        /*06a4*/ 	.word	0x0000e600


	//   ....[129]....
        /*06a8*/ 	.word	0x0000e610


	//   ....[130]....
        /*06ac*/ 	.word	0x0000e700


	//   ....[131]....
        /*06b0*/ 	.word	0x0000e710


	//   ....[132]....
        /*06b4*/ 	.word	0x0000e720


	//   ....[133]....
        /*06b8*/ 	.word	0x0000e860


	//   ....[134]....
        /*06bc*/ 	.word	0x0000e8e0


	//   ....[135]....
        /*06c0*/ 	.word	0x0000e930


	//   ....[136]....
        /*06c4*/ 	.word	0x0000e980


	//   ....[137]....
        /*06c8*/ 	.word	0x0000e990


	//   ....[138]....
        /*06cc*/ 	.word	0x0000e9a0


	//   ....[139]....
        /*06d0*/ 	.word	0x0000ea80


	//   ....[140]....
        /*06d4*/ 	.word	0x0000ea90


	//   ....[141]....
        /*06d8*/ 	.word	0x0000eaa0


	//   ....[142]....
        /*06dc*/ 	.word	0x0000eb80


	//   ....[143]....
        /*06e0*/ 	.word	0x0000eb90


	//   ....[144]....
        /*06e4*/ 	.word	0x0000eba0


	//   ....[145]....
        /*06e8*/ 	.word	0x0000ec80


	//   ....[146]....
        /*06ec*/ 	.word	0x0000eca0


	//   ....[147]....
        /*06f0*/ 	.word	0x0000ecb0


	//   ....[148]....
        /*06f4*/ 	.word	0x0000eda0


	//   ....[149]....
        /*06f8*/ 	.word	0x0000edb0


	//   ....[150]....
        /*06fc*/ 	.word	0x0000edc0


	//   ....[151]....
        /*0700*/ 	.word	0x0000ef40


	//   ....[152]....
        /*0704*/ 	.word	0x00010110


	//   ....[153]....
        /*0708*/ 	.word	0x000101a0


	//   ....[154]....
        /*070c*/ 	.word	0x00010250


	//   ....[155]....
        /*0710*/ 	.word	0x000102a0


	//   ....[156]....
        /*0714*/ 	.word	0x000102f0


	//   ....[157]....
        /*0718*/ 	.word	0x00010360


	//   ....[158]....
        /*071c*/ 	.word	0x000103f0


	//   ....[159]....
        /*0720*/ 	.word	0x00010470


	//   ....[160]....
        /*0724*/ 	.word	0x000104c0


	//   ....[161]....
        /*0728*/ 	.word	0x00010530


	//   ....[162]....
        /*072c*/ 	.word	0x000105c0


	//   ....[163]....
        /*0730*/ 	.word	0x00010640


	//   ....[164]....
        /*0734*/ 	.word	0x00010690


	//   ....[165]....
        /*0738*/ 	.word	0x00010700


	//   ....[166]....
        /*073c*/ 	.word	0x00010790


	//   ....[167]....
        /*0740*/ 	.word	0x00010810


	//   ....[168]....
        /*0744*/ 	.word	0x00010860


	//   ....[169]....
        /*0748*/ 	.word	0x000108d0


	//   ....[170]....
        /*074c*/ 	.word	0x00010960


	//   ....[171]....
        /*0750*/ 	.word	0x000109e0


	//   ....[172]....
        /*0754*/ 	.word	0x00010a30


	//   ....[173]....
        /*0758*/ 	.word	0x00010aa0


	//   ....[174]....
        /*075c*/ 	.word	0x00010b20


	//   ....[175]....
        /*0760*/ 	.word	0x00010ba0


	//   ....[176]....
        /*0764*/ 	.word	0x00010c20


	//   ....[177]....
        /*0768*/ 	.word	0x00010cd0


	//   ....[178]....
        /*076c*/ 	.word	0x00010d20


	//   ....[179]....
        /*0770*/ 	.word	0x00010d70


	//   ....[180]....
        /*0774*/ 	.word	0x00010de0


	//   ....[181]....
        /*0778*/ 	.word	0x00010e70


	//   ....[182]....
        /*077c*/ 	.word	0x00010ef0


	//   ....[183]....
        /*0780*/ 	.word	0x00010f40


	//   ....[184]....
        /*0784*/ 	.word	0x00010fb0


	//   ....[185]....
        /*0788*/ 	.word	0x00011040


	//   ....[186]....
        /*078c*/ 	.word	0x000110c0


	//   ....[187]....
        /*0790*/ 	.word	0x00011110


	//   ....[188]....
        /*0794*/ 	.word	0x00011180


	//   ....[189]....
        /*0798*/ 	.word	0x00011210


	//   ....[190]....
        /*079c*/ 	.word	0x00011290


	//   ....[191]....
        /*07a0*/ 	.word	0x000112e0


	//   ....[192]....
        /*07a4*/ 	.word	0x00011350


	//   ....[193]....
        /*07a8*/ 	.word	0x000113e0


	//   ....[194]....
        /*07ac*/ 	.word	0x00011460


	//   ....[195]....
        /*07b0*/ 	.word	0x000114b0


	//   ....[196]....
        /*07b4*/ 	.word	0x00011520


	//   ....[197]....
        /*07b8*/ 	.word	0x000115a0


	//   ....[198]....
        /*07bc*/ 	.word	0x00011620


	//   ....[199]....
        /*07c0*/ 	.word	0x000116a0


	//   ....[200]....
        /*07c4*/ 	.word	0x00011760


	//   ....[201]....
        /*07c8*/ 	.word	0x000117b0


	//   ....[202]....
        /*07cc*/ 	.word	0x00011800


	//   ....[203]....
        /*07d0*/ 	.word	0x00011870


	//   ....[204]....
        /*07d4*/ 	.word	0x00011900


	//   ....[205]....
        /*07d8*/ 	.word	0x00011980


	//   ....[206]....
        /*07dc*/ 	.word	0x000119d0


	//   ....[207]....
        /*07e0*/ 	.word	0x00011a40


	//   ....[208]....
        /*07e4*/ 	.word	0x00011ad0


	//   ....[209]....
        /*07e8*/ 	.word	0x00011b50


	//   ....[210]....
        /*07ec*/ 	.word	0x00011ba0


	//   ....[211]....
        /*07f0*/ 	.word	0x00011c10


	//   ....[212]....
        /*07f4*/ 	.word	0x00011ca0


	//   ....[213]....
        /*07f8*/ 	.word	0x00011d20


	//   ....[214]....
        /*07fc*/ 	.word	0x00011d70


	//   ....[215]....
        /*0800*/ 	.word	0x00011de0


	//   ....[216]....
        /*0804*/ 	.word	0x00011e70


	//   ....[217]....
        /*0808*/ 	.word	0x00011ef0


	//   ....[218]....
        /*080c*/ 	.word	0x00011f40


	//   ....[219]....
        /*0810*/ 	.word	0x00011fb0


	//   ....[220]....
        /*0814*/ 	.word	0x00012020


	//   ....[221]....
        /*0818*/ 	.word	0x000120a0


	//   ....[222]....
        /*081c*/ 	.word	0x00012120


	//   ....[223]....
        /*0820*/ 	.word	0x000121d0


	//   ....[224]....
        /*0824*/ 	.word	0x00012220


	//   ....[225]....
        /*0828*/ 	.word	0x00012270


	//   ....[226]....
        /*082c*/ 	.word	0x000122e0


	//   ....[227]....
        /*0830*/ 	.word	0x00012370


	//   ....[228]....
        /*0834*/ 	.word	0x000123f0


	//   ....[229]....
        /*0838*/ 	.word	0x00012440


	//   ....[230]....
        /*083c*/ 	.word	0x000124b0


	//   ....[231]....
        /*0840*/ 	.word	0x00012540


	//   ....[232]....
        /*0844*/ 	.word	0x000125c0


	//   ....[233]....
        /*0848*/ 	.word	0x00012610


	//   ....[234]....
        /*084c*/ 	.word	0x00012680


	//   ....[235]....
        /*0850*/ 	.word	0x00012710


	//   ....[236]....
        /*0854*/ 	.word	0x000127a0


	//   ....[237]....
        /*0858*/ 	.word	0x000127f0


	//   ....[238]....
        /*085c*/ 	.word	0x00012860


	//   ....[239]....
        /*0860*/ 	.word	0x000128f0


	//   ....[240]....
        /*0864*/ 	.word	0x00012970


	//   ....[241]....
        /*0868*/ 	.word	0x000129c0


	//   ....[242]....
        /*086c*/ 	.word	0x00012a30


	//   ....[243]....
        /*0870*/ 	.word	0x00012aa0


	//----- nvinfo : EIATTR_VRC_CTA_INIT_COUNT
	.align		4
.L_126:
        /*0874*/ 	.byte	0x02, 0x4a
	.zero		1
	.zero		1


	//----- nvinfo : EIATTR_EXIT_INSTR_OFFSETS
	.align		4
        /*0878*/ 	.byte	0x04, 0x1c
        /*087a*/ 	.short	(.L_128 - .L_127)


	//   ....[0]....
.L_127:
        /*087c*/ 	.word	0x00002a40


	//   ....[1]....
        /*0880*/ 	.word	0x00002cb0


	//   ....[2]....
        /*0884*/ 	.word	0x00002e20


	//   ....[3]....
        /*0888*/ 	.word	0x000030b0


	//   ....[4]....
        /*088c*/ 	.word	0x00003100


	//   ....[5]....
        /*0890*/ 	.word	0x00006eb0


	//   ....[6]....
        /*0894*/ 	.word	0x00007140


	//   ....[7]....
        /*0898*/ 	.word	0x000072a0


	//   ....[8]....
        /*089c*/ 	.word	0x00007540


	//   ....[9]....
        /*08a0*/ 	.word	0x00007590


	//   ....[10]....
        /*08a4*/ 	.word	0x000075c0


	//   ....[11]....
        /*08a8*/ 	.word	0x0000b090


	//   ....[12]....
        /*08ac*/ 	.word	0x0000b160


	//   ....[13]....
        /*08b0*/ 	.word	0x00010000


	//   ....[14]....
        /*08b4*/ 	.word	0x000100c0


	//----- nvinfo : EIATTR_MAX_THREADS
	.align		4
.L_128:
        /*08b8*/ 	.byte	0x04, 0x05
        /*08ba*/ 	.short	(.L_130 - .L_129)
.L_129:
        /*08bc*/ 	.word	0x00000100
        /*08c0*/ 	.word	0x00000001
        /*08c4*/ 	.word	0x00000001


	//----- nvinfo : EIATTR_CRS_STACK_SIZE
	.align		4
.L_130:
        /*08c8*/ 	.byte	0x04, 0x1e
        /*08ca*/ 	.short	(.L_132 - .L_131)
.L_131:
        /*08cc*/ 	.word	0x00000000


	//----- nvinfo : EIATTR_CBANK_PARAM_SIZE
	.align		4
.L_132:
        /*08d0*/ 	.byte	0x03, 0x19
        /*08d2*/ 	.short	0x0050


	//----- nvinfo : EIATTR_PARAM_CBANK
	.align		4
        /*08d4*/ 	.byte	0x04, 0x0a
        /*08d6*/ 	.short	(.L_134 - .L_133)
	.align		4
.L_133:
        /*08d8*/ 	.word	index@(.nv.constant0._ZN6thrust24THRUST_300001_SM_1000_NS8cuda_cub4core6detail13_kernel_agentINS1_15__reduce_by_key16ReduceByKeyAgentINS0_18transform_iteratorI17row_index_functorNS0_17counting_iteratorIiNS0_11use_defaultESA_SA_EESA_SA_EENS7_I17outer_sum_functorSB_SA_SA_EENS0_16discard_iteratorISA_EENS0_6detail15normal_iteratorINS0_10device_ptrIiEEEEN4cuda3std3__48equal_toIiEENSO_4plusIiEEPllEEJSC_SE_SG_SL_ST_N3cub18CUB_300001_SM_100024ReduceByKeyScanTileStateIilLb1EEESQ_SS_llEEEvDpT0_)
        /*08dc*/ 	.short	0x0380
        /*08de*/ 	.short	0x0050


	//----- nvinfo : EIATTR_SW_WAR
	.align		4
.L_134:
        /*08e0*/ 	.byte	0x04, 0x36
        /*08e2*/ 	.short	(.L_136 - .L_135)
.L_135:
        /*08e4*/ 	.word	0x00000008
.L_136:


//--------------------- .nv.info._ZN6thrust24THRUST_300001_SM_1000_NS8cuda_cub4core6detail13_kernel_agentINS1_15__reduce_by_key9InitAgentIN3cub18CUB_300001_SM_100024ReduceByKeyScanTileStateIilLb1EEElPlEEJSA_lSB_EEEvDpT0_ --------------------------
	.section	.nv.info._ZN6thrust24THRUST_300001_SM_1000_NS8cuda_cub4core6detail13_kernel_agentINS1_15__reduce_by_key9InitAgentIN3cub18CUB_300001_SM_100024ReduceByKeyScanTileStateIilLb1EEElPlEEJSA_lSB_EEEvDpT0_,"",@"SHT_CUDA_INFO"
	.sectionflags	@""
	.align	4


	//----- nvinfo : EIATTR_CUDA_API_VERSION
	.align		4
        /*0000*/ 	.byte	0x04, 0x37
        /*0002*/ 	.short	(.L_138 - .L_137)
.L_137:
        /*0004*/ 	.word	0x00000082


	//----- nvinfo : EIATTR_KPARAM_INFO
	.align		4
.L_138:
        /*0008*/ 	.byte	0x04, 0x17
        /*000a*/ 	.short	(.L_140 - .L_139)
.L_139:
        /*000c*/ 	.word	0x00000000
        /*0010*/ 	.short	0x0002
        /*0012*/ 	.short	0x0010
        /*0014*/ 	.byte	0x00, 0xf5, 0x21, 0x00


	//----- nvinfo : EIATTR_KPARAM_INFO
	.align		4
.L_140:
        /*0018*/ 	.byte	0x04, 0x17
        /*001a*/ 	.short	(.L_142 - .L_141)
.L_141:
        /*001c*/ 	.word	0x00000000
        /*0020*/ 	.short	0x0001
        /*0022*/ 	.short	0x0008
        /*0024*/ 	.byte	0x00, 0xf0, 0x21, 0x00


	//----- nvinfo : EIATTR_KPARAM_INFO
	.align		4
.L_142:
        /*0028*/ 	.byte	0x04, 0x17
        /*002a*/ 	.short	(.L_144 - .L_143)
.L_143:
        /*002c*/ 	.word	0x00000000
        /*0030*/ 	.short	0x0000
        /*0032*/ 	.short	0x0000
        /*0034*/ 	.byte	0x00, 0xf0, 0x21, 0x00


	//----- nvinfo : EIATTR_SPARSE_MMA_MASK
	.align		4
.L_144:
        /*0038*/ 	.byte	0x03, 0x50
        /*003a*/ 	.short	0x0000


	//----- nvinfo : EIATTR_MAXREG_COUNT
	.align		4
        /*003c*/ 	.byte	0x03, 0x1b
        /*003e*/ 	.short	0x00ff


	//----- nvinfo : EIATTR_MERCURY_ISA_VERSION
	.align		4
        /*0040*/ 	.byte	0x03, 0x5f
        /*0042*/ 	.short	0x0101


	//----- nvinfo : EIATTR_VRC_CTA_INIT_COUNT
	.align		4
        /*0044*/ 	.byte	0x02, 0x4a
	.zero		1
	.zero		1


	//----- nvinfo : EIATTR_EXIT_INSTR_OFFSETS
	.align		4
        /*0048*/ 	.byte	0x04, 0x1c
        /*004a*/ 	.short	(.L_146 - .L_145)


	//   ....[0]....
.L_145:
        /*004c*/ 	.word	0x00000140


	//   ....[1]....
        /*0050*/ 	.word	0x00000170


	//----- nvinfo : EIATTR_MAX_THREADS
	.align		4
.L_146:
        /*0054*/ 	.byte	0x04, 0x05
        /*0056*/ 	.short	(.L_148 - .L_147)
.L_147:
        /*0058*/ 	.word	0x00000080
        /*005c*/ 	.word	0x00000001
        /*0060*/ 	.word	0x00000001


	//----- nvinfo : EIATTR_CBANK_PARAM_SIZE
	.align		4
.L_148:
        /*0064*/ 	.byte	0x03, 0x19
        /*0066*/ 	.short	0x0018


	//----- nvinfo : EIATTR_PARAM_CBANK
	.align		4
        /*0068*/ 	.byte	0x04, 0x0a
        /*006a*/ 	.short	(.L_150 - .L_149)
	.align		4
.L_149:
        /*006c*/ 	.word	index@(.nv.constant0._ZN6thrust24THRUST_300001_SM_1000_NS8cuda_cub4core6detail13_kernel_agentINS1_15__reduce_by_key9InitAgentIN3cub18CUB_300001_SM_100024ReduceByKeyScanTileStateIilLb1EEElPlEEJSA_lSB_EEEvDpT0_)
        /*0070*/ 	.short	0x0380
        /*0072*/ 	.short	0x0018


	//----- nvinfo : EIATTR_SW_WAR
	.align		4
.L_150:
        /*0074*/ 	.byte	0x04, 0x36
        /*0076*/ 	.short	(.L_152 - .L_151)
.L_151:
        /*0078*/ 	.word	0x00000008
.L_152:


//--------------------- .nv.info._ZN6thrust24THRUST_300001_SM_1000_NS8cuda_cub4core6detail13_kernel_agentINS1_15__reduce_by_key16ReduceByKeyAgentINS0_18transform_iteratorI17row_index_functorNS0_17counting_iteratorIiNS0_11use_defaultESA_SA_EESA_SA_EENS7_I17outer_sum_functorSB_SA_SA_EENS0_16discard_iteratorISA_EENS0_6detail15normal_iteratorINS0_10device_ptrIiEEEEN4cuda3std3__48equal_toIiEENSO_4plusIiEEPiiEEJSC_SE_SG_SL_ST_N3cub18CUB_300001_SM_100024ReduceByKeyScanTileStateIiiLb1EEESQ_SS_iiEEEvDpT0_ --------------------------
	.section	.nv.info._ZN6thrust24THRUST_300001_SM_1000_NS8cuda_cub4core6detail13_kernel_agentINS1_15__reduce_by_key16ReduceByKeyAgentINS0_18transform_iteratorI17row_index_functorNS0_17counting_iteratorIiNS0_11use_defaultESA_SA_EESA_SA_EENS7_I17outer_sum_functorSB_SA_SA_EENS0_16discard_iteratorISA_EENS0_6detail15normal_iteratorINS0_10device_ptrIiEEEEN4cuda3std3__48equal_toIiEENSO_4plusIiEEPiiEEJSC_SE_SG_SL_ST_N3cub18CUB_300001_SM_100024ReduceByKeyScanTileStateIiiLb1EEESQ_SS_iiEEEvDpT0_,"",@"SHT_CUDA_INFO"
	.sectionflags	@""
	.align	4


	//----- nvinfo : EIATTR_CUDA_API_VERSION
	.align		4
        /*0000*/ 	.byte	0x04, 0x37
        /*0002*/ 	.short	(.L_154 - .L_153)
.L_153:
        /*0004*/ 	.word	0x00000082


	//----- nvinfo : EIATTR_KPARAM_INFO
	.align		4
.L_154:
        /*0008*/ 	.byte	0x04, 0x17
        /*000a*/ 	.short	(.L_156 - .L_155)
.L_155:
        /*000c*/ 	.word	0x00000000
        /*0010*/ 	.short	0x0009
        /*0012*/ 	.short	0x0040
        /*0014*/ 	.byte	0x00, 0xf0, 0x11, 0x00


	//----- nvinfo : EIATTR_KPARAM_INFO
	.align		4
.L_156:
        /*0018*/ 	.byte	0x04, 0x17
        /*001a*/ 	.short	(.L_158 - .L_157)
.L_157:
        /*001c*/ 	.word	0x00000000
        /*0020*/ 	.short	0x0008
        /*0022*/ 	.short	0x003c
        /*0024*/ 	.byte	0x00, 0xf0, 0x11, 0x00


	//----- nvinfo : EIATTR_KPARAM_INFO
	.align		4
.L_158:
        /*0028*/ 	.byte	0x04, 0x17
        /*002a*/ 	.short	(.L_160 - .L_159)
.L_159:
        /*002c*/ 	.word	0x00000000
        /*0030*/ 	.short	0x0007
        /*0032*/ 	.short	0x0039
        /*0034*/ 	.byte	0x00, 0xf0, 0x05, 0x00


	//----- nvinfo : EIATTR_KPARAM_INFO
	.align		4
.L_160:
        /*0038*/ 	.byte	0x04, 0x17
        /*003a*/ 	.short	(.L_162 - .L_161)
.L_161:
        /*003c*/ 	.word	0x00000000
        /*0040*/ 	.short	0x0006
        /*0042*/ 	.short	0x0038
        /*0044*/ 	.byte	0x00, 0xf0, 0x05, 0x00


	//----- nvinfo : EIATTR_KPARAM_INFO
	.align		4
.L_162:
        /*0048*/ 	.byte	0x04, 0x17
        /*004a*/ 	.short	(.L_164 - .L_163)
.L_163:
        /*004c*/ 	.word	0x00000000
        /*0050*/ 	.short	0x0005
        /*0052*/ 	.short	0x0030
        /*0054*/ 	.byte	0x00, 0xf0, 0x21, 0x00


	//----- nvinfo : EIATTR_KPARAM_INFO
	.align		4
.L_164:
        /*0058*/ 	.byte	0x04, 0x17
        /*005a*/ 	.short	(.L_166 - .L_165)
.L_165:
        /*005c*/ 	.word	0x00000000
        /*0060*/ 	.short	0x0004
        /*0062*/ 	.short	0x0028
        /*0064*/ 	.byte	0x00, 0xf5, 0x21, 0x00


	//----- nvinfo : EIATTR_KPARAM_INFO
	.align		4
.L_166:
        /*0068*/ 	.byte	0x04, 0x17
        /*006a*/ 	.short	(.L_168 - .L_167)
.L_167:
        /*006c*/ 	.word	0x00000000
        /*0070*/ 	.short	0x0003
        /*0072*/ 	.short	0x0020
        /*0074*/ 	.byte	0x00, 0xf0, 0x21, 0x00


	//----- nvinfo : EIATTR_KPARAM_INFO
	.align		4
.L_168:
        /*0078*/ 	.byte	0x04, 0x17
        /*007a*/ 	.short	(.L_170 - .L_169)
.L_169:
        /*007c*/ 	.word	0x00000000
        /*0080*/ 	.short	0x0002
        /*0082*/ 	.short	0x0010
        /*0084*/ 	.byte	0x00, 0xf0, 0x41, 0x00


	//----- nvinfo : EIATTR_KPARAM_INFO
	.align		4
.L_170:
        /*0088*/ 	.byte	0x04, 0x17
        /*008a*/ 	.short	(.L_172 - .L_171)
.L_171:
        /*008c*/ 	.word	0x00000000
        /*0090*/ 	.short	0x0001
        /*0092*/ 	.short	0x0008
        /*0094*/ 	.byte	0x00, 0xf0, 0x21, 0x00


	//----- nvinfo : EIATTR_KPARAM_INFO
	.align		4
.L_172:
        /*0098*/ 	.byte	0x04, 0x17
        /*009a*/ 	.short	(.L_174 - .L_173)
.L_173:
        /*009c*/ 	.word	0x00000000
        /*00a0*/ 	.short	0x0000
        /*00a2*/ 	.short	0x0000
        /*00a4*/ 	.byte	0x00, 0xf0, 0x21, 0x00


	//----- nvinfo : EIATTR_SPARSE_MMA_MASK
	.align		4
.L_174:
        /*00a8*/ 	.byte	0x03, 0x50
        /*00aa*/ 	.short	0x0000


	//----- nvinfo : EIATTR_MAXREG_COUNT
	.align		4
        /*00ac*/ 	.byte	0x03, 0x1b
        /*00ae*/ 	.short	0x00ff


	//----- nvinfo : EIATTR_NUM_BARRIERS
	.align		4
        /*00b0*/ 	.byte	0x02, 0x4c
        /*00b2*/ 	.byte	0x01
	.zero		1


	//----- nvinfo : EIATTR_MERCURY_ISA_VERSION
	.align		4
        /*00b4*/ 	.byte	0x03, 0x5f
        /*00b6*/ 	.short	0x0101


	//----- nvinfo : EIATTR_COOP_GROUP_MASK_REGIDS
	.align		4
        /*00b8*/ 	.byte	0x04, 0x29
        /*00ba*/ 	.short	(.L_176 - .L_175)


	//   ....[0]....
.L_175:
        /*00bc*/ 	.word	0xffffffff


	//   ....[1]....
        /*00c0*/ 	.word	0xffffffff


	//   ....[2]....
        /*00c4*/ 	.word	0xffffffff


	//   ....[3]....
        /*00c8*/ 	.word	0xffffffff


	//   ....[4]....
        /*00cc*/ 	.word	0xffffffff


	//   ....[5]....
        /*00d0*/ 	.word	0xffffffff


	//   ....[6]....
        /*00d4*/ 	.word	0xffffffff


	//   ....[7]....
        /*00d8*/ 	.word	0xffffffff


	//   ....[8]....
        /*00dc*/ 	.word	0xffffffff


	//   ....[9]....
        /*00e0*/ 	.word	0xffffffff


	//   ....[10]....
        /*00e4*/ 	.word	0xffffffff


	//   ....[11]....
        /*00e8*/ 	.word	0xffffffff


	//   ....[12]....
        /*00ec*/ 	.word	0xffffffff


	//   ....[13]....
        /*00f0*/ 	.word	0xffffffff


	//   ....[14]....
        /*00f4*/ 	.word	0xffffffff


	//   ....[15]....
        /*00f8*/ 	.word	0xffffffff


	//   ....[16]....
        /*00fc*/ 	.word	0xffffffff


	//   ....[17]....
        /*0100*/ 	.word	0xffffffff


	//   ....[18]....
        /*0104*/ 	.word	0xffffffff


	//   ....[19]....
        /*0108*/ 	.word	0xffffffff


	//   ....[20]....
        /*010c*/ 	.word	0xffffffff


	//   ....[21]....
        /*0110*/ 	.word	0xffffffff


	//   ....[22]....
        /*0114*/ 	.word	0xffffffff


	//   ....[23]....
        /*0118*/ 	.word	0xffffffff


	//   ....[24]....
        /*011c*/ 	.word	0xffffffff


	//   ....[25]....
        /*0120*/ 	.word	0xffffffff


	//   ....[26]....
        /*0124*/ 	.word	0xffffffff


	//   ....[27]....
        /*0128*/ 	.word	0xffffffff


	//   ....[28]....
        /*012c*/ 	.word	0xffffffff


	//   ....[29]....
        /*0130*/ 	.word	0xffffffff


	//   ....[30]....
        /*0134*/ 	.word	0xffffffff


	//   ....[31]....
        /*0138*/ 	.word	0xffffffff


	//   ....[32]....
        /*013c*/ 	.word	0xffffffff


	//   ....[33]....
        /*0140*/ 	.word	0xffffffff


	//   ....[34]....
        /*0144*/ 	.word	0xffffffff


	//   ....[35]....
        /*0148*/ 	.word	0xffffffff


	//   ....[36]....
        /*014c*/ 	.word	0xffffffff


	//   ....[37]....
        /*0150*/ 	.word	0xffffffff


	//   ....[38]....
        /*0154*/ 	.word	0xffffffff


	//   ....[39]....
        /*0158*/ 	.word	0xffffffff


	//   ....[40]....
        /*015c*/ 	.word	0xffffffff


	//   ....[41]....
        /*0160*/ 	.word	0xffffffff


	//   ....[42]....
        /*0164*/ 	.word	0xffffffff


	//   ....[43]....
        /*0168*/ 	.word	0xffffffff


	//   ....[44]....
        /*016c*/ 	.word	0xffffffff


	//   ....[45]....
        /*0170*/ 	.word	0xffffffff


	//   ....[46]....
        /*0174*/ 	.word	0xffffffff


	//   ....[47]....
        /*0178*/ 	.word	0xffffffff


	//   ....[48]....
        /*017c*/ 	.word	0xffffffff


	//   ....[49]....
        /*0180*/ 	.word	0xffffffff


	//   ....[50]....
        /*0184*/ 	.word	0xffffffff


	//   ....[51]....
        /*0188*/ 	.word	0xffffffff


	//   ....[52]....
        /*018c*/ 	.word	0xffffffff


	//   ....[53]....
        /*0190*/ 	.word	0xffffffff


	//   ....[54]....
        /*0194*/ 	.word	0xffffffff


	//   ....[55]....
        /*0198*/ 	.word	0xffffffff


	//   ....[56]....
        /*019c*/ 	.word	0xffffffff


	//   ....[57]....
        /*01a0*/ 	.word	0xffffffff


	//   ....[58]....
        /*01a4*/ 	.word	0xffffffff


	//   ....[59]....
        /*01a8*/ 	.word	0xffffffff


	//   ....[60]....
        /*01ac*/ 	.word	0xffffffff


	//   ....[61]....
        /*01b0*/ 	.word	0xffffffff


	//   ....[62]....
        /*01b4*/ 	.word	0xffffffff


	//   ....[63]....
        /*01b8*/ 	.word	0xffffffff


	//   ....[64]....
        /*01bc*/ 	.word	0xffffffff


	//   ....[65]....
        /*01c0*/ 	.word	0xffffffff


	//   ....[66]....
        /*01c4*/ 	.word	0xffffffff


	//   ....[67]....
        /*01c8*/ 	.word	0xffffffff


	//   ....[68]....
        /*01cc*/ 	.word	0xffffffff


	//   ....[69]....
        /*01d0*/ 	.word	0xffffffff


	//   ....[70]....
        /*01d4*/ 	.word	0xffffffff


	//   ....[71]....
        /*01d8*/ 	.word	0xffffffff


	//   ....[72]....
        /*01dc*/ 	.word	0xffffffff


	//   ....[73]....
        /*01e0*/ 	.word	0xffffffff


	//   ....[74]....
        /*01e4*/ 	.word	0xffffffff


	//   ....[75]....
        /*01e8*/ 	.word	0xffffffff


	//   ....[76]....
        /*01ec*/ 	.word	0xffffffff


	//   ....[77]....
        /*01f0*/ 	.word	0xffffffff


	//   ....[78]....
        /*01f4*/ 	.word	0xffffffff


	//   ....[79]....
        /*01f8*/ 	.word	0xffffffff


	//   ....[80]....
        /*01fc*/ 	.word	0xffffffff


	//   ....[81]....
        /*0200*/ 	.word	0xffffffff


	//   ....[82]....
        /*0204*/ 	.word	0xffffffff


	//   ....[83]....
        /*0208*/ 	.word	0xffffffff


	//   ....[84]....
        /*020c*/ 	.word	0xffffffff


	//   ....[85]....
        /*0210*/ 	.word	0xffffffff


	//   ....[86]....
        /*0214*/ 	.word	0xffffffff


	//   ....[87]....
        /*0218*/ 	.word	0xffffffff


	//   ....[88]....
        /*021c*/ 	.word	0xffffffff


	//   ....[89]....
        /*0220*/ 	.word	0xffffffff


	//   ....[90]....
        /*0224*/ 	.word	0xffffffff


	//   ....[91]....
        /*0228*/ 	.word	0xffffffff


	//   ....[92]....
        /*022c*/ 	.word	0xffffffff


	//   ....[93]....
        /*0230*/ 	.word	0xffffffff


	//   ....[94]....
        /*0234*/ 	.word	0xffffffff


	//   ....[95]....
        /*0238*/ 	.word	0xffffffff


	//   ....[96]....
        /*023c*/ 	.word	0xffffffff


	//   ....[97]....
        /*0240*/ 	.word	0xffffffff


	//   ....[98]....
        /*0244*/ 	.word	0xffffffff


	//   ....[99]....
        /*0248*/ 	.word	0xffffffff


	//   ....[100]....
        /*024c*/ 	.word	0xffffffff


	//   ....[101]....
        /*0250*/ 	.word	0xffffffff


	//   ....[102]....
        /*0254*/ 	.word	0xffffffff


	//   ....[103]....
        /*0258*/ 	.word	0xffffffff


	//   ....[104]....
        /*025c*/ 	.word	0xffffffff


	//   ....[105]....
        /*0260*/ 	.word	0xffffffff


	//   ....[106]....
        /*0264*/ 	.word	0xffffffff


	//   ....[107]....
        /*0268*/ 	.word	0xffffffff


	//   ....[108]....
        /*026c*/ 	.word	0x05000019


	//   ....[109]....
        /*0270*/ 	.word	0x05000019


	//   ....[110]....
        /*0274*/ 	.word	0x05000019


	//   ....[111]....
        /*0278*/ 	.word	0x05000019


	//   ....[112]....
        /*027c*/ 	.word	0x05000019


	//   ....[113]....
        /*0280*/ 	.word	0x05000019


	//   ....[114]....
        /*0284*/ 	.word	0x05000019


	//   ....[115]....
        /*0288*/ 	.word	0x05000019


	//   ....[116]....
        /*028c*/ 	.word	0x05000019


	//   ....[117]....
        /*0290*/ 	.word	0x05000019


	//   ....[118]....
        /*0294*/ 	.word	0x05000019


	//   ....[119]....
        /*0298*/ 	.word	0x05000019


	//   ....[120]....
        /*029c*/ 	.word	0x05000019


	//   ....[121]....
        /*02a0*/ 	.word	0x05000019


	//   ....[122]....
        /*02a4*/ 	.word	0x05000019


	//   ....[123]....
        /*02a8*/ 	.word	0x05000019


	//   ....[124]....
        /*02ac*/ 	.word	0x05000019


	//   ....[125]....
        /*02b0*/ 	.word	0x05000019


	//   ....[126]....
        /*02b4*/ 	.word	0x05000019


	//   ....[127]....
        /*02b8*/ 	.word	0x05000019


	//   ....[128]....
        /*02bc*/ 	.word	0x05000019


	//   ....[129]....
        /*02c0*/ 	.word	0x05000019


	//   ....[130]....
        /*02c4*/ 	.word	0x05000019


	//   ....[131]....
        /*02c8*/ 	.word	0x05000019


	//   ....[132]....
        /*02cc*/ 	.word	0x05000019


	//   ....[133]....
        /*02d0*/ 	.word	0x05000019


	//   ....[134]....
        /*02d4*/ 	.word	0x05000019


	//   ....[135]....
        /*02d8*/ 	.word	0x05000019


	//   ....[136]....
        /*02dc*/ 	.word	0x05000019


	//   ....[137]....
        /*02e0*/ 	.word	0x05000019


	//   ....[138]....
        /*02e4*/ 	.word	0x05000019


	//   ....[139]....
        /*02e8*/ 	.word	0x05000019


	//   ....[140]....
        /*02ec*/ 	.word	0x05000019


	//   ....[141]....
        /*02f0*/ 	.word	0x05000019


	//   ....[142]....
        /*02f4*/ 	.word	0x05000019


	//   ....[143]....
        /*02f8*/ 	.word	0x05000019


	//   ....[144]....
        /*02fc*/ 	.word	0x05000019


	//   ....[145]....
        /*0300*/ 	.word	0x05000019


	//   ....[146]....
        /*0304*/ 	.word	0x05000019


	//   ....[147]....
        /*0308*/ 	.word	0x05000019


	//   ....[148]....
        /*030c*/ 	.word	0x05000019


	//   ....[149]....
        /*0310*/ 	.word	0x05000019


	//   ....[150]....
        /*0314*/ 	.word	0x05000019


	//   ....[151]....
        /*0318*/ 	.word	0x05000019


	//   ....[152]....
        /*031c*/ 	.word	0x05000019


	//   ....[153]....
        /*0320*/ 	.word	0x05000019


	//   ....[154]....
        /*0324*/ 	.word	0x05000019


	//   ....[155]....
        /*0328*/ 	.word	0x05000019


	//   ....[156]....
        /*032c*/ 	.word	0x05000019


	//   ....[157]....
        /*0330*/ 	.word	0x05000019


	//   ....[158]....
        /*0334*/ 	.word	0x05000019


	//   ....[159]....
        /*0338*/ 	.word	0x05000019


	//----- nvinfo : EIATTR_COOP_GROUP_INSTR_OFFSETS
	.align		4
.L_176:
        /*033c*/ 	.byte	0x04, 0x28
        /*033e*/ 	.short	(.L_178 - .L_177)


	//   ....[0]....
.L_177:
        /*0340*/ 	.word	0x000014a0


	//   ....[1]....
        /*0344*/ 	.word	0x000016f0


	//   ....[2]....
        /*0348*/ 	.word	0x00001a60


	//   ....[3]....
        /*034c*/ 	.word	0x00001a80


	//   ....[4]....
        /*0350*/ 	.word	0x00001ac0


	//   ....[5]....
        /*0354*/ 	.word	0x00001b00


	//   ....[6]....
        /*0358*/ 	.word	0x00001b50


	//   ....[7]....
        /*035c*/ 	.word	0x00001ba0


	//   ....[8]....
        /*0360*/ 	.word	0x00001bf0


	//   ....[9]....
        /*0364*/ 	.word	0x00001c30


	//   ....[10]....
        /*0368*/ 	.word	0x00001c70


	//   ....[11]....
        /*036c*/ 	.word	0x00001cc0


	//   ....[12]....
        /*0370*/ 	.word	0x00001d60


	//   ....[13]....
        /*0374*/ 	.word	0x000020a0


	//   ....[14]....
        /*0378*/ 	.word	0x00003ac0


	//   ....[15]....
        /*037c*/ 	.word	0x00004700


	//   ....[16]....
        /*0380*/ 	.word	0x00004a80


	//   ....[17]....
        /*0384*/ 	.word	0x00004ac0


	//   ....[18]....
        /*0388*/ 	.word	0x00004b40


	//   ....[19]....
        /*038c*/ 	.word	0x00004b50


	//   ....[20]....
        /*0390*/ 	.word	0x00004bd0


	//   ....[21]....
        /*0394*/ 	.word	0x00004bf0


	//   ....[22]....
        /*0398*/ 	.word	0x00004c60


	//   ....[23]....
        /*039c*/ 	.word	0x00004c80


	//   ....[24]....
        /*03a0*/ 	.word	0x00004cf0


	//   ....[25]....
        /*03a4*/ 	.word	0x00004d10


	//   ....[26]....
        /*03a8*/ 	.word	0x00004da0


	//   ....[27]....
        /*03ac*/ 	.word	0x00004f20


	//   ....[28]....
        /*03b0*/ 	.word	0x00005300


	//   ....[29]....
        /*03b4*/ 	.word	0x00005370


	//   ....[30]....
        /*03b8*/ 	.word	0x000053f0


	//   ....[31]....
        /*03bc*/ 	.word	0x00005440


	//   ....[32]....
        /*03c0*/ 	.word	0x00005460


	//   ....[33]....
        /*03c4*/ 	.word	0x000054d0


	//   ....[34]....
        /*03c8*/ 	.word	0x000054f0


	//   ....[35]....
        /*03cc*/ 	.word	0x00005580


	//   ....[36]....
        /*03d0*/ 	.word	0x000055a0


	//   ....[37]....
        /*03d4*/ 	.word	0x00005610


	//   ....[38]....
        /*03d8*/ 	.word	0x00005630


	//   ....[39]....
        /*03dc*/ 	.word	0x000056b0


	//   ....[40]....
        /*03e0*/ 	.word	0x000056d0


	//   ....[41]....
        /*03e4*/ 	.word	0x000057e0


	//   ....[42]....
        /*03e8*/ 	.word	0x00005840


	//   ....[43]....
        /*03ec*/ 	.word	0x000058e0


	//   ....[44]....
        /*03f0*/ 	.word	0x000058f0


	//   ....[45]....
        /*03f4*/ 	.word	0x00005910


	//   ....[46]....
        /*03f8*/ 	.word	0x00005990


	//   ....[47]....
        /*03fc*/ 	.word	0x000059b0


	//   ....[48]....
        /*0400*/ 	.word	0x00005a30


	//   ....[49]....
        /*0404*/ 	.word	0x00005a50


	//   ....[50]....
        /*0408*/ 	.word	0x00005ad0


	//   ....[51]....
        /*040c*/ 	.word	0x00005af0


	//   ....[52]....
        /*0410*/ 	.word	0x00005b60


	//   ....[53]....
        /*0414*/ 	.word	0x00005b80


	//   ....[54]....
        /*0418*/ 	.word	0x00007ee0


	//   ....[55]....
        /*041c*/ 	.word	0x00008d20


	//   ....[56]....
        /*0420*/ 	.word	0x000090e0


	//   ....[57]....
        /*0424*/ 	.word	0x00009150


	//   ....[58]....
        /*0428*/ 	.word	0x000091a0


	//   ....[59]....
        /*042c*/ 	.word	0x000091f0


	//   ....[60]....
        /*0430*/ 	.word	0x00009230


	//   ....[61]....
        /*0434*/ 	.word	0x00009280


	//   ....[62]....
        /*0438*/ 	.word	0x000092d0


	//   ....[63]....
        /*043c*/ 	.word	0x00009310


	//   ....[64]....
        /*0440*/ 	.word	0x00009350


	//   ....[65]....
        /*0444*/ 	.word	0x00009380


	//   ....[66]....
        /*0448*/ 	.word	0x00009440


	//   ....[67]....
        /*044c*/ 	.word	0x00009710


	//   ....[68]....
        /*0450*/ 	.word	0x0000b640


	//   ....[69]....
        /*0454*/ 	.word	0x0000c560


	//   ....[70]....
        /*0458*/ 	.word	0x0000c9d0


	//   ....[71]....
        /*045c*/ 	.word	0x0000ca40


	//   ....[72]....
        /*0460*/ 	.word	0x0000ca90


	//   ....[73]....
        /*0464*/ 	.word	0x0000cae0


	//   ....[74]....
        /*0468*/ 	.word	0x0000cb20


	//   ....[75]....
        /*046c*/ 	.word	0x0000cb70


	//   ....[76]....
        /*0470*/ 	.word	0x0000cbc0


	//   ....[77]....
        /*0474*/ 	.word	0x0000cc00


	//   ....[78]....
        /*0478*/ 	.word	0x0000cc40


	//   ....[79]....
        /*047c*/ 	.word	0x0000cc70


	//   ....[80]....
        /*0480*/ 	.word	0x0000cd30


	//   ....[81]....
        /*0484*/ 	.word	0x0000d020


	//   ....[82]....
        /*0488*/ 	.word	0x0000d2c0


	//   ....[83]....
        /*048c*/ 	.word	0x0000d340


	//   ....[84]....
        /*0490*/ 	.word	0x0000d3d0


	//   ....[85]....
        /*0494*/ 	.word	0x0000d3e0


	//   ....[86]....
        /*0498*/ 	.word	0x0000d450


	//   ....[87]....
        /*049c*/ 	.word	0x0000d470


	//   ....[88]....
        /*04a0*/ 	.word	0x0000d4f0


	//   ....[89]....
        /*04a4*/ 	.word	0x0000d510


	//   ....[90]....
        /*04a8*/ 	.word	0x0000d5a0


	//   ....[91]....
        /*04ac*/ 	.word	0x0000d5c0


	//   ....[92]....
        /*04b0*/ 	.word	0x0000d630


	//   ....[93]....
        /*04b4*/ 	.word	0x0000d650


	//   ....[94]....
        /*04b8*/ 	.word	0x0000d700


	//   ....[95]....
        /*04bc*/ 	.word	0x0000d790


	//   ....[96]....
        /*04c0*/ 	.word	0x0000d7f0


	//   ....[97]....
        /*04c4*/ 	.word	0x0000d860


	//   ....[98]....
        /*04c8*/ 	.word	0x0000d870


	//   ....[99]....
        /*04cc*/ 	.word	0x0000d8f0


	//   ....[100]....
        /*04d0*/ 	.word	0x0000d910


	//   ....[101]....
        /*04d4*/ 	.word	0x0000d990


	//   ....[102]....
        /*04d8*/ 	.word	0x0000d9b0


	//   ....[103]....
        /*04dc*/ 	.word	0x0000da30


	//   ....[104]....
        /*04e0*/ 	.word	0x0000da50


	//   ....[105]....
        /*04e4*/ 	.word	0x0000dac0


	//   ....[106]....
        /*04e8*/ 	.word	0x0000dae0


	//   ....[107]....
        /*04ec*/ 	.word	0x0000dba0


	//   ....[108]....
        /*04f0*/ 	.word	0x0000edf0


	//   ....[109]....
        /*04f4*/ 	.word	0x0000ee80


	//   ....[110]....
        /*04f8*/ 	.word	0x0000ef90


	//   ....[111]....
        /*04fc*/ 	.word	0x0000eff0


	//   ....[112]....
        /*0500*/ 	.word	0x0000f0a0


	//   ....[113]....
        /*0504*/ 	.word	0x0000f110


	//   ....[114]....
        /*0508*/ 	.word	0x0000f1b0


	//   ....[115]....
        /*050c*/ 	.word	0x0000f220


	//   ....[116]....
        /*0510*/ 	.word	0x0000f2a0


	//   ....[117]....
        /*0514*/ 	.word	0x0000f340


	//   ....[118]....
        /*0518*/ 	.word	0x0000f3c0


	//   ....[119]....
        /*051c*/ 	.word	0x0000f480


	//   ....[120]....
        /*0520*/ 	.word	0x0000f4b0


	//   ....[121]....
        /*0524*/ 	.word	0x0000f590


	//   ....[122]....
        /*0528*/ 	.word	0x0000f610


	//   ....[123]....
        /*052c*/ 	.word	0x0000f720


	//   ....[124]....
        /*0530*/ 	.word	0x0000f780


	//   ....[125]....
        /*0534*/ 	.word	0x0000f840


	//   ....[126]....
        /*0538*/ 	.word	0x0000f890


	//   ....[127]....
        /*053c*/ 	.word	0x0000f960


	//   ....[128]....
        /*0540*/ 	.word	0x0000f9b0


	//   ....[129]....
        /*0544*/ 	.word	0x0000fa30


	//   ....[130]....
        /*0548*/ 	.word	0x0000fad0


	//   ....[131]....
        /*054c*/ 	.word	0x0000fb40


	//   ....[132]....
        /*0550*/ 	.word	0x0000fbe0


	//   ....[133]....
        /*0554*/ 	.word	0x0000fc10


	//   ....[134]....
        /*0558*/ 	.word	0x0000fd10


	//   ....[135]....
        /*055c*/ 	.word	0x0000fd90


	//   ....[136]....
        /*0560*/ 	.word	0x0000feb0


	//   ....[137]....
        /*0564*/ 	.word	0x0000ff00


	//   ....[138]....
        /*0568*/ 	.word	0x0000ffd0


	//   ....[139]....
        /*056c*/ 	.word	0x00010020


	//   ....[140]....
        /*0570*/ 	.word	0x00010100


	//   ....[141]....
        /*0574*/ 	.word	0x00010150


	//   ....[142]....
        /*0578*/ 	.word	0x00010230


	//   ....[143]....
        /*057c*/ 	.word	0x00010280


	//   ....[144]....
        /*0580*/ 	.word	0x00010340


	//   ....[145]....
        /*0584*/ 	.word	0x00010390


	//   ....[146]....
        /*0588*/ 	.word	0x00010490


	//   ....[147]....
        /*058c*/ 	.word	0x00010500


	//   ....[148]....
        /*0590*/ 	.word	0x000105a0


	//   ....[149]....
        /*0594*/ 	.word	0x00010670


	//   ....[150]....
        /*0598*/ 	.word	0x000106c0


	//   ....[151]....
        /*059c*/ 	.word	0x00010780


	//   ....[152]....
        /*05a0*/ 	.word	0x000107d0


	//   ....[153]....
        /*05a4*/ 	.word	0x000108a0


	//   ....[154]....
        /*05a8*/ 	.word	0x000108f0


	//   ....[155]....
        /*05ac*/ 	.word	0x000109d0


	//   ....[156]....
        /*05b0*/ 	.word	0x00010a20


	//   ....[157]....
        /*05b4*/ 	.word	0x00010ae0


	//   ....[158]....
        /*05b8*/ 	.word	0x00010b30


	//   ....[159]....
        /*05bc*/ 	.word	0x00010b60


	//----- nvinfo : EIATTR_VRC_CTA_INIT_COUNT
	.align		4
.L_178:
        /*05c0*/ 	.byte	0x02, 0x4a
	.zero		1
	.zero		1


	//----- nvinfo : EIATTR_EXIT_INSTR_OFFSETS
	.align		4
        /*05c4*/ 	.byte	0x04, 0x1c
        /*05c6*/ 	.short	(.L_180 - .L_179)


	//   ....[0]....
.L_179:
        /*05c8*/ 	.word	0x00002570


	//   ....[1]....
        /*05cc*/ 	.word	0x00002750


	//   ....[2]....
        /*05d0*/ 	.word	0x00002c90


	//   ....[3]....
        /*05d4*/ 	.word	0x00002d20


	//   ....[4]....
        /*05d8*/ 	.word	0x00002f30


	//   ....[5]....
        /*05dc*/ 	.word	0x00002f70


	//   ....[6]....
        /*05e0*/ 	.word	0x000063c0


	//   ....[7]....
        /*05e4*/ 	.word	0x00006570


	//   ....[8]....
        /*05e8*/ 	.word	0x00006b10


	//   ....[9]....
        /*05ec*/ 	.word	0x00006bb0


	//   ....[10]....
        /*05f0*/ 	.word	0x00006dd0


	//   ....[11]....
        /*05f4*/ 	.word	0x00006e10


	//   ....[12]....
        /*05f8*/ 	.word	0x00006e30


	//   ....[13]....
        /*05fc*/ 	.word	0x0000a5c0


	//   ....[14]....
        /*0600*/ 	.word	0x0000a640


	//   ....[15]....
        /*0604*/ 	.word	0x0000ed20


	//   ....[16]....
        /*0608*/ 	.word	0x0000eda0


	//----- nvinfo : EIATTR_MAX_THREADS
	.align		4
.L_180:
        /*060c*/ 	.byte	0x04, 0x05
        /*060e*/ 	.short	(.L_182 - .L_181)
.L_181:
        /*0610*/ 	.word	0x00000100
        /*0614*/ 	.word	0x00000001
        /*0618*/ 	.word	0x00000001


	//----- nvinfo : EIATTR_CRS_STACK_SIZE
	.align		4
.L_182:
        /*061c*/ 	.byte	0x04, 0x1e
        /*061e*/ 	.short	(.L_184 - .L_183)
.L_183:
        /*0620*/ 	.word	0x00000000


	//----- nvinfo : EIATTR_CBANK_PARAM_SIZE
	.align		4
.L_184:
        /*0624*/ 	.byte	0x03, 0x19
        /*0626*/ 	.short	0x0044


	//----- nvinfo : EIATTR_PARAM_CBANK
	.align		4
        /*0628*/ 	.byte	0x04, 0x0a
        /*062a*/ 	.short	(.L_186 - .L_185)
	.align		4
.L_185:
        /*062c*/ 	.word	index@(.nv.constant0._ZN6thrust24THRUST_300001_SM_1000_NS8cuda_cub4core6detail13_kernel_agentINS1_15__reduce_by_key16ReduceByKeyAgentINS0_18transform_iteratorI17row_index_functorNS0_17counting_iteratorIiNS0_11use_defaultESA_SA_EESA_SA_EENS7_I17outer_sum_functorSB_SA_SA_EENS0_16discard_iteratorISA_EENS0_6detail15normal_iteratorINS0_10device_ptrIiEEEEN4cuda3std3__48equal_toIiEENSO_4plusIiEEPiiEEJSC_SE_SG_SL_ST_N3cub18CUB_300001_SM_100024ReduceByKeyScanTileStateIiiLb1EEESQ_SS_iiEEEvDpT0_)
        /*0630*/ 	.short	0x0380
        /*0632*/ 	.short	0x0044


	//----- nvinfo : EIATTR_SW_WAR
	.align		4
.L_186:
        /*0634*/ 	.byte	0x04, 0x36
        /*0636*/ 	.short	(.L_188 - .L_187)
.L_187:
        /*0638*/ 	.word	0x00000008
.L_188:


//--------------------- .nv.info._ZN6thrust24THRUST_300001_SM_1000_NS8cuda_cub4core6detail13_kernel_agentINS1_15__reduce_by_key9InitAgentIN3cub18CUB_300001_SM_100024ReduceByKeyScanTileStateIiiLb1EEEiPiEEJSA_iSB_EEEvDpT0_ --------------------------
	.section	.nv.info._ZN6thrust24THRUST_300001_SM_1000_NS8cuda_cub4core6detail13_kernel_agentINS1_15__reduce_by_key9InitAgentIN3cub18CUB_300001_SM_100024ReduceByKeyScanTileStateIiiLb1EEEiPiEEJSA_iSB_EEEvDpT0_,"",@"SHT_CUDA_INFO"
	.sectionflags	@""
	.align	4


	//----- nvinfo : EIATTR_CUDA_API_VERSION
	.align		4
        /*0000*/ 	.byte	0x04, 0x37
        /*0002*/ 	.short	(.L_190 - .L_189)
.L_189:
        /*0004*/ 	.word	0x00000082


	//----- nvinfo : EIATTR_KPARAM_INFO
	.align		4
.L_190:
        /*0008*/ 	.byte	0x04, 0x17
        /*000a*/ 	.short	(.L_192 - .L_191)
.L_191:
        /*000c*/ 	.word	0x00000000
        /*0010*/ 	.short	0x0002
        /*0012*/ 	.short	0x0010
        /*0014*/ 	.byte	0x00, 0xf5, 0x21, 0x00


	//----- nvinfo : EIATTR_KPARAM_INFO
	.align		4
.L_192:
        /*0018*/ 	.byte	0x04, 0x17
        /*001a*/ 	.short	(.L_194 - .L_193)
.L_193:
        /*001c*/ 	.word	0x00000000
        /*0020*/ 	.short	0x0001
        /*0022*/ 	.short	0x0008
        /*0024*/ 	.byte	0x00, 0xf0, 0x11, 0x00


	//----- nvinfo : EIATTR_KPARAM_INFO
	.align		4
.L_194:
        /*0028*/ 	.byte	0x04, 0x17
        /*002a*/ 	.short	(.L_196 - .L_195)
.L_195:
        /*002c*/ 	.word	0x00000000
        /*0030*/ 	.short	0x0000
        /*0032*/ 	.short	0x0000
        /*0034*/ 	.byte	0x00, 0xf0, 0x21, 0x00


	//----- nvinfo : EIATTR_SPARSE_MMA_MASK
	.align		4
.L_196:
        /*0038*/ 	.byte	0x03, 0x50
        /*003a*/ 	.short	0x0000


	//----- nvinfo : EIATTR_MAXREG_COUNT
	.align		4
        /*003c*/ 	.byte	0x03, 0x1b
        /*003e*/ 	.short	0x00ff


	//----- nvinfo : EIATTR_MERCURY_ISA_VERSION
	.align		4
        /*0040*/ 	.byte	0x03, 0x5f
        /*0042*/ 	.short	0x0101


	//----- nvinfo : EIATTR_VRC_CTA_INIT_COUNT
	.align		4
        /*0044*/ 	.byte	0x02, 0x4a
	.zero		1
	.zero		1


	//----- nvinfo : EIATTR_EXIT_INSTR_OFFSETS
	.align		4
        /*0048*/ 	.byte	0x04, 0x1c
        /*004a*/ 	.short	(.L_198 - .L_197)


	//   ....[0]....
.L_197:
        /*004c*/ 	.word	0x00000140


	//   ....[1]....
        /*0050*/ 	.word	0x00000170


	//----- nvinfo : EIATTR_MAX_THREADS
	.align		4
.L_198:
        /*0054*/ 	.byte	0x04, 0x05
        /*0056*/ 	.short	(.L_200 - .L_199)
.L_199:
        /*0058*/ 	.word	0x00000080
        /*005c*/ 	.word	0x00000001
        /*0060*/ 	.word	0x00000001


	//----- nvinfo : EIATTR_CBANK_PARAM_SIZE
	.align		4
.L_200:
        /*0064*/ 	.byte	0x03, 0x19
        /*0066*/ 	.short	0x0018


	//----- nvinfo : EIATTR_PARAM_CBANK
	.align		4
        /*0068*/ 	.byte	0x04, 0x0a
        /*006a*/ 	.short	(.L_202 - .L_201)
	.align		4
.L_201:
        /*006c*/ 	.word	index@(.nv.constant0._ZN6thrust24THRUST_300001_SM_1000_NS8cuda_cub4core6detail13_kernel_agentINS1_15__reduce_by_key9InitAgentIN3cub18CUB_300001_SM_100024ReduceByKeyScanTileStateIiiLb1EEEiPiEEJSA_iSB_EEEvDpT0_)
        /*0070*/ 	.short	0x0380
        /*0072*/ 	.short	0x0018


	//----- nvinfo : EIATTR_SW_WAR
	.align		4
.L_202:
        /*0074*/ 	.byte	0x04, 0x36
        /*0076*/ 	.short	(.L_204 - .L_203)
.L_203:
        /*0078*/ 	.word	0x00000008
.L_204:


//--------------------- .nv.callgraph             --------------------------
	.section	.nv.callgraph,"",@"SHT_CUDA_CALLGRAPH"
	.align	4
	.sectionentsize	8
	.align		4
        /*0000*/ 	.word	0x00000000
	.align		4
        /*0004*/ 	.word	0xffffffff
	.align		4
        /*0008*/ 	.word	0x00000000
	.align		4
        /*000c*/ 	.word	0xfffffffe
	.align		4
        /*0010*/ 	.word	0x00000000
	.align		4
        /*0014*/ 	.word	0xfffffffd
	.align		4
        /*0018*/ 	.word	0x00000000
	.align		4
        /*001c*/ 	.word	0xfffffffc


//--------------------- .nv.constant4             --------------------------
	.section	.nv.constant4,"a",@progbits
	.align	8
	.align		8
.nv.constant4:
        /*0000*/ 	.dword	_ZN30_INTERNAL_2b93a898_4_k_cu_main4cuda3std3__45__cpo5beginE
	.align		8
        /*0008*/ 	.dword	_ZN30_INTERNAL_2b93a898_4_k_cu_main4cuda3std3__45__cpo3endE
	.align		8
        /*0010*/ 	.dword	_ZN30_INTERNAL_2b93a898_4_k_cu_main4cuda3std3__45__cpo6cbeginE
	.align		8
        /*0018*/ 	.dword	_ZN30_INTERNAL_2b93a898_4_k_cu_main4cuda3std3__45__cpo4cendE
	.align		8
        /*0020*/ 	.dword	_ZN30_INTERNAL_2b93a898_4_k_cu_main4cuda3std3__45__cpo6rbeginE
	.align		8
        /*0028*/ 	.dword	_ZN30_INTERNAL_2b93a898_4_k_cu_main4cuda3std3__45__cpo4rendE
	.align		8
        /*0030*/ 	.dword	_ZN30_INTERNAL_2b93a898_4_k_cu_main4cuda3std3__45__cpo7crbeginE
	.align		8
        /*0038*/ 	.dword	_ZN30_INTERNAL_2b93a898_4_k_cu_main4cuda3std3__45__cpo5crendE
	.align		8
        /*0040*/ 	.dword	_ZN30_INTERNAL_2b93a898_4_k_cu_main4cuda3std3__432_GLOBAL__N__2b93a898_4_k_cu_main6ignoreE
	.align		8
        /*0048*/ 	.dword	_ZN30_INTERNAL_2b93a898_4_k_cu_main4cuda3std3__419piecewise_constructE
	.align		8
        /*0050*/ 	.dword	_ZN30_INTERNAL_2b93a898_4_k_cu_main4cuda3std3__48in_placeE
	.align		8
        /*0058*/ 	.dword	_ZN30_INTERNAL_2b93a898_4_k_cu_main4cuda3std3__420unreachable_sentinelE
	.align		8
        /*0060*/ 	.dword	_ZN30_INTERNAL_2b93a898_4_k_cu_main4cuda3std3__47nulloptE
	.align		8
        /*0068*/ 	.dword	_ZN30_INTERNAL_2b93a898_4_k_cu_main4cuda3std3__48unexpectE
	.align		8
        /*0070*/ 	.dword	_ZN30_INTERNAL_2b93a898_4_k_cu_main4cuda3std6ranges3__45__cpo4swapE
	.align		8
        /*0078*/ 	.dword	_ZN30_INTERNAL_2b93a898_4_k_cu_main4cuda3std6ranges3__45__cpo9iter_moveE
	.align		8
        /*0080*/ 	.dword	_ZN30_INTERNAL_2b93a898_4_k_cu_main4cuda3std6ranges3__45__cpo5beginE
	.align		8
        /*0088*/ 	.dword	_ZN30_INTERNAL_2b93a898_4_k_cu_main4cuda3std6ranges3__45__cpo3endE
	.align		8
        /*0090*/ 	.dword	_ZN30_INTERNAL_2b93a898_4_k_cu_main4cuda3std6ranges3__45__cpo6cbeginE
	.align		8
        /*0098*/ 	.dword	_ZN30_INTERNAL_2b93a898_4_k_cu_main4cuda3std6ranges3__45__cpo4cendE
	.align		8
        /*00a0*/ 	.dword	_ZN30_INTERNAL_2b93a898_4_k_cu_main4cuda3std6ranges3__45__cpo7advanceE
	.align		8
        /*00a8*/ 	.dword	_ZN30_INTERNAL_2b93a898_4_k_cu_main4cuda3std6ranges3__45__cpo9iter_swapE
	.align		8
        /*00b0*/ 	.dword	_ZN30_INTERNAL_2b93a898_4_k_cu_main4cuda3std6ranges3__45__cpo4nextE
	.align		8
        /*00b8*/ 	.dword	_ZN30_INTERNAL_2b93a898_4_k_cu_main4cuda3std6ranges3__45__cpo4prevE
	.align		8
        /*00c0*/ 	.dword	_ZN30_INTERNAL_2b93a898_4_k_cu_main4cuda3std6ranges3__45__cpo4dataE
	.align		8
        /*00c8*/ 	.dword	_ZN30_INTERNAL_2b93a898_4_k_cu_main4cuda3std6ranges3__45__cpo5cdataE
	.align		8
        /*00d0*/ 	.dword	_ZN30_INTERNAL_2b93a898_4_k_cu_main4cuda3std6ranges3__45__cpo4sizeE
	.align		8
        /*00d8*/ 	.dword	_ZN30_INTERNAL_2b93a898_4_k_cu_main4cuda3std6ranges3__45__cpo5ssizeE
	.align		8
        /*00e0*/ 	.dword	_ZN30_INTERNAL_2b93a898_4_k_cu_main4cuda3std6ranges3__45__cpo8distanceE
	.align		8
        /*00e8*/ 	.dword	_ZN30_INTERNAL_2b93a898_4_k_cu_main6thrust24THRUST_300001_SM_1000_NS8cuda_cub3parE
	.align		8
        /*00f0*/ 	.dword	_ZN30_INTERNAL_2b93a898_4_k_cu_main6thrust24THRUST_300001_SM_1000_NS8cuda_cub10par_nosyncE
	.align		8
        /*00f8*/ 	.dword	_ZN30_INTERNAL_2b93a898_4_k_cu_main6thrust24THRUST_300001_SM_1000_NS6system6detail10sequential3seqE
	.align		8
        /*0100*/ 	.dword	_ZN30_INTERNAL_2b93a898_4_k_cu_main6thrust24THRUST_300001_SM_1000_NS12placeholders2_1E
	.align		8
        /*0108*/ 	.dword	_ZN30_INTERNAL_2b93a898_4_k_cu_main6thrust24THRUST_300001_SM_1000_NS12placeholders2_2E
	.align		8
        /*0110*/ 	.dword	_ZN30_INTERNAL_2b93a898_4_k_cu_main6thrust24THRUST_300001_SM_1000_NS12placeholders2_3E
	.align		8
        /*0118*/ 	.dword	_ZN30_INTERNAL_2b93a898_4_k_cu_main6thrust24THRUST_300001_SM_1000_NS12placeholders2_4E
	.align		8
        /*0120*/ 	.dword	_ZN30_INTERNAL_2b93a898_4_k_cu_main6thrust24THRUST_300001_SM_1000_NS12placeholders2_5E
	.align		8
        /*0128*/ 	.dword	_ZN30_INTERNAL_2b93a898_4_k_cu_main6thrust24THRUST_300001_SM_1000_NS12placeholders2_6E
	.align		8
        /*0130*/ 	.dword	_ZN30_INTERNAL_2b93a898_4_k_cu_main6thrust24THRUST_300001_SM_1000_NS12placeholders2_7E
	.align		8
        /*0138*/ 	.dword	_ZN30_INTERNAL_2b93a898_4_k_cu_main6thrust24THRUST_300001_SM_1000_NS12placeholders2_8E
	.align		8
        /*0140*/ 	.dword	_ZN30_INTERNAL_2b93a898_4_k_cu_main6thrust24THRUST_300001_SM_1000_NS12placeholders2_9E
	.align		8
        /*0148*/ 	.dword	_ZN30_INTERNAL_2b93a898_4_k_cu_main6thrust24THRUST_300001_SM_1000_NS12placeholders3_10E
	.align		8
        /*0150*/ 	.dword	_ZN30_INTERNAL_2b93a898_4_k_cu_main6thrust24THRUST_300001_SM_1000_NS3seqE


//--------------------- .text._ZN3cub18CUB_300001_SM_10006detail8for_each13static_kernelINS2_12policy_hub_t12policy_500_tEmN6thrust24THRUST_300001_SM_1000_NS8cuda_cub20__uninitialized_fill7functorINS7_10device_ptrIiEEiEEEEvT0_T1_ --------------------------
	.section	.text._ZN3cub18CUB_300001_SM_10006detail8for_each13static_kernelINS2_12policy_hub_t12policy_500_tEmN6thrust24THRUST_300001_SM_1000_NS8cuda_cub20__uninitialized_fill7functorINS7_10device_ptrIiEEiEEEEvT0_T1_,"ax",@progbits
	.align	128
        .global         _ZN3cub18CUB_300001_SM_10006detail8for_each13static_kernelINS2_12policy_hub_t12policy_500_tEmN6thrust24THRUST_300001_SM_1000_NS8cuda_cub20__uninitialized_fill7functorINS7_10device_ptrIiEEiEEEEvT0_T1_
        .type           _ZN3cub18CUB_300001_SM_10006detail8for_each13static_kernelINS2_12policy_hub_t12policy_500_tEmN6thrust24THRUST_300001_SM_1000_NS8cuda_cub20__uninitialized_fill7functorINS7_10device_ptrIiEEiEEEEvT0_T1_,@function
        .size           _ZN3cub18CUB_300001_SM_10006detail8for_each13static_kernelINS2_12policy_hub_t12policy_500_tEmN6thrust24THRUST_300001_SM_1000_NS8cuda_cub20__uninitialized_fill7functorINS7_10device_ptrIiEEiEEEEvT0_T1_,(.L_x_587 - _ZN3cub18CUB_300001_SM_10006detail8for_each13static_kernelINS2_12policy_hub_t12policy_500_tEmN6thrust24THRUST_300001_SM_1000_NS8cuda_cub20__uninitialized_fill7functorINS7_10device_ptrIiEEiEEEEvT0_T1_)
        .other          _ZN3cub18CUB_300001_SM_10006detail8for_each13static_kernelINS2_12policy_hub_t12policy_500_tEmN6thrust24THRUST_300001_SM_1000_NS8cuda_cub20__uninitialized_fill7functorINS7_10device_ptrIiEEiEEEEvT0_T1_,@"STO_CUDA_ENTRY STV_DEFAULT"
_ZN3cub18CUB_300001_SM_10006detail8for_each13static_kernelINS2_12policy_hub_t12policy_500_tEmN6thrust24THRUST_300001_SM_1000_NS8cuda_cub20__uninitialized_fill7functorINS7_10device_ptrIiEEiEEEEvT0_T1_:
.text._ZN3cub18CUB_300001_SM_10006detail8for_each13static_kernelINS2_12policy_hub_t12policy_500_tEmN6thrust24THRUST_300001_SM_1000_NS8cuda_cub20__uninitialized_fill7functorINS7_10device_ptrIiEEiEEEEvT0_T1_:
[----:B------:R-:W-:Y:S08]  /*0000*/  LDC R1, c[0x0][0x37c] ;  /* 0x0000df00ff017b82 */ /* 0x000ff00000000800 */
[----:B------:R-:W0:Y:S01]  /*0010*/  S2UR UR4, SR_CTAID.X ;  /* 0x00000000000479c3 */ /* 0x000e220000002500 */
[----:B------:R-:W1:Y:S01]  /*0020*/  LDCU.64 UR6, c[0x0][0x380] ;  /* 0x00007000ff0677ac */ /* 0x000e620008000a00 */
[----:B------:R-:W2:Y:S01]  /*0030*/  LDCU.64 UR8, c[0x0][0x358] ;  /* 0x00006b00ff0877ac */ /* 0x000ea20008000a00 */
[----:B0-----:R-:W-:-:S04]  /*0040*/  UIMAD.WIDE.U32 UR4, UR4, 0x200, URZ ;  /* 0x00000200040478a5 */ /* 0x001fc8000f8e00ff */
[----:B-1----:R-:W-:-:S04]  /*0050*/  UIADD3 UR6, UP0, UPT, -UR4, UR6, URZ ;  /* 0x0000000604067290 */ /* 0x002fc8000ff1e1ff */
[----:B------:R-:W-:Y:S02]  /*0060*/  UIADD3.X UR7, UPT, UPT, ~UR5, UR7, URZ, UP0, !UPT ;  /* 0x0000000705077290 */ /* 0x000fe400087fe5ff */
[----:B------:R-:W-:-:S04]  /*0070*/  UISETP.GE.U32.AND UP0, UPT, UR6, 0x200, UPT ;  /* 0x000002000600788c */ /* 0x000fc8000bf06070 */
[----:B------:R-:W-:-:S09]  /*0080*/  UISETP.GE.U32.AND.EX UP0, UPT, UR7, URZ, UPT, UP0 ;  /* 0x000000ff0700728c */ /* 0x000fd2000bf06100 */
[----:B--2---:R-:W-:Y:S05]  /*0090*/  BRA.U !UP0, `(.L_x_0) ;  /* 0x0000000108287547 */ /* 0x004fea000b800000 */
[----:B------:R-:W0:Y:S01]  /*00a0*/  S2R R0, SR_TID.X ;  /* 0x0000000000007919 */ /* 0x000e220000002100 */
[----:B------:R-:W1:Y:S01]  /*00b0*/  LDCU.64 UR6, c[0x0][0x388] ;  /* 0x00007100ff0677ac */ /* 0x000e620008000a00 */
[----:B------:R-:W2:Y:S01]  /*00c0*/  LDC R5, c[0x0][0x390] ;  /* 0x0000e400ff057b82 */ /* 0x000ea20000000800 */
[----:B0-----:R-:W-:-:S05]  /*00d0*/  IADD3 R0, P0, PT, R0, UR4, RZ ;  /* 0x0000000400007c10 */ /* 0x001fca000ff1e0ff */
[----:B------:R-:W-:Y:S01]  /*00e0*/  IMAD.X R3, RZ, RZ, UR5, P0 ;  /* 0x00000005ff037e24 */ /* 0x000fe200080e06ff */
[----:B-1----:R-:W-:-:S04]  /*00f0*/  LEA R2, P0, R0, UR6, 0x2 ;  /* 0x0000000600027c11 */ /* 0x002fc8000f8010ff */
[----:B------:R-:W-:-:S05]  /*0100*/  LEA.HI.X R3, R0, UR7, R3, 0x2, P0 ;  /* 0x0000000700037c11 */ /* 0x000fca00080f1403 */
[----:B--2---:R-:W-:Y:S04]  /*0110*/  STG.E desc[UR8][R2.64], R5 ;  /* 0x0000000502007986 */ /* 0x004fe8000c101908 */
[----:B------:R-:W-:Y:S01]  /*0120*/  STG.E desc[UR8][R2.64+0x400], R5 ;  /* 0x0004000502007986 */ /* 0x000fe2000c101908 */
[----:B------:R-:W-:Y:S05]  /*0130*/  EXIT ;  /* 0x000000000000794d */ /* 0x000fea0003800000 */
.L_x_0:
[----:B------:R-:W0:Y:S01]  /*0140*/  S2R R0, SR_TID.X ;  /* 0x0000000000007919 */ /* 0x000e220000002100 */
[----:B------:R-:W-:Y:S01]  /*0150*/  IMAD.U32 R2, RZ, RZ, UR7 ;  /* 0x00000007ff027e24 */ /* 0x000fe2000f8e00ff */
[----:B------:R-:W1:Y:S01]  /*0160*/  LDCU.64 UR10, c[0x0][0x388] ;  /* 0x00007100ff0a77ac */ /* 0x000e620008000a00 */
[----:B------:R-:W-:Y:S01]  /*0170*/  IMAD.U32 R4, RZ, RZ, UR7 ;  /* 0x00000007ff047e24 */ /* 0x000fe2000f8e00ff */
[----:B0-----:R-:W-:-:S04]  /*0180*/  ISETP.LT.U32.AND P0, PT, R0, UR6, PT ;  /* 0x0000000600007c0c */ /* 0x001fc8000bf01070 */
[----:B------:R-:W-:Y:S01]  /*0190*/  ISETP.GT.U32.AND.EX P0, PT, R2, RZ, PT, P0 ;  /* 0x000000ff0200720c */ /* 0x000fe20003f04100 */
[C---:B------:R-:W-:Y:S01]  /*01a0*/  VIADD R2, R0.reuse, 0x100 ;  /* 0x0000010000027836 */ /* 0x040fe20000000000 */
[----:B------:R-:W-:-:S04]  /*01b0*/  IADD3 R0, P2, PT, R0, UR4, RZ ;  /* 0x0000000400007c10 */ /* 0x000fc8000ff5e0ff */
[----:B------:R-:W-:Y:S01]  /*01c0*/  ISETP.LT.U32.AND P1, PT, R2, UR6, PT ;  /* 0x0000000602007c0c */ /* 0x000fe2000bf21070 */
[----:B------:R-:W-:Y:S01]  /*01d0*/  IMAD.X R3, RZ, RZ, UR5, P2 ;  /* 0x00000005ff037e24 */ /* 0x000fe200090e06ff */
[----:B-1----:R-:W-:Y:S02]  /*01e0*/  LEA R2, P2, R0, UR10, 0x2 ;  /* 0x0000000a00027c11 */ /* 0x002fe4000f8410ff */
[----:B------:R-:W-:Y:S02]  /*01f0*/  ISETP.GT.U32.AND.EX P1, PT, R4, RZ, PT, P1 ;  /* 0x000000ff0400720c */ /* 0x000fe40003f24110 */
[----:B------:R-:W-:Y:S01]  /*0200*/  LEA.HI.X R3, R0, UR11, R3, 0x2, P2 ;  /* 0x0000000b00037c11 */ /* 0x000fe200090f1403 */
[----:B------:R-:W0:Y:S04]  /*0210*/  @P0 LDC R5, c[0x0][0x390] ;  /* 0x0000e400ff050b82 */ /* 0x000e280000000800 */
[----:B0-----:R0:W-:Y:S06]  /*0220*/  @P0 STG.E desc[UR8][R2.64], R5 ;  /* 0x0000000502000986 */ /* 0x0011ec000c101908 */
[----:B------:R-:W-:Y:S05]  /*0230*/  @!P1 EXIT ;  /* 0x000000000000994d */ /* 0x000fea0003800000 */
[----:B0-----:R-:W0:Y:S02]  /*0240*/  LDC R5, c[0x0][0x390] ;  /* 0x0000e400ff057b82 */ /* 0x001e240000000800 */
[----:B0-----:R-:W-:Y:S01]  /*0250*/  STG.E desc[UR8][R2.64+0x400], R5 ;  /* 0x0004000502007986 */ /* 0x001fe2000c101908 */
[----:B------:R-:W-:Y:S05]  /*0260*/  EXIT ;  /* 0x000000000000794d */ /* 0x000fea0003800000 */
.L_x_1:
[----:B------:R-:W-:-:S00]  /*0270*/  BRA `(.L_x_1) ;  /* 0xfffffffc00fc7947 */ /* 0x000fc0000383ffff */
[----:B------:R-:W-:-:S00]  /*0280*/  NOP ;  /* 0x0000000000007918 */ /* 0x000fc00000000000 */
[----:B------:R-:W-:-:S00]  /*0290*/  NOP ;  /* 0x0000000000007918 */ /* 0x000fc00000000000 */
[----:B------:R-:W-:-:S00]  /*02a0*/  NOP ;  /* 0x0000000000007918 */ /* 0x000fc00000000000 */
[----:B------:R-:W-:-:S00]  /*02b0*/  NOP ;  /* 0x0000000000007918 */ /* 0x000fc00000000000 */
[----:B------:R-:W-:-:S00]  /*02c0*/  NOP ;  /* 0x0000000000007918 */ /* 0x000fc00000000000 */
[----:B------:R-:W-:-:S00]  /*02d0*/  NOP ;  /* 0x0000000000007918 */ /* 0x000fc00000000000 */
[----:B------:R-:W-:-:S00]  /*02e0*/  NOP ;  /* 0x0000000000007918 */ /* 0x000fc00000000000 */
[----:B------:R-:W-:-:S00]  /*02f0*/  NOP ;  /* 0x0000000000007918 */ /* 0x000fc00000000000 */
.L_x_587:


//--------------------- .text._ZN3cub18CUB_300001_SM_10006detail11EmptyKernelIvEEvv --------------------------
	.section	.text._ZN3cub18CUB_300001_SM_10006detail11EmptyKernelIvEEvv,"ax",@progbits
	.align	128
        .global         _ZN3cub18CUB_300001_SM_10006detail11EmptyKernelIvEEvv
        .type           _ZN3cub18CUB_300001_SM_10006detail11EmptyKernelIvEEvv,@function
        .size           _ZN3cub18CUB_300001_SM_10006detail11EmptyKernelIvEEvv,(.L_x_588 - _ZN3cub18CUB_300001_SM_10006detail11EmptyKernelIvEEvv)
        .other          _ZN3cub18CUB_300001_SM_10006detail11EmptyKernelIvEEvv,@"STO_CUDA_ENTRY STV_DEFAULT"
_ZN3cub18CUB_300001_SM_10006detail11EmptyKernelIvEEvv:
.text._ZN3cub18CUB_300001_SM_10006detail11EmptyKernelIvEEvv:
[----:B------:R-:W-:Y:S01]  /*0000*/  LDC R1, c[0x0][0x37c] ;  /* 0x0000df00ff017b82 */ /* 0x000fe20000000800 */
[----:B------:R-:W-:Y:S05]  /*0010*/  EXIT ;  /* 0x000000000000794d */ /* 0x000fea0003800000 */
.L_x_2:
        /* <DEDUP_REMOVED lines=14> */
.L_x_588:


//--------------------- .text._ZN6thrust24THRUST_300001_SM_1000_NS8cuda_cub4core6detail13_kernel_agentINS1_15__reduce_by_key16ReduceByKeyAgentINS0_18transform_iteratorI17row_index_functorNS0_17counting_iteratorIiNS0_11use_defaultESA_SA_EESA_SA_EENS7_I17outer_sum_functorSB_SA_SA_EENS0_16discard_iteratorISA_EENS0_6detail15normal_iteratorINS0_10device_ptrIiEEEEN4cuda3std3__48equal_toIiEENSO_4plusIiEEPllEEJSC_SE_SG_SL_ST_N3cub18CUB_300001_SM_100024ReduceByKeyScanTileStateIilLb1EEESQ_SS_llEEEvDpT0_ --------------------------
	.section	.text._ZN6thrust24THRUST_300001_SM_1000_NS8cuda_cub4core6detail13_kernel_agentINS1_15__reduce_by_key16ReduceByKeyAgentINS0_18transform_iteratorI17row_index_functorNS0_17counting_iteratorIiNS0_11use_defaultESA_SA_EESA_SA_EENS7_I17outer_sum_functorSB_SA_SA_EENS0_16discard_iteratorISA_EENS0_6detail15normal_iteratorINS0_10device_ptrIiEEEEN4cuda3std3__48equal_toIiEENSO_4plusIiEEPllEEJSC_SE_SG_SL_ST_N3cub18CUB_300001_SM_100024ReduceByKeyScanTileStateIilLb1EEESQ_SS_llEEEvDpT0_,"ax",@progbits
	.align	128
        .global         _ZN6thrust24THRUST_300001_SM_1000_NS8cuda_cub4core6detail13_kernel_agentINS1_15__reduce_by_key16ReduceByKeyAgentINS0_18transform_iteratorI17row_index_functorNS0_17counting_iteratorIiNS0_11use_defaultESA_SA_EESA_SA_EENS7_I17outer_sum_functorSB_SA_SA_EENS0_16discard_iteratorISA_EENS0_6detail15normal_iteratorINS0_10device_ptrIiEEEEN4cuda3std3__48equal_toIiEENSO_4plusIiEEPllEEJSC_SE_SG_SL_ST_N3cub18CUB_300001_SM_100024ReduceByKeyScanTileStateIilLb1EEESQ_SS_llEEEvDpT0_
        .type           _ZN6thrust24THRUST_300001_SM_1000_NS8cuda_cub4core6detail13_kernel_agentINS1_15__reduce_by_key16ReduceByKeyAgentINS0_18transform_iteratorI17row_index_functorNS0_17counting_iteratorIiNS0_11use_defaultESA_SA_EESA_SA_EENS7_I17outer_sum_functorSB_SA_SA_EENS0_16discard_iteratorISA_EENS0_6detail15normal_iteratorINS0_10device_ptrIiEEEEN4cuda3std3__48equal_toIiEENSO_4plusIiEEPllEEJSC_SE_SG_SL_ST_N3cub18CUB_300001_SM_100024ReduceByKeyScanTileStateIilLb1EEESQ_SS_llEEEvDpT0_,@function
        .size           _ZN6thrust24THRUST_300001_SM_1000_NS8cuda_cub4core6detail13_kernel_agentINS1_15__reduce_by_key16ReduceByKeyAgentINS0_18transform_iteratorI17row_index_functorNS0_17counting_iteratorIiNS0_11use_defaultESA_SA_EESA_SA_EENS7_I17outer_sum_functorSB_SA_SA_EENS0_16discard_iteratorISA_EENS0_6detail15normal_iteratorINS0_10device_ptrIiEEEEN4cuda3std3__48equal_toIiEENSO_4plusIiEEPllEEJSC_SE_SG_SL_ST_N3cub18CUB_300001_SM_100024ReduceByKeyScanTileStateIilLb1EEESQ_SS_llEEEvDpT0_,(.L_x_589 - _ZN6thrust24THRUST_300001_SM_1000_NS8cuda_cub4core6detail13_kernel_agentINS1_15__reduce_by_key16ReduceByKeyAgentINS0_18transform_iteratorI17row_index_functorNS0_17counting_iteratorIiNS0_11use_defaultESA_SA_EESA_SA_EENS7_I17outer_sum_functorSB_SA_SA_EENS0_16discard_iteratorISA_EENS0_6detail15normal_iteratorINS0_10device_ptrIiEEEEN4cuda3std3__48equal_toIiEENSO_4plusIiEEPllEEJSC_SE_SG_SL_ST_N3cub18CUB_300001_SM_100024ReduceByKeyScanTileStateIilLb1EEESQ_SS_llEEEvDpT0_)
        .other          _ZN6thrust24THRUST_300001_SM_1000_NS8cuda_cub4core6detail13_kernel_agentINS1_15__reduce_by_key16ReduceByKeyAgentINS0_18transform_iteratorI17row_index_functorNS0_17counting_iteratorIiNS0_11use_defaultESA_SA_EESA_SA_EENS7_I17outer_sum_functorSB_SA_SA_EENS0_16discard_iteratorISA_EENS0_6detail15normal_iteratorINS0_10device_ptrIiEEEEN4cuda3std3__48equal_toIiEENSO_4plusIiEEPllEEJSC_SE_SG_SL_ST_N3cub18CUB_300001_SM_100024ReduceByKeyScanTileStateIilLb1EEESQ_SS_llEEEvDpT0_,@"STO_CUDA_ENTRY STV_DEFAULT"
_ZN6thrust24THRUST_300001_SM_1000_NS8cuda_cub4core6detail13_kernel_agentINS1_15__reduce_by_key16ReduceByKeyAgentINS0_18transform_iteratorI17row_index_functorNS0_17counting_iteratorIiNS0_11use_defaultESA_SA_EESA_SA_EENS7_I17outer_sum_functorSB_SA_SA_EENS0_16discard_iteratorISA_EENS0_6detail15normal_iteratorINS0_10device_ptrIiEEEEN4cuda3std3__48equal_toIiEENSO_4plusIiEEPllEEJSC_SE_SG_SL_ST_N3cub18CUB_300001_SM_100024ReduceByKeyScanTileStateIilLb1EEESQ_SS_llEEEvDpT0_:
.text._ZN6thrust24THRUST_300001_SM_1000_NS8cuda_cub4core6detail13_kernel_agentINS1_15__reduce_by_key16ReduceByKeyAgentINS0_18transform_iteratorI17row_index_functorNS0_17counting_iteratorIiNS0_11use_defaultESA_SA_EESA_SA_EENS7_I17outer_sum_functorSB_SA_SA_EENS0_16discard_iteratorISA_EENS0_6detail15normal_iteratorINS0_10device_ptrIiEEEEN4cuda3std3__48equal_toIiEENSO_4plusIiEEPllEEJSC_SE_SG_SL_ST_N3cub18CUB_300001_SM_100024ReduceByKeyScanTileStateIilLb1EEESQ_SS_llEEEvDpT0_:
[----:B------:R-:W0:Y:S01]  /*0000*/  LDC R1, c[0x0][0x37c] ;  /* 0x0000df00ff017b82 */ /* 0x000e220000000800 */
[----:B------:R-:W1:Y:S01]  /*0010*/  S2R R47, SR_CTAID.X ;  /* 0x00000000002f7919 */ /* 0x000e620000002500 */
[----:B------:R-:W2:Y:S01]  /*0020*/  LDCU.64 UR4, c[0x0][0x3c0] ;  /* 0x00007800ff0477ac */ /* 0x000ea20008000a00 */
[----:B0-----:R-:W-:Y:S01]  /*0030*/  VIADD R1, R1, 0xfffffff8 ;  /* 0xfffffff801017836 */ /* 0x001fe20000000000 */
[----:B------:R-:W0:Y:S01]  /*0040*/  LDCU.64 UR8, c[0x0][0x358] ;  /* 0x00006b00ff0877ac */ /* 0x000e220008000a00 */
[----:B-1----:R-:W-:-:S03]  /*0050*/  IMAD.WIDE.U32 R8, R47, 0x900, RZ ;  /* 0x000009002f087825 */ /* 0x002fc600078e00ff */
[----:B--2---:R-:W-:-:S04]  /*0060*/  IADD3 R7, P1, PT, -R8, UR4, RZ ;  /* 0x0000000408077c10 */ /* 0x004fc8000ff3e1ff */
[----:B------:R-:W-:Y:S02]  /*0070*/  ISETP.GE.U32.AND P0, PT, R7, 0x901, PT ;  /* 0x000009010700780c */ /* 0x000fe40003f06070 */
[----:B------:R-:W-:-:S04]  /*0080*/  IADD3.X R6, PT, PT, ~R9, UR5, RZ, P1, !PT ;  /* 0x0000000509067c10 */ /* 0x000fc80008ffe5ff */
[----:B------:R-:W-:-:S13]  /*0090*/  ISETP.GE.AND.EX P0, PT, R6, RZ, PT, P0 ;  /* 0x000000ff0600720c */ /* 0x000fda0003f06300 */
[----:B0-----:R-:W-:Y:S05]  /*00a0*/  @!P0 BRA `(.L_x_3) ;  /* 0x00000074003c8947 */ /* 0x001fea0003800000 */
[----:B------:R-:W-:-:S13]  /*00b0*/  ISETP.NE.AND P0, PT, R47, RZ, PT ;  /* 0x000000ff2f00720c */ /* 0x000fda0003f05270 */
[----:B------:R-:W-:Y:S05]  /*00c0*/  @P0 BRA `(.L_x_4) ;  /* 0x0000003000100947 */ /* 0x000fea0003800000 */
[----:B------:R-:W0:Y:S01]  /*00d0*/  LDC.64 R4, c[0x0][0x380] ;  /* 0x0000e000ff047b82 */ /* 0x000e220000000a00 */
[----:B------:R-:W1:Y:S01]  /*00e0*/  S2R R0, SR_TID.X ;  /* 0x0000000000007919 */ /* 0x000e620000002100 */
[----:B------:R-:W-:-:S06]  /*00f0*/  UMOV UR4, 0x400 ;  /* 0x0000040000047882 */ /* 0x000fcc0000000000 */
[----:B------:R-:W2:Y:S01]  /*0100*/  S2UR UR5, SR_CgaCtaId ;  /* 0x00000000000579c3 */ /* 0x000ea20000008800 */
[----:B0-----:R-:W-:-:S04]  /*0110*/  IABS R6, R5 ;  /* 0x0000000500067213 */ /* 0x001fc80000000000 */
[----:B------:R-:W0:Y:S01]  /*0120*/  I2F.RP R7, R6 ;  /* 0x0000000600077306 */ /* 0x000e220000209400 */
[----:B--2---:R-:W-:Y:S01]  /*0130*/  ULEA UR5, UR5, UR4, 0x18 ;  /* 0x0000000405057291 */ /* 0x004fe2000f8ec0ff */
[C---:B-1----:R-:W-:Y:S02]  /*0140*/  LOP3.LUT R9, R0.reuse, 0x1f, RZ, 0xc0, !PT ;  /* 0x0000001f00097812 */ /* 0x042fe400078ec0ff */
[----:B------:R-:W-:Y:S01]  /*0150*/  LOP3.LUT R2, R0, 0x3e0, RZ, 0xc0, !PT ;  /* 0x000003e000027812 */ /* 0x000fe200078ec0ff */
[----:B------:R-:W-:Y:S01]  /*0160*/  UMOV UR4, URZ ;  /* 0x000000ff00047c82 */ /* 0x000fe20008000000 */
[----:B------:R-:W-:-:S03]  /*0170*/  SHF.R.U32.HI R48, RZ, 0x5, R0 ;  /* 0x00000005ff307819 */ /* 0x000fc60000011600 */
[----:B------:R-:W-:Y:S02]  /*0180*/  IMAD R9, R2, 0x9, R9 ;  /* 0x0000000902097824 */ /* 0x000fe400078e0209 */
[----:B------:R-:W-:Y:S01]  /*0190*/  IMAD.MOV.U32 R2, RZ, RZ, RZ ;  /* 0x000000ffff027224 */ /* 0x000fe200078e00ff */
[----:B0-----:R-:W0:Y:S01]  /*01a0*/  MUFU.RCP R7, R7 ;  /* 0x0000000700077308 */ /* 0x001e220000001000 */
[----:B------:R-:W-:-:S04]  /*01b0*/  IMAD.IADD R20, R9, 0x1, R4 ;  /* 0x0000000109147824 */ /* 0x000fc800078e0204 */
[C---:B------:R-:W-:Y:S01]  /*01c0*/  VIADD R4, R20.reuse, 0x20 ;  /* 0x0000002014047836 */ /* 0x040fe20000000000 */
[----:B------:R-:W-:Y:S01]  /*01d0*/  IABS R15, R20 ;  /* 0x00000014000f7213 */ /* 0x000fe20000000000 */
[C---:B------:R-:W-:Y:S02]  /*01e0*/  VIADD R24, R20.reuse, 0x60 ;  /* 0x0000006014187836 */ /* 0x040fe40000000000 */
[C---:B------:R-:W-:Y:S01]  /*01f0*/  VIADD R10, R20.reuse, 0x80 ;  /* 0x00000080140a7836 */ /* 0x040fe20000000000 */
[----:B------:R-:W-:Y:S01]  /*0200*/  IABS R13, R4 ;  /* 0x00000004000d7213 */ /* 0x000fe20000000000 */
[----:B------:R-:W-:Y:S01]  /*0210*/  VIADD R8, R20, 0xa0 ;  /* 0x000000a014087836 */ /* 0x000fe20000000000 */
[----:B------:R-:W-:Y:S01]  /*0220*/  LOP3.LUT R4, R4, R5, RZ, 0x3c, !PT ;  /* 0x0000000504047212 */ /* 0x000fe200078e3cff */
[----:B------:R-:W-:Y:S01]  /*0230*/  VIADD R18, R20, 0xc0 ;  /* 0x000000c014127836 */ /* 0x000fe20000000000 */
[----:B------:R-:W-:Y:S02]  /*0240*/  IABS R23, R24 ;  /* 0x0000001800177213 */ /* 0x000fe40000000000 */
[----:B------:R-:W-:Y:S01]  /*0250*/  ISETP.GE.AND P0, PT, R4, RZ, PT ;  /* 0x000000ff0400720c */ /* 0x000fe20003f06270 */
[----:B0-----:R-:W-:Y:S01]  /*0260*/  VIADD R3, R7, 0xffffffe ;  /* 0x0ffffffe07037836 */ /* 0x001fe20000000000 */
[----:B------:R-:W-:-:S02]  /*0270*/  IABS R25, R10 ;  /* 0x0000000a00197213 */ /* 0x000fc40000000000 */
[----:B------:R-:W-:Y:S02]  /*0280*/  IABS R27, R8 ;  /* 0x00000008001b7213 */ /* 0x000fe40000000000 */
[----:B------:R-:W-:Y:S01]  /*0290*/  IABS R28, R18 ;  /* 0x00000012001c7213 */ /* 0x000fe20000000000 */
[----:B------:R-:W0:Y:S01]  /*02a0*/  F2I.FTZ.U32.TRUNC.NTZ R3, R3 ;  /* 0x0000000300037305 */ /* 0x000e22000021f000 */
[-C--:B------:R-:W-:Y:S02]  /*02b0*/  LOP3.LUT R24, R24, R5.reuse, RZ, 0x3c, !PT ;  /* 0x0000000518187212 */ /* 0x080fe400078e3cff */
[-C--:B------:R-:W-:Y:S02]  /*02c0*/  LOP3.LUT R10, R10, R5.reuse, RZ, 0x3c, !PT ;  /* 0x000000050a0a7212 */ /* 0x080fe400078e3cff */
[-C--:B------:R-:W-:Y:S02]  /*02d0*/  LOP3.LUT R8, R8, R5.reuse, RZ, 0x3c, !PT ;  /* 0x0000000508087212 */ /* 0x080fe400078e3cff */
[----:B------:R-:W-:Y:S01]  /*02e0*/  LOP3.LUT R18, R18, R5, RZ, 0x3c, !PT ;  /* 0x0000000512127212 */ /* 0x000fe200078e3cff */
[----:B0-----:R-:W-:-:S04]  /*02f0*/  IMAD.MOV R11, RZ, RZ, -R3 ;  /* 0x000000ffff0b7224 */ /* 0x001fc800078e0a03 */
[----:B------:R-:W-:-:S04]  /*0300*/  IMAD R11, R11, R6, RZ ;  /* 0x000000060b0b7224 */ /* 0x000fc800078e02ff */
[----:B------:R-:W-:Y:S01]  /*0310*/  IMAD.HI.U32 R7, R3, R11, R2 ;  /* 0x0000000b03077227 */ /* 0x000fe200078e0002 */
[----:B------:R-:W-:-:S03]  /*0320*/  LOP3.LUT R3, R20, R5, RZ, 0x3c, !PT ;  /* 0x0000000514037212 */ /* 0x000fc600078e3cff */
[----:B------:R-:W-:Y:S01]  /*0330*/  VIADD R2, R20, 0x40 ;  /* 0x0000004014027836 */ /* 0x000fe20000000000 */
[----:B------:R-:W-:Y:S01]  /*0340*/  ISETP.GE.AND P4, PT, R3, RZ, PT ;  /* 0x000000ff0300720c */ /* 0x000fe20003f86270 */
[----:B------:R-:W-:-:S03]  /*0350*/  IMAD.HI.U32 R16, R7, R13, RZ ;  /* 0x0000000d07107227 */ /* 0x000fc600078e00ff */
[----:B------:R-:W-:Y:S01]  /*0360*/  LOP3.LUT R4, R2, R5, RZ, 0x3c, !PT ;  /* 0x0000000502047212 */ /* 0x000fe200078e3cff */
[----:B------:R-:W-:Y:S01]  /*0370*/  IMAD.MOV R3, RZ, RZ, -R16 ;  /* 0x000000ffff037224 */ /* 0x000fe200078e0a10 */
[----:B------:R-:W-:Y:S01]  /*0380*/  IABS R21, R2 ;  /* 0x0000000200157213 */ /* 0x000fe20000000000 */
[----:B------:R-:W-:Y:S01]  /*0390*/  IMAD.HI.U32 R17, R7, R15, RZ ;  /* 0x0000000f07117227 */ /* 0x000fe200078e00ff */
[----:B------:R-:W-:-:S03]  /*03a0*/  ISETP.GE.AND P5, PT, R4, RZ, PT ;  /* 0x000000ff0400720c */ /* 0x000fc60003fa6270 */
[C---:B------:R-:W-:Y:S02]  /*03b0*/  IMAD R13, R6.reuse, R3, R13 ;  /* 0x00000003060d7224 */ /* 0x040fe400078e020d */
[----:B------:R-:W0:Y:S01]  /*03c0*/  LDC.64 R2, c[0x0][0x388] ;  /* 0x0000e200ff027b82 */ /* 0x000e220000000a00 */
[----:B------:R-:W-:Y:S02]  /*03d0*/  IMAD.MOV R4, RZ, RZ, -R17 ;  /* 0x000000ffff047224 */ /* 0x000fe400078e0a11 */
[----:B------:R-:W-:Y:S01]  /*03e0*/  ISETP.GT.U32.AND P3, PT, R6, R13, PT ;  /* 0x0000000d0600720c */ /* 0x000fe20003f64070 */
[----:B------:R-:W-:-:S04]  /*03f0*/  IMAD.HI.U32 R19, R7, R21, RZ ;  /* 0x0000001507137227 */ /* 0x000fc800078e00ff */
[----:B------:R-:W-:Y:S02]  /*0400*/  IMAD R15, R6, R4, R15 ;  /* 0x00000004060f7224 */ /* 0x000fe400078e020f */
[----:B------:R-:W-:-:S03]  /*0410*/  IMAD.HI.U32 R11, R7, R23, RZ ;  /* 0x00000017070b7227 */ /* 0x000fc600078e00ff */
[C---:B------:R-:W-:Y:S01]  /*0420*/  ISETP.GT.U32.AND P1, PT, R6.reuse, R15, PT ;  /* 0x0000000f0600720c */ /* 0x040fe20003f24070 */
[----:B------:R-:W-:Y:S02]  /*0430*/  IMAD.MOV R12, RZ, RZ, -R19 ;  /* 0x000000ffff0c7224 */ /* 0x000fe400078e0a13 */
[----:B------:R-:W-:Y:S02]  /*0440*/  @!P3 IMAD.IADD R13, R13, 0x1, -R6 ;  /* 0x000000010d0db824 */ /* 0x000fe400078e0a06 */
[----:B------:R-:W-:Y:S02]  /*0450*/  IMAD.MOV R4, RZ, RZ, -R11 ;  /* 0x000000ffff047224 */ /* 0x000fe400078e0a0b */
[----:B------:R-:W-:Y:S01]  /*0460*/  IMAD R21, R6, R12, R21 ;  /* 0x0000000c06157224 */ /* 0x000fe200078e0215 */
[----:B------:R-:W-:Y:S01]  /*0470*/  ISETP.GE.U32.AND P6, PT, R13, R6, PT ;  /* 0x000000060d00720c */ /* 0x000fe20003fc6070 */
[----:B------:R-:W-:Y:S01]  /*0480*/  IMAD.HI.U32 R12, R7, R25, RZ ;  /* 0x00000019070c7227 */ /* 0x000fe200078e00ff */
[----:B0-----:R-:W-:-:S03]  /*0490*/  IABS R14, R3 ;  /* 0x00000003000e7213 */ /* 0x001fc60000000000 */
[C---:B------:R-:W-:Y:S01]  /*04a0*/  IMAD R23, R6.reuse, R4, R23 ;  /* 0x0000000406177224 */ /* 0x040fe200078e0217 */
[----:B------:R-:W-:Y:S01]  /*04b0*/  ISETP.GT.U32.AND P2, PT, R6, R21, PT ;  /* 0x000000150600720c */ /* 0x000fe20003f44070 */
[----:B------:R-:W-:Y:S02]  /*04c0*/  IMAD.MOV R4, RZ, RZ, -R12 ;  /* 0x000000ffff047224 */ /* 0x000fe400078e0a0c */
[----:B------:R-:W-:Y:S01]  /*04d0*/  @!P3 VIADD R16, R16, 0x1 ;  /* 0x000000011010b836 */ /* 0x000fe20000000000 */
[----:B------:R-:W-:Y:S01]  /*04e0*/  ISETP.GT.U32.AND P3, PT, R6, R23, PT ;  /* 0x000000170600720c */ /* 0x000fe20003f64070 */
[----:B------:R-:W-:Y:S02]  /*04f0*/  @!P1 IMAD.IADD R15, R15, 0x1, -R6 ;  /* 0x000000010f0f9824 */ /* 0x000fe400078e0a06 */
[----:B------:R-:W-:-:S04]  /*0500*/  IMAD.HI.U32 R13, R7, R27, RZ ;  /* 0x0000001b070d7227 */ /* 0x000fc800078e00ff */
[----:B------:R-:W-:Y:S02]  /*0510*/  IMAD R25, R6, R4, R25 ;  /* 0x0000000406197224 */ /* 0x000fe400078e0219 */
[----:B------:R-:W-:Y:S02]  /*0520*/  IMAD.MOV.U32 R4, RZ, RZ, R14 ;  /* 0x000000ffff047224 */ /* 0x000fe400078e000e */
[----:B------:R-:W-:Y:S01]  /*0530*/  @P6 VIADD R16, R16, 0x1 ;  /* 0x0000000110106836 */ /* 0x000fe20000000000 */
[----:B------:R-:W-:Y:S01]  /*0540*/  ISETP.GE.U32.AND P6, PT, R15, R6, PT ;  /* 0x000000060f00720c */ /* 0x000fe20003fc6070 */
[----:B------:R-:W-:Y:S01]  /*0550*/  IMAD.HI.U32 R14, R7, R28, RZ ;  /* 0x0000001c070e7227 */ /* 0x000fe200078e00ff */
[----:B------:R-:W0:Y:S03]  /*0560*/  I2F.RP R29, R4 ;  /* 0x00000004001d7306 */ /* 0x000e260000209400 */
[----:B------:R-:W-:-:S02]  /*0570*/  IMAD.MOV R26, RZ, RZ, -R13 ;  /* 0x000000ffff1a7224 */ /* 0x000fc400078e0a0d */
[----:B------:R-:W-:Y:S02]  /*0580*/  IMAD.MOV R31, RZ, RZ, -R14 ;  /* 0x000000ffff1f7224 */ /* 0x000fe400078e0a0e */
[----:B------:R-:W-:Y:S02]  /*0590*/  IMAD R27, R6, R26, R27 ;  /* 0x0000001a061b7224 */ /* 0x000fe400078e021b */
[----:B------:R-:W-:Y:S02]  /*05a0*/  VIADD R26, R20, 0xe0 ;  /* 0x000000e0141a7836 */ /* 0x000fe40000000000 */
[----:B------:R-:W-:Y:S02]  /*05b0*/  IMAD R15, R6, R31, R28 ;  /* 0x0000001f060f7224 */ /* 0x000fe400078e021c */
[--C-:B------:R-:W-:Y:S02]  /*05c0*/  @!P3 IMAD.IADD R23, R23, 0x1, -R6.reuse ;  /* 0x000000011717b824 */ /* 0x100fe400078e0a06 */
[----:B------:R-:W-:Y:S01]  /*05d0*/  VIADD R28, R20, 0x100 ;  /* 0x00000100141c7836 */ /* 0x000fe20000000000 */
[----:B------:R-:W-:Y:S01]  /*05e0*/  IABS R20, R26 ;  /* 0x0000001a00147213 */ /* 0x000fe20000000000 */
[----:B------:R-:W-:Y:S01]  /*05f0*/  @!P1 VIADD R17, R17, 0x1 ;  /* 0x0000000111119836 */ /* 0x000fe20000000000 */
[----:B------:R-:W-:Y:S01]  /*0600*/  ISETP.GE.U32.AND P1, PT, R23, R6, PT ;  /* 0x000000061700720c */ /* 0x000fe20003f26070 */
[----:B------:R-:W-:Y:S01]  /*0610*/  @!P2 IMAD.IADD R21, R21, 0x1, -R6 ;  /* 0x000000011515a824 */ /* 0x000fe200078e0a06 */
[----:B------:R-:W-:Y:S01]  /*0620*/  IABS R31, R28 ;  /* 0x0000001c001f7213 */ /* 0x000fe20000000000 */
[----:B------:R-:W-:Y:S01]  /*0630*/  @P6 VIADD R17, R17, 0x1 ;  /* 0x0000000111116836 */ /* 0x000fe20000000000 */
[----:B0-----:R0:W1:Y:S01]  /*0640*/  MUFU.RCP R30, R29 ;  /* 0x0000001d001e7308 */ /* 0x0010620000001000 */
[----:B------:R-:W-:Y:S01]  /*0650*/  IMAD.MOV.U32 R23, RZ, RZ, R20 ;  /* 0x000000ffff177224 */ /* 0x000fe200078e0014 */
[C---:B------:R-:W-:Y:S01]  /*0660*/  ISETP.GT.U32.AND P6, PT, R6.reuse, R25, PT ;  /* 0x000000190600720c */ /* 0x040fe20003fc4070 */
[----:B------:R-:W-:Y:S01]  /*0670*/  @!P4 IMAD.MOV R17, RZ, RZ, -R17 ;  /* 0x000000ffff11c224 */ /* 0x000fe200078e0a11 */
[----:B------:R-:W-:Y:S01]  /*0680*/  ISETP.GT.U32.AND P4, PT, R6, R27, PT ;  /* 0x0000001b0600720c */ /* 0x000fe20003f84070 */
[----:B------:R-:W-:Y:S01]  /*0690*/  IMAD.HI.U32 R20, R7, R23, RZ ;  /* 0x0000001707147227 */ /* 0x000fe200078e00ff */
[----:B------:R-:W-:-:S02]  /*06a0*/  LOP3.LUT R26, R26, R5, RZ, 0x3c, !PT ;  /* 0x000000051a1a7212 */ /* 0x000fc400078e3cff */
[----:B------:R-:W-:Y:S01]  /*06b0*/  LOP3.LUT R28, R28, R5, RZ, 0x3c, !PT ;  /* 0x000000051c1c7212 */ /* 0x000fe200078e3cff */
[----:B------:R-:W-:Y:S01]  /*06c0*/  @!P0 IMAD.MOV R16, RZ, RZ, -R16 ;  /* 0x000000ffff108224 */ /* 0x000fe200078e0a10 */
[----:B------:R-:W-:Y:S01]  /*06d0*/  ISETP.GE.U32.AND P0, PT, R21, R6, PT ;  /* 0x000000061500720c */ /* 0x000fe20003f06070 */
[----:B------:R-:W-:-:S04]  /*06e0*/  IMAD.HI.U32 R21, R7, R31, RZ ;  /* 0x0000001f07157227 */ /* 0x000fc800078e00ff */
[----:B------:R-:W-:Y:S02]  /*06f0*/  IMAD.MOV R7, RZ, RZ, -R20 ;  /* 0x000000ffff077224 */ /* 0x000fe400078e0a14 */
[----:B------:R-:W-:Y:S01]  /*0700*/  @!P2 VIADD R19, R19, 0x1 ;  /* 0x000000011313a836 */ /* 0x000fe20000000000 */
[C---:B------:R-:W-:Y:S01]  /*0710*/  ISETP.GT.U32.AND P2, PT, R6.reuse, R15, PT ;  /* 0x0000000f0600720c */ /* 0x040fe20003f44070 */
[C---:B------:R-:W-:Y:S02]  /*0720*/  IMAD R23, R6.reuse, R7, R23 ;  /* 0x0000000706177224 */ /* 0x040fe400078e0217 */
[----:B------:R-:W-:Y:S02]  /*0730*/  @!P3 VIADD R11, R11, 0x1 ;  /* 0x000000010b0bb836 */ /* 0x000fe40000000000 */
[----:B------:R-:W-:Y:S01]  /*0740*/  @!P4 IMAD.IADD R27, R27, 0x1, -R6 ;  /* 0x000000011b1bc824 */ /* 0x000fe200078e0a06 */
[----:B------:R-:W-:Y:S01]  /*0750*/  ISETP.GT.U32.AND P3, PT, R6, R23, PT ;  /* 0x000000170600720c */ /* 0x000fe20003f64070 */
[----:B------:R-:W-:-:S02]  /*0760*/  @P1 VIADD R11, R11, 0x1 ;  /* 0x000000010b0b1836 */ /* 0x000fc40000000000 */
[----:B0-----:R-:W-:Y:S01]  /*0770*/  IMAD.MOV R29, RZ, RZ, -R21 ;  /* 0x000000ffff1d7224 */ /* 0x001fe200078e0a15 */
[----:B------:R-:W-:Y:S01]  /*0780*/  ISETP.GE.U32.AND P1, PT, R27, R6, PT ;  /* 0x000000061b00720c */ /* 0x000fe20003f26070 */
[----:B------:R-:W-:Y:S02]  /*0790*/  @!P4 VIADD R13, R13, 0x1 ;  /* 0x000000010d0dc836 */ /* 0x000fe40000000000 */
[C---:B------:R-:W-:Y:S02]  /*07a0*/  IMAD R29, R6.reuse, R29, R31 ;  /* 0x0000001d061d7224 */ /* 0x040fe400078e021f */
[--C-:B------:R-:W-:Y:S02]  /*07b0*/  @!P2 IMAD.IADD R15, R15, 0x1, -R6.reuse ;  /* 0x000000010f0fa824 */ /* 0x100fe400078e0a06 */
[--C-:B------:R-:W-:Y:S01]  /*07c0*/  @!P6 IMAD.IADD R25, R25, 0x1, -R6.reuse ;  /* 0x000000011919e824 */ /* 0x100fe200078e0a06 */
[----:B------:R-:W-:Y:S01]  /*07d0*/  ISETP.GT.U32.AND P4, PT, R6, R29, PT ;  /* 0x0000001d0600720c */ /* 0x000fe20003f84070 */
[----:B------:R-:W-:-:S02]  /*07e0*/  @!P3 IMAD.IADD R23, R23, 0x1, -R6 ;  /* 0x000000011717b824 */ /* 0x000fc400078e0a06 */
[----:B------:R-:W-:Y:S01]  /*07f0*/  @!P6 VIADD R12, R12, 0x1 ;  /* 0x000000010c0ce836 */ /* 0x000fe20000000000 */
[-C--:B------:R-:W-:Y:S01]  /*0800*/  ISETP.GE.U32.AND P6, PT, R15, R6.reuse, PT ;  /* 0x000000060f00720c */ /* 0x080fe20003fc6070 */
[----:B------:R-:W-:Y:S01]  /*0810*/  @P0 VIADD R19, R19, 0x1 ;  /* 0x0000000113130836 */ /* 0x000fe20000000000 */
[----:B------:R-:W0:Y:S01]  /*0820*/  S2R R15, SR_LANEID ;  /* 0x00000000000f7919 */ /* 0x000e220000000000 */
[----:B------:R-:W-:Y:S01]  /*0830*/  @P1 VIADD R13, R13, 0x1 ;  /* 0x000000010d0d1836 */ /* 0x000fe20000000000 */
[-C--:B------:R-:W-:Y:S01]  /*0840*/  ISETP.GE.U32.AND P1, PT, R23, R6.reuse, PT ;  /* 0x000000061700720c */ /* 0x080fe20003f26070 */
[----:B-1----:R-:W-:Y:S01]  /*0850*/  VIADD R30, R30, 0xffffffe ;  /* 0x0ffffffe1e1e7836 */ /* 0x002fe20000000000 */
[----:B------:R-:W-:Y:S01]  /*0860*/  ISETP.GE.AND P0, PT, R24, RZ, PT ;  /* 0x000000ff1800720c */ /* 0x000fe20003f06270 */
[----:B------:R-:W-:Y:S01]  /*0870*/  @!P5 IMAD.MOV R19, RZ, RZ, -R19 ;  /* 0x000000ffff13d224 */ /* 0x000fe200078e0a13 */
[----:B------:R-:W-:Y:S01]  /*0880*/  ISETP.GE.U32.AND P5, PT, R25, R6, PT ;  /* 0x000000061900720c */ /* 0x000fe20003fa6070 */
[----:B------:R-:W1:Y:S01]  /*0890*/  F2I.FTZ.U32.TRUNC.NTZ R7, R30 ;  /* 0x0000001e00077305 */ /* 0x000e62000021f000 */
[----:B------:R-:W-:Y:S01]  /*08a0*/  @!P3 VIADD R20, R20, 0x1 ;  /* 0x000000011414b836 */ /* 0x000fe20000000000 */
[----:B------:R-:W-:Y:S01]  /*08b0*/  ISETP.GE.AND P3, PT, R26, RZ, PT ;  /* 0x000000ff1a00720c */ /* 0x000fe20003f66270 */
[----:B------:R-:W-:-:S02]  /*08c0*/  @!P4 IMAD.IADD R29, R29, 0x1, -R6 ;  /* 0x000000011d1dc824 */ /* 0x000fc400078e0a06 */
[----:B------:R-:W-:Y:S02]  /*08d0*/  IMAD.IADD R2, R9, 0x1, R2 ;  /* 0x0000000109027824 */ /* 0x000fe400078e0202 */
[----:B------:R-:W-:Y:S01]  /*08e0*/  @!P2 VIADD R14, R14, 0x1 ;  /* 0x000000010e0ea836 */ /* 0x000fe20000000000 */
[----:B------:R-:W-:Y:S01]  /*08f0*/  ISETP.GE.AND P2, PT, R8, RZ, PT ;  /* 0x000000ff0800720c */ /* 0x000fe20003f46270 */
[----:B------:R-:W-:Y:S01]  /*0900*/  @P1 VIADD R20, R20, 0x1 ;  /* 0x0000000114141836 */ /* 0x000fe20000000000 */
[----:B------:R-:W-:Y:S01]  /*0910*/  ISETP.GE.U32.AND P1, PT, R29, R6, PT ;  /* 0x000000061d00720c */ /* 0x000fe20003f26070 */
[----:B------:R-:W-:Y:S01]  /*0920*/  @!P4 VIADD R21, R21, 0x1 ;  /* 0x000000011515c836 */ /* 0x000fe20000000000 */
[----:B------:R-:W-:Y:S01]  /*0930*/  ISETP.GE.AND P4, PT, R28, RZ, PT ;  /* 0x000000ff1c00720c */ /* 0x000fe20003f86270 */
[----:B------:R-:W-:Y:S01]  /*0940*/  @P5 VIADD R12, R12, 0x1 ;  /* 0x000000010c0c5836 */ /* 0x000fe20000000000 */
[----:B------:R-:W-:Y:S01]  /*0950*/  ISETP.GE.AND P5, PT, R10, RZ, PT ;  /* 0x000000ff0a00720c */ /* 0x000fe20003fa6270 */
[----:B-1----:R-:W-:-:S02]  /*0960*/  IMAD.MOV R23, RZ, RZ, -R7 ;  /* 0x000000ffff177224 */ /* 0x002fc400078e0a07 */
[----:B------:R-:W-:Y:S02]  /*0970*/  IMAD.MOV.U32 R6, RZ, RZ, RZ ;  /* 0x000000ffff067224 */ /* 0x000fe400078e00ff */
[----:B------:R-:W-:Y:S02]  /*0980*/  IMAD R9, R23, R4, RZ ;  /* 0x0000000417097224 */ /* 0x000fe400078e02ff */
[----:B------:R-:W-:Y:S02]  /*0990*/  VIADD R10, R2, 0x20 ;  /* 0x00000020020a7836 */ /* 0x000fe40000000000 */
[----:B------:R-:W-:Y:S01]  /*09a0*/  @P6 VIADD R14, R14, 0x1 ;  /* 0x000000010e0e6836 */ /* 0x000fe20000000000 */
[----:B------:R-:W-:Y:S01]  /*09b0*/  ISETP.GE.AND P6, PT, R18, RZ, PT ;  /* 0x000000ff1200720c */ /* 0x000fe20003fc6270 */
[----:B------:R-:W-:Y:S01]  /*09c0*/  IMAD.HI.U32 R7, R7, R9, R6 ;  /* 0x0000000907077227 */ /* 0x000fe200078e0006 */
[----:B------:R-:W-:Y:S02]  /*09d0*/  IABS R27, R10 ;  /* 0x0000000a001b7213 */ /* 0x000fe40000000000 */
[----:B------:R-:W-:Y:S01]  /*09e0*/  LOP3.LUT R18, RZ, R5, RZ, 0x33, !PT ;  /* 0x00000005ff127212 */ /* 0x000fe200078e33ff */
[----:B------:R-:W-:Y:S01]  /*09f0*/  @P1 VIADD R21, R21, 0x1 ;  /* 0x0000000115151836 */ /* 0x000fe20000000000 */
[----:B------:R-:W-:Y:S01]  /*0a00*/  ISETP.NE.AND P1, PT, R5, RZ, PT ;  /* 0x000000ff0500720c */ /* 0x000fe20003f25270 */
[----:B------:R-:W-:-:S02]  /*0a10*/  @!P0 IMAD.MOV R11, RZ, RZ, -R11 ;  /* 0x000000ffff0b8224 */ /* 0x000fc400078e0a0b */
[----:B0-----:R-:W-:Y:S01]  /*0a20*/  IMAD R6, R48, 0x120, R15 ;  /* 0x0000012030067824 */ /* 0x001fe200078e020f */
[----:B------:R-:W-:Y:S01]  /*0a30*/  SEL R17, R18, R17, !P1 ;  /* 0x0000001112117207 */ /* 0x000fe20004800000 */
[----:B------:R-:W-:Y:S01]  /*0a40*/  VIADD R8, R2, 0x40 ;  /* 0x0000004002087836 */ /* 0x000fe20000000000 */
[----:B------:R-:W-:Y:S01]  /*0a50*/  SEL R25, R18, R11, !P1 ;  /* 0x0000000b12197207 */ /* 0x000fe20004800000 */
[----:B------:R-:W-:Y:S01]  /*0a60*/  @!P5 IMAD.MOV R12, RZ, RZ, -R12 ;  /* 0x000000ffff0cd224 */ /* 0x000fe200078e0a0c */
[----:B------:R-:W-:Y:S01]  /*0a70*/  LEA R6, R6, UR5, 0x2 ;  /* 0x0000000506067c11 */ /* 0x000fe2000f8e10ff */
[----:B------:R-:W-:Y:S01]  /*0a80*/  IMAD.HI.U32 R11, R7, R27, RZ ;  /* 0x0000001b070b7227 */ /* 0x000fe200078e00ff */
[----:B------:R-:W-:Y:S02]  /*0a90*/  IABS R29, R8 ;  /* 0x00000008001d7213 */ /* 0x000fe40000000000 */
[C---:B------:R-:W-:Y:S01]  /*0aa0*/  SEL R31, R18.reuse, R12, !P1 ;  /* 0x0000000c121f7207 */ /* 0x040fe20004800000 */
[----:B------:R-:W-:Y:S01]  /*0ab0*/  @!P3 IMAD.MOV R20, RZ, RZ, -R20 ;  /* 0x000000ffff14b224 */ /* 0x000fe200078e0a14 */
[C---:B------:R-:W-:Y:S01]  /*0ac0*/  SEL R23, R18.reuse, R16, !P1 ;  /* 0x0000001012177207 */ /* 0x040fe20004800000 */
[----:B------:R-:W-:Y:S01]  /*0ad0*/  IMAD.MOV R12, RZ, RZ, -R11 ;  /* 0x000000ffff0c7224 */ /* 0x000fe200078e0a0b */
[----:B------:R-:W-:Y:S01]  /*0ae0*/  SEL R19, R18, R19, !P1 ;  /* 0x0000001312137207 */ /* 0x000fe20004800000 */
[----:B------:R-:W-:Y:S01]  /*0af0*/  VIADD R24, R2, 0x60 ;  /* 0x0000006002187836 */ /* 0x000fe20000000000 */
[----:B------:R-:W-:Y:S01]  /*0b00*/  SEL R37, R18, R20, !P1 ;  /* 0x0000001412257207 */ /* 0x000fe20004800000 */
[----:B------:R-:W-:Y:S01]  /*0b10*/  @!P2 IMAD.MOV R13, RZ, RZ, -R13 ;  /* 0x000000ffff0da224 */ /* 0x000fe200078e0a0d */
[----:B------:R0:W-:Y:S01]  /*0b20*/  STS [R6+0x200], R31 ;  /* 0x0002001f06007388 */ /* 0x0001e20000000800 */
[----:B------:R-:W-:-:S02]  /*0b30*/  @!P6 IMAD.MOV R14, RZ, RZ, -R14 ;  /* 0x000000ffff0ee224 */ /* 0x000fc400078e0a0e */
[----:B------:R-:W-:Y:S01]  /*0b40*/  @!P4 IMAD.MOV R21, RZ, RZ, -R21 ;  /* 0x000000ffff15c224 */ /* 0x000fe200078e0a15 */
[C---:B------:R-:W-:Y:S01]  /*0b50*/  SEL R33, R18.reuse, R13, !P1 ;  /* 0x0000000d12217207 */ /* 0x040fe20004800000 */
[C---:B------:R-:W-:Y:S01]  /*0b60*/  IMAD.HI.U32 R5, R7.reuse, R29, RZ ;  /* 0x0000001d07057227 */ /* 0x040fe200078e00ff */
[C---:B------:R-:W-:Y:S01]  /*0b70*/  SEL R35, R18.reuse, R14, !P1 ;  /* 0x0000000e12237207 */ /* 0x040fe20004800000 */
[----:B------:R1:W-:Y:S01]  /*0b80*/  STS [R6+0x180], R25 ;  /* 0x0001801906007388 */ /* 0x0003e20000000800 */
[----:B------:R-:W-:Y:S01]  /*0b90*/  SEL R9, R18, R21, !P1 ;  /* 0x0000001512097207 */ /* 0x000fe20004800000 */
[----:B------:R-:W-:Y:S01]  /*0ba0*/  IMAD R27, R4, R12, R27 ;  /* 0x0000000c041b7224 */ /* 0x000fe200078e021b */
[----:B0-----:R-:W-:Y:S01]  /*0bb0*/  IABS R31, R24 ;  /* 0x00000018001f7213 */ /* 0x001fe20000000000 */
[----:B------:R-:W-:Y:S01]  /*0bc0*/  VIADD R20, R2, 0x80 ;  /* 0x0000008002147836 */ /* 0x000fe20000000000 */
[----:B------:R0:W-:Y:S01]  /*0bd0*/  STS [R6+0x280], R33 ;  /* 0x0002802106007388 */ /* 0x0001e20000000800 */
[----:B------:R-:W-:Y:S01]  /*0be0*/  IMAD.MOV R13, RZ, RZ, -R5 ;  /* 0x000000ffff0d7224 */ /* 0x000fe200078e0a05 */
[----:B------:R-:W-:Y:S01]  /*0bf0*/  ISETP.GT.U32.AND P2, PT, R4, R27, PT ;  /* 0x0000001b0400720c */ /* 0x000fe20003f44070 */
[----:B------:R-:W-:Y:S01]  /*0c00*/  VIADD R18, R2, 0xa0 ;  /* 0x000000a002127836 */ /* 0x000fe20000000000 */
[----:B------:R-:W-:Y:S01]  /*0c10*/  IABS R12, R20 ;  /* 0x00000014000c7213 */ /* 0x000fe20000000000 */
[----:B------:R-:W-:Y:S01]  /*0c20*/  IMAD.HI.U32 R21, R7, R31, RZ ;  /* 0x0000001f07157227 */ /* 0x000fe200078e00ff */
[----:B-1----:R-:W-:Y:S01]  /*0c30*/  IABS R25, R2 ;  /* 0x0000000200197213 */ /* 0x002fe20000000000 */
[----:B------:R1:W-:Y:S02]  /*0c40*/  STS [R6+0x100], R19 ;  /* 0x0001001306007388 */ /* 0x0003e40000000800 */
[C---:B------:R-:W-:Y:S01]  /*0c50*/  IMAD R29, R4.reuse, R13, R29 ;  /* 0x0000000d041d7224 */ /* 0x040fe200078e021d */
[----:B------:R-:W-:Y:S01]  /*0c60*/  IABS R13, R18 ;  /* 0x00000012000d7213 */ /* 0x000fe20000000000 */
[----:B0-----:R-:W-:Y:S01]  /*0c70*/  IMAD.MOV.U32 R33, RZ, RZ, R12 ;  /* 0x000000ffff217224 */ /* 0x001fe200078e000c */
[----:B------:R0:W-:Y:S01]  /*0c80*/  STS [R6+0x300], R35 ;  /* 0x0003002306007388 */ /* 0x0001e20000000800 */
[----:B------:R-:W-:Y:S01]  /*0c90*/  IMAD.MOV R14, RZ, RZ, -R21 ;  /* 0x000000ffff0e7224 */ /* 0x000fe200078e0a15 */
[----:B------:R-:W-:Y:S01]  /*0ca0*/  ISETP.GT.U32.AND P1, PT, R4, R29, PT ;  /* 0x0000001d0400720c */ /* 0x000fe20003f24070 */
[----:B------:R-:W-:Y:S01]  /*0cb0*/  @!P2 IMAD.IADD R27, R27, 0x1, -R4 ;  /* 0x000000011b1ba824 */ /* 0x000fe200078e0a04 */
[----:B------:R2:W-:Y:S01]  /*0cc0*/  STS [R6], R17 ;  /* 0x0000001106007388 */ /* 0x0005e20000000800 */
[----:B-1----:R-:W-:-:S03]  /*0cd0*/  IMAD.HI.U32 R19, R7, R33, RZ ;  /* 0x0000002107137227 */ /* 0x002fc600078e00ff */
[----:B------:R1:W-:Y:S01]  /*0ce0*/  STS [R6+0x80], R23 ;  /* 0x0000801706007388 */ /* 0x0003e20000000800 */
[C---:B------:R-:W-:Y:S01]  /*0cf0*/  IMAD R31, R4.reuse, R14, R31 ;  /* 0x0000000e041f7224 */ /* 0x040fe200078e021f */
[----:B------:R-:W-:Y:S01]  /*0d00*/  ISETP.GE.U32.AND P0, PT, R27, R4, PT ;  /* 0x000000041b00720c */ /* 0x000fe20003f06070 */
[----:B0-----:R-:W-:Y:S01]  /*0d10*/  IMAD.MOV.U32 R35, RZ, RZ, R13 ;  /* 0x000000ffff237224 */ /* 0x001fe200078e000d */
[----:B------:R-:W-:Y:S01]  /*0d20*/  STS [R6+0x380], R37 ;  /* 0x0003802506007388 */ /* 0x000fe20000000800 */
[C---:B------:R-:W-:Y:S01]  /*0d30*/  IMAD.HI.U32 R13, R7.reuse, R25, RZ ;  /* 0x00000019070d7227 */ /* 0x040fe200078e00ff */
[----:B------:R-:W-:Y:S02]  /*0d40*/  ISETP.GT.U32.AND P6, PT, R4, R31, PT ;  /* 0x0000001f0400720c */ /* 0x000fe40003fc4070 */
[----:B------:R0:W-:Y:S01]  /*0d50*/  STS [R6+0x400], R9 ;  /* 0x0004000906007388 */ /* 0x0001e20000000800 */
[----:B--2---:R-:W-:-:S04]  /*0d60*/  IMAD.HI.U32 R17, R7, R35, RZ ;  /* 0x0000002307117227 */ /* 0x004fc800078e00ff */
[----:B-1----:R-:W-:Y:S02]  /*0d70*/  IMAD.MOV R23, RZ, RZ, -R19 ;  /* 0x000000ffff177224 */ /* 0x002fe400078e0a13 */
[----:B------:R-:W-:Y:S02]  /*0d80*/  IMAD.MOV R12, RZ, RZ, -R13 ;  /* 0x000000ffff0c7224 */ /* 0x000fe400078e0a0d */
[----:B------:R-:W-:Y:S02]  /*0d90*/  VIADD R16, R2, 0xc0 ;  /* 0x000000c002107836 */ /* 0x000fe40000000000 */
[----:B------:R-:W-:Y:S02]  /*0da0*/  IMAD.MOV R26, RZ, RZ, -R17 ;  /* 0x000000ffff1a7224 */ /* 0x000fe400078e0a11 */
[C---:B------:R-:W-:Y:S01]  /*0db0*/  IMAD R33, R4.reuse, R23, R33 ;  /* 0x0000001704217224 */ /* 0x040fe200078e0221 */
[----:B------:R-:W-:Y:S01]  /*0dc0*/  IABS R28, R16 ;  /* 0x00000010001c7213 */ /* 0x000fe20000000000 */
[----:B------:R-:W-:Y:S01]  /*0dd0*/  IMAD R25, R4, R12, R25 ;  /* 0x0000000c04197224 */ /* 0x000fe200078e0219 */
[----:B0-----:R-:W-:Y:S01]  /*0de0*/  LOP3.LUT R9, R16, R3, RZ, 0x3c, !PT ;  /* 0x0000000310097212 */ /* 0x001fe200078e3cff */
[----:B------:R-:W-:Y:S01]  /*0df0*/  VIADD R12, R2, 0xe0 ;  /* 0x000000e0020c7836 */ /* 0x000fe20000000000 */
[C---:B------:R-:W-:Y:S01]  /*0e00*/  ISETP.GT.U32.AND P3, PT, R4.reuse, R33, PT ;  /* 0x000000210400720c */ /* 0x040fe20003f64070 */
[----:B------:R-:W-:-:S02]  /*0e10*/  IMAD R35, R4, R26, R35 ;  /* 0x0000001a04237224 */ /* 0x000fc400078e0223 */
[--C-:B------:R-:W-:Y:S01]  /*0e20*/  @!P1 IMAD.IADD R29, R29, 0x1, -R4.reuse ;  /* 0x000000011d1d9824 */ /* 0x100fe200078e0a04 */
[----:B------:R-:W-:Y:S01]  /*0e30*/  IABS R26, R12 ;  /* 0x0000000c001a7213 */ /* 0x000fe20000000000 */
[----:B------:R-:W-:Y:S01]  /*0e40*/  VIADD R14, R2, 0x100 ;  /* 0x00000100020e7836 */ /* 0x000fe20000000000 */
[----:B------:R-:W-:Y:S01]  /*0e50*/  ISETP.GT.U32.AND P4, PT, R4, R35, PT ;  /* 0x000000230400720c */ /* 0x000fe20003f84070 */
[----:B------:R-:W-:Y:S01]  /*0e60*/  IMAD.HI.U32 R23, R7, R28, RZ ;  /* 0x0000001c07177227 */ /* 0x000fe200078e00ff */
[----:B------:R-:W-:Y:S02]  /*0e70*/  ISETP.GE.U32.AND P5, PT, R29, R4, PT ;  /* 0x000000041d00720c */ /* 0x000fe40003fa6070 */
[----:B------:R-:W-:Y:S01]  /*0e80*/  IABS R30, R14 ;  /* 0x0000000e001e7213 */ /* 0x000fe20000000000 */
[----:B------:R-:W-:Y:S02]  /*0e90*/  @!P6 IMAD.IADD R31, R31, 0x1, -R4 ;  /* 0x000000011f1fe824 */ /* 0x000fe400078e0a04 */
[----:B------:R-:W-:-:S02]  /*0ea0*/  @!P2 VIADD R11, R11, 0x1 ;  /* 0x000000010b0ba836 */ /* 0x000fc40000000000 */
[----:B------:R-:W-:Y:S01]  /*0eb0*/  IMAD.MOV.U32 R29, RZ, RZ, R26 ;  /* 0x000000ffff1d7224 */ /* 0x000fe200078e001a */
[----:B------:R-:W-:Y:S01]  /*0ec0*/  ISETP.GE.U32.AND P2, PT, R31, R4, PT ;  /* 0x000000041f00720c */ /* 0x000fe20003f46070 */
[----:B------:R-:W-:Y:S02]  /*0ed0*/  IMAD.MOV R37, RZ, RZ, -R23 ;  /* 0x000000ffff257224 */ /* 0x000fe400078e0a17 */
[----:B------:R-:W-:Y:S01]  /*0ee0*/  @P0 VIADD R11, R11, 0x1 ;  /* 0x000000010b0b0836 */ /* 0x000fe20000000000 */
[----:B------:R-:W-:Y:S01]  /*0ef0*/  ISETP.GT.U32.AND P0, PT, R4, R25, PT ;  /* 0x000000190400720c */ /* 0x000fe20003f04070 */
[----:B------:R-:W-:-:S04]  /*0f00*/  IMAD.HI.U32 R26, R7, R29, RZ ;  /* 0x0000001d071a7227 */ /* 0x000fc800078e00ff */
[C---:B------:R-:W-:Y:S02]  /*0f10*/  IMAD R27, R4.reuse, R37, R28 ;  /* 0x00000025041b7224 */ /* 0x040fe400078e021c */
[----:B------:R-:W-:Y:S02]  /*0f20*/  @!P1 VIADD R5, R5, 0x1 ;  /* 0x0000000105059836 */ /* 0x000fe40000000000 */
[----:B------:R-:W-:Y:S01]  /*0f30*/  @!P3 IMAD.IADD R33, R33, 0x1, -R4 ;  /* 0x000000012121b824 */ /* 0x000fe200078e0a04 */
[----:B------:R-:W-:Y:S01]  /*0f40*/  ISETP.GT.U32.AND P1, PT, R4, R27, PT ;  /* 0x0000001b0400720c */ /* 0x000fe20003f24070 */
[----:B------:R-:W-:-:S04]  /*0f50*/  IMAD.HI.U32 R28, R7, R30, RZ ;  /* 0x0000001e071c7227 */ /* 0x000fc800078e00ff */
[----:B------:R-:W-:Y:S02]  /*0f60*/  IMAD.MOV R7, RZ, RZ, -R26 ;  /* 0x000000ffff077224 */ /* 0x000fe400078e0a1a */
[----:B------:R-:W-:Y:S02]  /*0f70*/  @!P4 IMAD.IADD R35, R35, 0x1, -R4 ;  /* 0x000000012323c824 */ /* 0x000fe400078e0a04 */
[----:B------:R-:W-:Y:S01]  /*0f80*/  @P5 VIADD R5, R5, 0x1 ;  /* 0x0000000105055836 */ /* 0x000fe20000000000 */
[-C--:B------:R-:W-:Y:S01]  /*0f90*/  ISETP.GE.U32.AND P5, PT, R33, R4.reuse, PT ;  /* 0x000000042100720c */ /* 0x080fe20003fa6070 */
[----:B------:R-:W-:Y:S02]  /*0fa0*/  IMAD R7, R4, R7, R29 ;  /* 0x0000000704077224 */ /* 0x000fe400078e021d */
[----:B------:R-:W-:Y:S01]  /*0fb0*/  @!P6 VIADD R21, R21, 0x1 ;  /* 0x000000011515e836 */ /* 0x000fe20000000000 */
[----:B------:R-:W-:Y:S01]  /*0fc0*/  ISETP.GE.U32.AND P6, PT, R35, R4, PT ;  /* 0x000000042300720c */ /* 0x000fe20003fc6070 */
[----:B------:R-:W-:-:S02]  /*0fd0*/  IMAD.MOV R31, RZ, RZ, -R28 ;  /* 0x000000ffff1f7224 */ /* 0x000fc400078e0a1c */
[----:B------:R-:W-:Y:S02]  /*0fe0*/  @!P0 IMAD.IADD R25, R25, 0x1, -R4 ;  /* 0x0000000119198824 */ /* 0x000fe400078e0a04 */
[----:B------:R-:W-:Y:S01]  /*0ff0*/  @P2 VIADD R21, R21, 0x1 ;  /* 0x0000000115152836 */ /* 0x000fe20000000000 */
[C---:B------:R-:W-:Y:S01]  /*1000*/  ISETP.GT.U32.AND P2, PT, R4.reuse, R7, PT ;  /* 0x000000070400720c */ /* 0x040fe20003f44070 */
[----:B------:R-:W-:Y:S02]  /*1010*/  IMAD R29, R4, R31, R30 ;  /* 0x0000001f041d7224 */ /* 0x000fe400078e021e */
[----:B------:R-:W-:Y:S01]  /*1020*/  @!P3 VIADD R19, R19, 0x1 ;  /* 0x000000011313b836 */ /* 0x000fe20000000000 */
[----:B------:R-:W-:Y:S01]  /*1030*/  ISETP.GE.U32.AND P3, PT, R25, R4, PT ;  /* 0x000000041900720c */ /* 0x000fe20003f66070 */
[----:B------:R-:W-:Y:S01]  /*1040*/  @!P4 VIADD R17, R17, 0x1 ;  /* 0x000000011111c836 */ /* 0x000fe20000000000 */
[----:B------:R-:W-:Y:S01]  /*1050*/  LOP3.LUT R25, R10, R3, RZ, 0x3c, !PT ;  /* 0x000000030a197212 */ /* 0x000fe200078e3cff */
[----:B------:R-:W-:-:S02]  /*1060*/  @!P1 IMAD.IADD R27, R27, 0x1, -R4 ;  /* 0x000000011b1b9824 */ /* 0x000fc400078e0a04 */
[----:B------:R-:W-:Y:S01]  /*1070*/  @P5 VIADD R19, R19, 0x1 ;  /* 0x0000000113135836 */ /* 0x000fe20000000000 */
[----:B------:R-:W-:Y:S01]  /*1080*/  ISETP.GT.U32.AND P5, PT, R4, R29, PT ;  /* 0x0000001d0400720c */ /* 0x000fe20003fa4070 */
[----:B------:R-:W-:Y:S01]  /*1090*/  @P6 VIADD R17, R17, 0x1 ;  /* 0x0000000111116836 */ /* 0x000fe20000000000 */
[----:B------:R-:W-:Y:S01]  /*10a0*/  ISETP.GE.AND P4, PT, R25, RZ, PT ;  /* 0x000000ff1900720c */ /* 0x000fe20003f86270 */
[----:B------:R-:W-:Y:S01]  /*10b0*/  @!P0 VIADD R13, R13, 0x1 ;  /* 0x000000010d0d8836 */ /* 0x000fe20000000000 */
[-C--:B------:R-:W-:Y:S01]  /*10c0*/  ISETP.GE.U32.AND P6, PT, R27, R4.reuse, PT ;  /* 0x000000041b00720c */ /* 0x080fe20003fc6070 */
[--C-:B------:R-:W-:Y:S01]  /*10d0*/  @!P2 IMAD.IADD R7, R7, 0x1, -R4.reuse ;  /* 0x000000010707a824 */ /* 0x100fe200078e0a04 */
[-C--:B------:R-:W-:Y:S01]  /*10e0*/  LOP3.LUT R25, R8, R3.reuse, RZ, 0x3c, !PT ;  /* 0x0000000308197212 */ /* 0x080fe200078e3cff */
[----:B------:R-:W-:Y:S02]  /*10f0*/  @P3 VIADD R13, R13, 0x1 ;  /* 0x000000010d0d3836 */ /* 0x000fe40000000000 */
[----:B------:R-:W-:Y:S01]  /*1100*/  @!P1 VIADD R23, R23, 0x1 ;  /* 0x0000000117179836 */ /* 0x000fe20000000000 */
[----:B------:R-:W-:Y:S01]  /*1110*/  ISETP.GE.AND P0, PT, R25, RZ, PT ;  /* 0x000000ff1900720c */ /* 0x000fe20003f06270 */
[----:B------:R-:W-:Y:S01]  /*1120*/  @!P2 VIADD R26, R26, 0x1 ;  /* 0x000000011a1aa836 */ /* 0x000fe20000000000 */
[-C--:B------:R-:W-:Y:S01]  /*1130*/  ISETP.GE.U32.AND P3, PT, R7, R4.reuse, PT ;  /* 0x000000040700720c */ /* 0x080fe20003f66070 */
[----:B------:R-:W-:Y:S01]  /*1140*/  @!P5 IMAD.IADD R29, R29, 0x1, -R4 ;  /* 0x000000011d1dd824 */ /* 0x000fe200078e0a04 */
[-C--:B------:R-:W-:Y:S01]  /*1150*/  LOP3.LUT R25, R24, R3.reuse, RZ, 0x3c, !PT ;  /* 0x0000000318197212 */ /* 0x080fe200078e3cff */
[----:B------:R-:W-:Y:S01]  /*1160*/  @!P4 IMAD.MOV R11, RZ, RZ, -R11 ;  /* 0x000000ffff0bc224 */ /* 0x000fe200078e0a0b */
[-C--:B------:R-:W-:Y:S01]  /*1170*/  LOP3.LUT R7, R2, R3.reuse, RZ, 0x3c, !PT ;  /* 0x0000000302077212 */ /* 0x080fe200078e3cff */
[----:B------:R-:W-:Y:S01]  /*1180*/  @P6 VIADD R23, R23, 0x1 ;  /* 0x0000000117176836 */ /* 0x000fe20000000000 */
[----:B------:R-:W-:Y:S01]  /*1190*/  ISETP.GE.AND P1, PT, R25, RZ, PT ;  /* 0x000000ff1900720c */ /* 0x000fe20003f26270 */
[----:B------:R-:W-:Y:S01]  /*11a0*/  @!P5 VIADD R28, R28, 0x1 ;  /* 0x000000011c1cd836 */ /* 0x000fe20000000000 */
[----:B------:R-:W-:Y:S01]  /*11b0*/  ISETP.GE.AND P4, PT, R7, RZ, PT ;  /* 0x000000ff0700720c */ /* 0x000fe20003f86270 */
[----:B------:R-:W-:Y:S01]  /*11c0*/  IMAD.MOV.U32 R33, RZ, RZ, RZ ;  /* 0x000000ffff217224 */ /* 0x000fe200078e00ff */
[----:B------:R-:W-:Y:S01]  /*11d0*/  ISETP.GE.U32.AND P6, PT, R29, R4, PT ;  /* 0x000000041d00720c */ /* 0x000fe20003fc6070 */
[----:B------:R-:W-:Y:S01]  /*11e0*/  @!P0 IMAD.MOV R5, RZ, RZ, -R5 ;  /* 0x000000ffff058224 */ /* 0x000fe200078e0a05 */
[-C--:B------:R-:W-:Y:S01]  /*11f0*/  LOP3.LUT R4, R20, R3.reuse, RZ, 0x3c, !PT ;  /* 0x0000000314047212 */ /* 0x080fe200078e3cff */
[----:B------:R-:W-:Y:S01]  /*1200*/  @P3 VIADD R26, R26, 0x1 ;  /* 0x000000011a1a3836 */ /* 0x000fe20000000000 */
[----:B------:R-:W-:-:S02]  /*1210*/  LOP3.LUT R7, R18, R3, RZ, 0x3c, !PT ;  /* 0x0000000312077212 */ /* 0x000fc400078e3cff */
[----:B------:R-:W-:Y:S02]  /*1220*/  ISETP.GE.AND P0, PT, R4, RZ, PT ;  /* 0x000000ff0400720c */ /* 0x000fe40003f06270 */
[----:B------:R-:W-:Y:S01]  /*1230*/  ISETP.GE.AND P2, PT, R7, RZ, PT ;  /* 0x000000ff0700720c */ /* 0x000fe20003f46270 */
[----:B------:R-:W-:Y:S01]  /*1240*/  @!P1 IMAD.MOV R21, RZ, RZ, -R21 ;  /* 0x000000ffff159224 */ /* 0x000fe200078e0a15 */
[----:B------:R-:W-:Y:S01]  /*1250*/  ISETP.GE.AND P3, PT, R9, RZ, PT ;  /* 0x000000ff0900720c */ /* 0x000fe20003f66270 */
[----:B------:R-:W-:Y:S01]  /*1260*/  @!P4 IMAD.MOV R13, RZ, RZ, -R13 ;  /* 0x000000ffff0dc224 */ /* 0x000fe200078e0a0d */
[-C--:B------:R-:W-:Y:S01]  /*1270*/  LOP3.LUT R4, R12, R3.reuse, RZ, 0x3c, !PT ;  /* 0x000000030c047212 */ /* 0x080fe200078e3cff */
[----:B------:R-:W-:Y:S01]  /*1280*/  @P6 VIADD R28, R28, 0x1 ;  /* 0x000000011c1c6836 */ /* 0x000fe20000000000 */
[----:B------:R-:W-:Y:S02]  /*1290*/  LOP3.LUT R7, R14, R3, RZ, 0x3c, !PT ;  /* 0x000000030e077212 */ /* 0x000fe400078e3cff */
[----:B------:R-:W-:-:S02]  /*12a0*/  ISETP.GE.AND P5, PT, R4, RZ, PT ;  /* 0x000000ff0400720c */ /* 0x000fc40003fa6270 */
[----:B------:R-:W-:Y:S01]  /*12b0*/  ISETP.GE.AND P1, PT, R7, RZ, PT ;  /* 0x000000ff0700720c */ /* 0x000fe20003f26270 */
[----:B------:R-:W-:Y:S01]  /*12c0*/  @!P0 IMAD.MOV R19, RZ, RZ, -R19 ;  /* 0x000000ffff138224 */ /* 0x000fe200078e0a13 */
[----:B------:R-:W-:Y:S01]  /*12d0*/  ISETP.NE.AND P6, PT, R3, RZ, PT ;  /* 0x000000ff0300720c */ /* 0x000fe20003fc5270 */
[----:B------:R-:W-:Y:S01]  /*12e0*/  @!P2 IMAD.MOV R17, RZ, RZ, -R17 ;  /* 0x000000ffff11a224 */ /* 0x000fe200078e0a11 */
[----:B------:R-:W-:Y:S01]  /*12f0*/  LOP3.LUT R4, RZ, R3, RZ, 0x33, !PT ;  /* 0x00000003ff047212 */ /* 0x000fe200078e33ff */
[----:B------:R-:W-:-:S03]  /*1300*/  @!P3 IMAD.MOV R23, RZ, RZ, -R23 ;  /* 0x000000ffff17b224 */ /* 0x000fc600078e0a17 */
[C---:B------:R-:W-:Y:S02]  /*1310*/  SEL R5, R4.reuse, R5, !P6 ;  /* 0x0000000504057207 */ /* 0x040fe40007000000 */
[C---:B------:R-:W-:Y:S01]  /*1320*/  SEL R11, R4.reuse, R11, !P6 ;  /* 0x0000000b040b7207 */ /* 0x040fe20007000000 */
[----:B------:R-:W-:Y:S01]  /*1330*/  @!P5 IMAD.MOV R26, RZ, RZ, -R26 ;  /* 0x000000ffff1ad224 */ /* 0x000fe200078e0a1a */
[C---:B------:R-:W-:Y:S01]  /*1340*/  SEL R21, R4.reuse, R21, !P6 ;  /* 0x0000001504157207 */ /* 0x040fe20007000000 */
[----:B------:R-:W-:Y:S01]  /*1350*/  IMAD.MOV R9, RZ, RZ, -R5 ;  /* 0x000000ffff097224 */ /* 0x000fe200078e0a05 */
[C---:B------:R-:W-:Y:S01]  /*1360*/  SEL R19, R4.reuse, R19, !P6 ;  /* 0x0000001304137207 */ /* 0x040fe20007000000 */
[----:B------:R-:W-:Y:S01]  /*1370*/  @!P1 IMAD.MOV R28, RZ, RZ, -R28 ;  /* 0x000000ffff1c9224 */ /* 0x000fe200078e0a1c */
[C---:B------:R-:W-:Y:S01]  /*1380*/  SEL R17, R4.reuse, R17, !P6 ;  /* 0x0000001104117207 */ /* 0x040fe20007000000 */
[----:B------:R-:W-:Y:S01]  /*1390*/  IMAD.MOV R7, RZ, RZ, -R11 ;  /* 0x000000ffff077224 */ /* 0x000fe200078e0a0b */
[C---:B------:R-:W-:Y:S01]  /*13a0*/  SEL R13, R4.reuse, R13, !P6 ;  /* 0x0000000d040d7207 */ /* 0x040fe20007000000 */
[----:B------:R-:W-:Y:S01]  /*13b0*/  IMAD.MOV R25, RZ, RZ, -R21 ;  /* 0x000000ffff197224 */ /* 0x000fe200078e0a15 */
[C---:B------:R-:W-:Y:S01]  /*13c0*/  SEL R23, R4.reuse, R23, !P6 ;  /* 0x0000001704177207 */ /* 0x040fe20007000000 */
[C---:B------:R-:W-:Y:S01]  /*13d0*/  IMAD R8, R3.reuse, R9, R8 ;  /* 0x0000000903087224 */ /* 0x040fe200078e0208 */
[C---:B------:R-:W-:Y:S01]  /*13e0*/  SEL R26, R4.reuse, R26, !P6 ;  /* 0x0000001a041a7207 */ /* 0x040fe20007000000 */
[----:B------:R-:W-:Y:S01]  /*13f0*/  IMAD.MOV R27, RZ, RZ, -R19 ;  /* 0x000000ffff1b7224 */ /* 0x000fe200078e0a13 */
[----:B------:R-:W-:Y:S01]  /*1400*/  SEL R4, R4, R28, !P6 ;  /* 0x0000001c04047207 */ /* 0x000fe20007000000 */
[C---:B------:R-:W-:Y:S01]  /*1410*/  IMAD R10, R3.reuse, R7, R10 ;  /* 0x00000007030a7224 */ /* 0x040fe200078e020a */
[----:B------:R-:W-:Y:S01]  /*1420*/  ISETP.NE.AND P1, PT, R0, RZ, PT ;  /* 0x000000ff0000720c */ /* 0x000fe20003f25270 */
[----:B------:R-:W-:-:S02]  /*1430*/  IMAD R24, R3, R25, R24 ;  /* 0x0000001903187224 */ /* 0x000fc400078e0218 */
[----:B------:R-:W-:Y:S02]  /*1440*/  IMAD.MOV R9, RZ, RZ, -R17 ;  /* 0x000000ffff097224 */ /* 0x000fe400078e0a11 */
[----:B------:R-:W-:Y:S02]  /*1450*/  IMAD.MOV R7, RZ, RZ, -R13 ;  /* 0x000000ffff077224 */ /* 0x000fe400078e0a0d */
[----:B------:R-:W-:Y:S02]  /*1460*/  IMAD.MOV R25, RZ, RZ, -R23 ;  /* 0x000000ffff197224 */ /* 0x000fe400078e0a17 */
[C---:B------:R-:W-:Y:S02]  /*1470*/  IMAD R20, R3.reuse, R27, R20 ;  /* 0x0000001b03147224 */ /* 0x040fe400078e0214 */
[----:B------:R-:W-:Y:S02]  /*1480*/  IMAD R18, R3, R9, R18 ;  /* 0x0000000903127224 */ /* 0x000fe400078e0212 */
[----:B------:R-:W-:-:S02]  /*1490*/  IMAD.MOV R27, RZ, RZ, -R26 ;  /* 0x000000ffff1b7224 */ /* 0x000fc400078e0a1a */
[C---:B------:R-:W-:Y:S02]  /*14a0*/  IMAD R2, R3.reuse, R7, R2 ;  /* 0x0000000703027224 */ /* 0x040fe400078e0202 */
[----:B------:R-:W-:Y:S02]  /*14b0*/  IMAD R16, R3, R25, R16 ;  /* 0x0000001903107224 */ /* 0x000fe400078e0210 */
[----:B------:R-:W-:Y:S02]  /*14c0*/  IMAD.IADD R9, R5, 0x1, R8 ;  /* 0x0000000105097824 */ /* 0x000fe400078e0208 */
[----:B------:R-:W-:Y:S02]  /*14d0*/  IMAD.MOV R28, RZ, RZ, -R4 ;  /* 0x000000ffff1c7224 */ /* 0x000fe400078e0a04 */
[----:B------:R-:W-:Y:S01]  /*14e0*/  IMAD R5, R15, 0x20, R6 ;  /* 0x000000200f057824 */ /* 0x000fe200078e0206 */
[----:B------:R-:W-:Y:S01]  /*14f0*/  NOP ;  /* 0x0000000000007918 */ /* 0x000fe20000000000 */
[----:B------:R-:W-:-:S03]  /*1500*/  IMAD R7, R3, R27, R12 ;  /* 0x0000001b03077224 */ /* 0x000fc600078e020c */
[----:B------:R-:W-:Y:S01]  /*1510*/  LDS R29, [R5+0x20] ;  /* 0x00002000051d7984 */ /* 0x000fe20000000800 */
[----:B------:R-:W-:Y:S02]  /*1520*/  IMAD R3, R3, R28, R14 ;  /* 0x0000001c03037224 */ /* 0x000fe400078e020e */
[----:B------:R-:W-:Y:S01]  /*1530*/  IMAD.IADD R11, R11, 0x1, R10 ;  /* 0x000000010b0b7824 */ /* 0x000fe200078e020a */
[----:B------:R-:W-:Y:S01]  /*1540*/  LDS R8, [R5+0x4] ;  /* 0x0000040005087984 */ /* 0x000fe20000000800 */
[----:B------:R-:W-:Y:S02]  /*1550*/  IMAD.IADD R19, R19, 0x1, R20 ;  /* 0x0000000113137824 */ /* 0x000fe400078e0214 */
[----:B------:R-:W-:Y:S01]  /*1560*/  IMAD.IADD R17, R17, 0x1, R18 ;  /* 0x0000000111117824 */ /* 0x000fe200078e0212 */
[----:B------:R-:W0:Y:S01]  /*1570*/  LDS R10, [R5+0x8] ;  /* 0x00000800050a7984 */ /* 0x000e220000000800 */
[----:B------:R-:W-:Y:S02]  /*1580*/  IMAD.IADD R13, R13, 0x1, R2 ;  /* 0x000000010d0d7824 */ /* 0x000fe400078e0202 */
[----:B------:R-:W-:Y:S01]  /*1590*/  IMAD.IADD R23, R23, 0x1, R16 ;  /* 0x0000000117177824 */ /* 0x000fe200078e0210 */
[----:B------:R-:W1:Y:S01]  /*15a0*/  LDS R2, [R5] ;  /* 0x0000000005027984 */ /* 0x000e620000000800 */
[----:B------:R-:W-:-:S02]  /*15b0*/  IMAD.IADD R25, R26, 0x1, R7 ;  /* 0x000000011a197824 */ /* 0x000fc400078e0207 */
[----:B------:R-:W-:Y:S01]  /*15c0*/  IMAD.IADD R21, R21, 0x1, R24 ;  /* 0x0000000115157824 */ /* 0x000fe200078e0218 */
[----:B------:R-:W2:Y:S01]  /*15d0*/  LDS R12, [R5+0xc] ;  /* 0x00000c00050c7984 */ /* 0x000ea20000000800 */
[----:B------:R-:W-:Y:S01]  /*15e0*/  IMAD.IADD R7, R4, 0x1, R3 ;  /* 0x0000000104077824 */ /* 0x000fe200078e0203 */
[----:B------:R-:W-:Y:S02]  /*15f0*/  LEA R24, R0, UR5, 0x2 ;  /* 0x0000000500187c11 */ /* 0x000fe4000f8e10ff */
[----:B------:R-:W3:Y:S04]  /*1600*/  LDS R14, [R5+0x10] ;  /* 0x00001000050e7984 */ /* 0x000ee80000000800 */
[----:B------:R-:W-:Y:S04]  /*1610*/  LDS R16, [R5+0x14] ;  /* 0x0000140005107984 */ /* 0x000fe80000000800 */
[----:B------:R-:W-:Y:S04]  /*1620*/  LDS R18, [R5+0x18] ;  /* 0x0000180005127984 */ /* 0x000fe80000000800 */
[----:B------:R-:W-:Y:S01]  /*1630*/  LDS R20, [R5+0x1c] ;  /* 0x00001c0005147984 */ /* 0x000fe20000000800 */
[----:B------:R-:W-:Y:S01]  /*1640*/  BAR.SYNC.DEFER_BLOCKING 0x0 ;  /* 0x0000000000007b1d */ /* 0x000fe20000010000 */
[----:B0-----:R-:W-:-:S02]  /*1650*/  ISETP.NE.AND P5, PT, R8, R10, PT ;  /* 0x0000000a0800720c */ /* 0x001fc40003fa5270 */
[----:B-1----:R-:W-:Y:S02]  /*1660*/  ISETP.NE.AND P2, PT, R2, R8, PT ;  /* 0x000000080200720c */ /* 0x002fe40003f45270 */
[----:B------:R-:W-:Y:S02]  /*1670*/  SEL R35, RZ, 0x1, !P5 ;  /* 0x00000001ff237807 */ /* 0x000fe40006800000 */
[----:B------:R-:W-:Y:S02]  /*1680*/  SEL R34, RZ, 0x1, !P2 ;  /* 0x00000001ff227807 */ /* 0x000fe40005000000 */
[----:B--2---:R-:W-:Y:S01]  /*1690*/  ISETP.NE.AND P4, PT, R10, R12, PT ;  /* 0x0000000c0a00720c */ /* 0x004fe20003f85270 */
[----:B------:R-:W-:Y:S01]  /*16a0*/  STS [R6], R13 ;  /* 0x0000000d06007388 */ /* 0x000fe20000000800 */
[----:B---3--:R-:W-:Y:S02]  /*16b0*/  ISETP.NE.AND P2, PT, R12, R14, PT ;  /* 0x0000000e0c00720c */ /* 0x008fe40003f45270 */
[----:B------:R-:W-:Y:S01]  /*16c0*/  P2R R49, PR, RZ, 0x20 ;  /* 0x00000020ff317803 */ /* 0x000fe20000000000 */
[----:B------:R-:W-:Y:S01]  /*16d0*/  STS [R6+0x80], R11 ;  /* 0x0000800b06007388 */ /* 0x000fe20000000800 */
[----:B------:R-:W-:-:S03]  /*16e0*/  P2R R50, PR, RZ, 0x10 ;  /* 0x00000010ff327803 */ /* 0x000fc60000000000 */
[----:B------:R-:W-:Y:S04]  /*16f0*/  STS [R6+0x100], R9 ;  /* 0x0001000906007388 */ /* 0x000fe80000000800 */
[----:B------:R-:W-:Y:S04]  /*1700*/  STS [R6+0x180], R21 ;  /* 0x0001801506007388 */ /* 0x000fe80000000800 */
[----:B------:R-:W-:Y:S04]  /*1710*/  STS [R6+0x200], R19 ;  /* 0x0002001306007388 */ /* 0x000fe80000000800 */
[----:B------:R-:W-:Y:S04]  /*1720*/  STS [R6+0x280], R17 ;  /* 0x0002801106007388 */ /* 0x000fe80000000800 */
[----:B------:R-:W-:Y:S04]  /*1730*/  STS [R6+0x300], R23 ;  /* 0x0003001706007388 */ /* 0x000fe80000000800 */
[----:B------:R-:W-:Y:S04]  /*1740*/  STS [R6+0x380], R25 ;  /* 0x0003801906007388 */ /* 0x000fe80000000800 */
[----:B------:R0:W-:Y:S01]  /*1750*/  STS [R6+0x400], R7 ;  /* 0x0004000706007388 */ /* 0x0001e20000000800 */
[----:B------:R-:W-:-:S03]  /*1760*/  NOP ;  /* 0x0000000000007918 */ /* 0x000fc60000000000 */
[----:B------:R-:W-:Y:S01]  /*1770*/  LDS R3, [R5] ;  /* 0x0000000005037984 */ /* 0x000fe20000000800 */
[----:B0-----:R-:W-:-:S03]  /*1780*/  SEL R6, RZ, 0x1, !P2 ;  /* 0x00000001ff067807 */ /* 0x001fc60005000000 */
[----:B------:R-:W-:Y:S04]  /*1790*/  LDS R9, [R5+0x4] ;  /* 0x0000040005097984 */ /* 0x000fe80000000800 */
[----:B------:R-:W-:Y:S04]  /*17a0*/  LDS R11, [R5+0x8] ;  /* 0x00000800050b7984 */ /* 0x000fe80000000800 */
[----:B------:R-:W-:Y:S04]  /*17b0*/  LDS R13, [R5+0xc] ;  /* 0x00000c00050d7984 */ /* 0x000fe80000000800 */
[----:B------:R-:W-:Y:S04]  /*17c0*/  LDS R44, [R5+0x10] ;  /* 0x00001000052c7984 */ /* 0x000fe80000000800 */
[----:B------:R-:W-:Y:S04]  /*17d0*/  LDS R17, [R5+0x14] ;  /* 0x0000140005117984 */ /* 0x000fe80000000800 */
[----:B------:R-:W-:Y:S04]  /*17e0*/  LDS R19, [R5+0x18] ;  /* 0x0000180005137984 */ /* 0x000fe80000000800 */
[----:B------:R-:W-:Y:S04]  /*17f0*/  LDS R21, [R5+0x1c] ;  /* 0x00001c0005157984 */ /* 0x000fe80000000800 */
[----:B------:R-:W-:Y:S01]  /*1800*/  LDS R4, [R5+0x20] ;  /* 0x0000200005047984 */ /* 0x000fe20000000800 */
[----:B------:R-:W-:Y:S06]  /*1810*/  BAR.SYNC.DEFER_BLOCKING 0x0 ;  /* 0x0000000000007b1d */ /* 0x000fec0000010000 */
[----:B------:R-:W-:Y:S02]  /*1820*/  STS [R24+0x4d8], R29 ;  /* 0x0004d81d18007388 */ /* 0x000fe40000000800 */
[----:B------:R-:W-:Y:S06]  /*1830*/  BAR.SYNC.DEFER_BLOCKING 0x0 ;  /* 0x0000000000007b1d */ /* 0x000fec0000010000 */
[----:B------:R0:W1:Y:S02]  /*1840*/  @P1 LDS R22, [R24+0x4d4] ;  /* 0x0004d40018161984 */ /* 0x0000640000000800 */
[----:B0-----:R-:W-:-:S02]  /*1850*/  SEL R24, RZ, 0x1, !P4 ;  /* 0x00000001ff187807 */ /* 0x001fc40006000000 */
[----:B-1----:R-:W-:-:S04]  /*1860*/  @P1 ISETP.NE.AND P0, PT, R22, R2, PT ;  /* 0x000000021600120c */ /* 0x002fc80003f05270 */
[----:B------:R-:W-:-:S04]  /*1870*/  @P1 SEL R33, RZ, 0x1, !P0 ;  /* 0x00000001ff211807 */ /* 0x000fc80004000000 */
[----:B------:R-:W-:-:S04]  /*1880*/  IADD3 R34, P0, PT, R33, R34, RZ ;  /* 0x0000002221227210 */ /* 0x000fc80007f1e0ff */
[----:B------:R-:W-:Y:S01]  /*1890*/  IADD3 R35, P3, PT, R34, R35, RZ ;  /* 0x0000002322237210 */ /* 0x000fe20007f7e0ff */
[----:B------:R-:W-:-:S03]  /*18a0*/  IMAD.X R36, RZ, RZ, UR4, P0 ;  /* 0x00000004ff247e24 */ /* 0x000fc600080e06ff */
[----:B------:R-:W-:Y:S01]  /*18b0*/  IADD3 R37, P1, PT, R35, R24, RZ ;  /* 0x0000001823257210 */ /* 0x000fe20007f3e0ff */
[----:B------:R-:W-:Y:S01]  /*18c0*/  IMAD.X R38, RZ, RZ, R36, P3 ;  /* 0x000000ffff267224 */ /* 0x000fe200018e0624 */
[----:B------:R-:W-:Y:S02]  /*18d0*/  ISETP.NE.AND P3, PT, R14, R16, PT ;  /* 0x000000100e00720c */ /* 0x000fe40003f65270 */
[----:B------:R-:W-:Y:S01]  /*18e0*/  IADD3 R39, P0, PT, R37, R6, RZ ;  /* 0x0000000625277210 */ /* 0x000fe20007f1e0ff */
[----:B------:R-:W-:Y:S01]  /*18f0*/  IMAD.X R40, RZ, RZ, R38, P1 ;  /* 0x000000ffff287224 */ /* 0x000fe200008e0626 */
[----:B------:R-:W-:Y:S02]  /*1900*/  SEL R6, RZ, 0x1, !P3 ;  /* 0x00000001ff067807 */ /* 0x000fe40005800000 */
[----:B------:R-:W-:Y:S01]  /*1910*/  ISETP.NE.AND P1, PT, R16, R18, PT ;  /* 0x000000121000720c */ /* 0x000fe20003f25270 */
[----:B------:R-:W-:Y:S01]  /*1920*/  IMAD.X R28, RZ, RZ, R40, P0 ;  /* 0x000000ffff1c7224 */ /* 0x000fe200000e0628 */
[----:B------:R-:W-:-:S02]  /*1930*/  IADD3 R41, P0, PT, R39, R6, RZ ;  /* 0x0000000627297210 */ /* 0x000fc40007f1e0ff */
[----:B------:R-:W-:-:S03]  /*1940*/  SEL R42, RZ, 0x1, !P1 ;  /* 0x00000001ff2a7807 */ /* 0x000fc60004800000 */
[----:B------:R-:W-:Y:S01]  /*1950*/  IMAD.X R30, RZ, RZ, R28, P0 ;  /* 0x000000ffff1e7224 */ /* 0x000fe200000e061c */
[----:B------:R-:W-:-:S05]  /*1960*/  IADD3 R42, P0, PT, R41, R42, RZ ;  /* 0x0000002a292a7210 */ /* 0x000fca0007f1e0ff */
[----:B------:R-:W-:Y:S01]  /*1970*/  IMAD.X R31, RZ, RZ, R30, P0 ;  /* 0x000000ffff1f7224 */ /* 0x000fe200000e061e */
[----:B------:R-:W-:-:S04]  /*1980*/  ISETP.NE.AND P0, PT, R18, R20, PT ;  /* 0x000000141200720c */ /* 0x000fc80003f05270 */
[----:B------:R-:W-:-:S04]  /*1990*/  SEL R43, RZ, 0x1, !P0 ;  /* 0x00000001ff2b7807 */ /* 0x000fc80004000000 */
[----:B------:R-:W-:-:S05]  /*19a0*/  IADD3 R43, P6, PT, R42, R43, RZ ;  /* 0x0000002b2a2b7210 */ /* 0x000fca0007fde0ff */
[----:B------:R-:W-:Y:S01]  /*19b0*/  IMAD.X R32, RZ, RZ, R31, P6 ;  /* 0x000000ffff207224 */ /* 0x000fe200030e061f */
[----:B------:R-:W-:-:S04]  /*19c0*/  ISETP.NE.AND P6, PT, R2, R8, PT ;  /* 0x000000080200720c */ /* 0x000fc80003fc5270 */
[----:B------:R-:W-:Y:S02]  /*19d0*/  SEL R6, R3, RZ, !P6 ;  /* 0x000000ff03067207 */ /* 0x000fe40007000000 */
[----:B------:R-:W-:-:S03]  /*19e0*/  ISETP.NE.AND P6, PT, R20, R29, PT ;  /* 0x0000001d1400720c */ /* 0x000fc60003fc5270 */
[----:B------:R-:W-:Y:S01]  /*19f0*/  IMAD.IADD R6, R9, 0x1, R6 ;  /* 0x0000000109067824 */ /* 0x000fe200078e0206 */
[----:B------:R-:W-:-:S04]  /*1a00*/  SEL R24, RZ, 0x1, !P6 ;  /* 0x00000001ff187807 */ /* 0x000fc80007000000 */
[----:B------:R-:W-:Y:S02]  /*1a10*/  SEL R6, R6, RZ, !P5 ;  /* 0x000000ff06067207 */ /* 0x000fe40006800000 */
[----:B------:R-:W-:-:S03]  /*1a20*/  ISETP.GE.AND P5, PT, R15, 0x10, PT ;  /* 0x000000100f00780c */ /* 0x000fc60003fa6270 */
[----:B------:R-:W-:-:S05]  /*1a30*/  IMAD.IADD R6, R11, 0x1, R6 ;  /* 0x000000010b067824 */ /* 0x000fca00078e0206 */
[----:B------:R-:W-:Y:S02]  /*1a40*/  SEL R6, R6, RZ, !P4 ;  /* 0x000000ff06067207 */ /* 0x000fe40006000000 */
[----:B------:R-:W-:-:S03]  /*1a50*/  ISETP.NE.AND P4, PT, R15, RZ, PT ;  /* 0x000000ff0f00720c */ /* 0x000fc60003f85270 */
[----:B------:R-:W-:-:S05]  /*1a60*/  IMAD.IADD R6, R13, 0x1, R6 ;  /* 0x000000010d067824 */ /* 0x000fca00078e0206 */
[----:B------:R-:W-:-:S05]  /*1a70*/  SEL R5, R6, RZ, !P2 ;  /* 0x000000ff06057207 */ /* 0x000fca0005000000 */
[----:B------:R-:W-:-:S05]  /*1a80*/  IMAD.IADD R5, R44, 0x1, R5 ;  /* 0x000000012c057824 */ /* 0x000fca00078e0205 */
[----:B------:R-:W-:-:S05]  /*1a90*/  SEL R6, R5, RZ, !P3 ;  /* 0x000000ff05067207 */ /* 0x000fca0005800000 */
[----:B------:R-:W-:-:S05]  /*1aa0*/  IMAD.IADD R6, R17, 0x1, R6 ;  /* 0x0000000111067824 */ /* 0x000fca00078e0206 */
[----:B------:R-:W-:-:S05]  /*1ab0*/  SEL R6, R6, RZ, !P1 ;  /* 0x000000ff06067207 */ /* 0x000fca0004800000 */
[----:B------:R-:W-:-:S05]  /*1ac0*/  IMAD.IADD R6, R19, 0x1, R6 ;  /* 0x0000000113067824 */ /* 0x000fca00078e0206 */
[----:B------:R-:W-:-:S05]  /*1ad0*/  SEL R6, R6, RZ, !P0 ;  /* 0x000000ff06067207 */ /* 0x000fca0004000000 */
[----:B------:R-:W-:-:S05]  /*1ae0*/  IMAD.IADD R6, R21, 0x1, R6 ;  /* 0x0000000115067824 */ /* 0x000fca00078e0206 */
[----:B------:R-:W-:Y:S02]  /*1af0*/  SEL R5, R6, RZ, !P6 ;  /* 0x000000ff06057207 */ /* 0x000fe40007000000 */
[----:B------:R-:W-:-:S03]  /*1b00*/  IADD3 R24, P6, PT, R43, R24, RZ ;  /* 0x000000182b187210 */ /* 0x000fc60007fde0ff */
[----:B------:R-:W-:Y:S02]  /*1b10*/  IMAD.IADD R4, R4, 0x1, R5 ;  /* 0x0000000104047824 */ /* 0x000fe400078e0205 */
[----:B------:R-:W-:Y:S01]  /*1b20*/  IMAD.X R25, RZ, RZ, R32, P6 ;  /* 0x000000ffff197224 */ /* 0x000fe200030e0620 */
[----:B------:R-:W-:Y:S02]  /*1b30*/  ISETP.NE.U32.AND P6, PT, R24, RZ, PT ;  /* 0x000000ff1800720c */ /* 0x000fe40003fc5070 */
[----:B------:R-:W0:Y:S02]  /*1b40*/  SHFL.UP PT, R5, R4, 0x1, RZ ;  /* 0x0420000004057989 */ /* 0x000e2400000e00ff */
[----:B------:R-:W-:Y:S02]  /*1b50*/  ISETP.NE.AND.EX P6, PT, R25, RZ, PT, P6 ;  /* 0x000000ff1900720c */ /* 0x000fe40003fc5360 */
[----:B------:R-:W1:Y:S02]  /*1b60*/  SHFL.UP PT, R6, R25, 0x1, RZ ;  /* 0x0420000019067989 */ /* 0x000e6400000e00ff */
[----:B0-----:R-:W-:-:S02]  /*1b70*/  SEL R7, R5, RZ, !P6 ;  /* 0x000000ff05077207 */ /* 0x001fc40007000000 */
[----:B------:R-:W0:Y:S01]  /*1b80*/  SHFL.UP PT, R5, R24, 0x1, RZ ;  /* 0x0420000018057989 */ /* 0x000e2200000e00ff */
[----:B------:R-:W-:-:S04]  /*1b90*/  ISETP.GE.AND P6, PT, R15, 0x1, PT ;  /* 0x000000010f00780c */ /* 0x000fc80003fc6270 */
[----:B------:R-:W-:Y:S02]  /*1ba0*/  SEL R7, R7, RZ, P6 ;  /* 0x000000ff07077207 */ /* 0x000fe40003000000 */
[----:B-1----:R-:W-:-:S03]  /*1bb0*/  SEL R6, R6, RZ, P6 ;  /* 0x000000ff06067207 */ /* 0x002fc60003000000 */
[----:B------:R-:W-:-:S05]  /*1bc0*/  IMAD.IADD R7, R4, 0x1, R7 ;  /* 0x0000000104077824 */ /* 0x000fca00078e0207 */
[----:B------:R-:W1:Y:S01]  /*1bd0*/  SHFL.UP PT, R4, R7, 0x2, RZ ;  /* 0x0440000007047989 */ /* 0x000e6200000e00ff */
[----:B0-----:R-:W-:-:S04]  /*1be0*/  SEL R5, R5, RZ, P6 ;  /* 0x000000ff05057207 */ /* 0x001fc80003000000 */
[----:B------:R-:W-:-:S05]  /*1bf0*/  IADD3 R23, P6, PT, R5, R24, RZ ;  /* 0x0000001805177210 */ /* 0x000fca0007fde0ff */
[----:B------:R-:W-:Y:S01]  /*1c00*/  IMAD.X R26, R6, 0x1, R25, P6 ;  /* 0x00000001061a7824 */ /* 0x000fe200030e0619 */
[----:B------:R-:W-:-:S04]  /*1c10*/  ISETP.NE.U32.AND P6, PT, R23, RZ, PT ;  /* 0x000000ff1700720c */ /* 0x000fc80003fc5070 */
[----:B------:R-:W-:Y:S01]  /*1c20*/  ISETP.NE.AND.EX P6, PT, R26, RZ, PT, P6 ;  /* 0x000000ff1a00720c */ /* 0x000fe20003fc5360 */
[----:B------:R-:W0:Y:S03]  /*1c30*/  SHFL.UP PT, R5, R26, 0x2, RZ ;  /* 0x044000001a057989 */ /* 0x000e2600000e00ff */
[----:B-1----:R-:W-:Y:S02]  /*1c40*/  SEL R6, R4, RZ, !P6 ;  /* 0x000000ff04067207 */ /* 0x002fe40007000000 */
[----:B------:R-:W1:Y:S01]  /*1c50*/  SHFL.UP PT, R4, R23, 0x2, RZ ;  /* 0x0440000017047989 */ /* 0x000e6200000e00ff */
[----:B------:R-:W-:-:S04]  /*1c60*/  ISETP.GE.AND P6, PT, R15, 0x2, PT ;  /* 0x000000020f00780c */ /* 0x000fc80003fc6270 */
[----:B------:R-:W-:-:S05]  /*1c70*/  SEL R6, R6, RZ, P6 ;  /* 0x000000ff06067207 */ /* 0x000fca0003000000 */
[----:B------:R-:W-:Y:S01]  /*1c80*/  IMAD.IADD R6, R7, 0x1, R6 ;  /* 0x0000000107067824 */ /* 0x000fe200078e0206 */
[----:B0-----:R-:W-:Y:S02]  /*1c90*/  SEL R5, R5, RZ, P6 ;  /* 0x000000ff05057207 */ /* 0x001fe40003000000 */
[----:B-1----:R-:W-:-:S04]  /*1ca0*/  SEL R4, R4, RZ, P6 ;  /* 0x000000ff04047207 */ /* 0x002fc80003000000 */
[----:B------:R-:W-:Y:S02]  /*1cb0*/  IADD3 R25, P6, PT, R4, R23, RZ ;  /* 0x0000001704197210 */ /* 0x000fe40007fde0ff */
[----:B------:R-:W0:Y:S03]  /*1cc0*/  SHFL.UP PT, R4, R6, 0x4, RZ ;  /* 0x0480000006047989 */ /* 0x000e2600000e00ff */
[----:B------:R-:W-:Y:S01]  /*1cd0*/  IMAD.X R24, R5, 0x1, R26, P6 ;  /* 0x0000000105187824 */ /* 0x000fe200030e061a */
[----:B------:R-:W-:-:S04]  /*1ce0*/  ISETP.NE.U32.AND P6, PT, R25, RZ, PT ;  /* 0x000000ff1900720c */ /* 0x000fc80003fc5070 */
[----:B------:R-:W-:Y:S01]  /*1cf0*/  ISETP.NE.AND.EX P6, PT, R24, RZ, PT, P6 ;  /* 0x000000ff1800720c */ /* 0x000fe20003fc5360 */
[----:B------:R-:W1:Y:S03]  /*1d00*/  SHFL.UP PT, R5, R24, 0x4, RZ ;  /* 0x0480000018057989 */ /* 0x000e6600000e00ff */
[----:B0-----:R-:W-:Y:S02]  /*1d10*/  SEL R7, R4, RZ, !P6 ;  /* 0x000000ff04077207 */ /* 0x001fe40007000000 */
[----:B------:R-:W0:Y:S01]  /*1d20*/  SHFL.UP PT, R4, R25, 0x4, RZ ;  /* 0x0480000019047989 */ /* 0x000e2200000e00ff */
[----:B------:R-:W-:-:S04]  /*1d30*/  ISETP.GE.AND P6, PT, R15, 0x4, PT ;  /* 0x000000040f00780c */ /* 0x000fc80003fc6270 */
[----:B------:R-:W-:Y:S02]  /*1d40*/  SEL R7, R7, RZ, P6 ;  /* 0x000000ff07077207 */ /* 0x000fe40003000000 */
[----:B-1----:R-:W-:-:S03]  /*1d50*/  SEL R5, R5, RZ, P6 ;  /* 0x000000ff05057207 */ /* 0x002fc60003000000 */
[----:B------:R-:W-:Y:S01]  /*1d60*/  IMAD.IADD R7, R6, 0x1, R7 ;  /* 0x0000000106077824 */ /* 0x000fe200078e0207 */
[----:B0-----:R-:W-:-:S04]  /*1d70*/  SEL R4, R4, RZ, P6 ;  /* 0x000000ff04047207 */ /* 0x001fc80003000000 */
        /* <DEDUP_REMOVED lines=20> */
[----:B------:R-:W0:Y:S02]  /*1ec0*/  SHFL.UP PT, R4, R25, 0x10, RZ ;  /* 0x0600000019047989 */ /* 0x000e2400000e00ff */
[----:B------:R-:W-:Y:S02]  /*1ed0*/  SEL R7, R7, RZ, P5 ;  /* 0x000000ff07077207 */ /* 0x000fe40002800000 */
[----:B-1----:R-:W-:-:S03]  /*1ee0*/  SEL R5, R5, RZ, P5 ;  /* 0x000000ff05057207 */ /* 0x002fc60002800000 */
[----:B------:R-:W-:Y:S01]  /*1ef0*/  IMAD.IADD R46, R6, 0x1, R7 ;  /* 0x00000001062e7824 */ /* 0x000fe200078e0207 */
[----:B0-----:R-:W-:Y:S02]  /*1f00*/  SEL R4, R4, RZ, P5 ;  /* 0x000000ff04047207 */ /* 0x001fe40002800000 */
[----:B------:R-:W-:Y:S02]  /*1f10*/  ISETP.GE.U32.AND P5, PT, R0, 0x20, PT ;  /* 0x000000200000780c */ /* 0x000fe40003fa6070 */
[----:B------:R-:W-:-:S05]  /*1f20*/  IADD3 R4, P6, PT, R4, R25, RZ ;  /* 0x0000001904047210 */ /* 0x000fca0007fde0ff */
[----:B------:R-:W-:Y:S01]  /*1f30*/  IMAD.X R5, R5, 0x1, R24, P6 ;  /* 0x0000000105057824 */ /* 0x000fe200030e0618 */
[----:B------:R-:W-:-:S13]  /*1f40*/  ISETP.NE.AND P6, PT, R15, 0x1f, PT ;  /* 0x0000001f0f00780c */ /* 0x000fda0003fc5270 */
[----:B------:R-:W-:-:S05]  /*1f50*/  @!P6 LEA R23, R48, UR5, 0x4 ;  /* 0x000000053017ec11 */ /* 0x000fca000f8e20ff */
[----:B------:R-:W-:Y:S04]  /*1f60*/  @!P6 STS.64 [R23], R4 ;  /* 0x000000041700e388 */ /* 0x000fe80000000a00 */
[----:B------:R-:W-:Y:S01]  /*1f70*/  @!P6 STS [R23+0x8], R46 ;  /* 0x0000082e1700e388 */ /* 0x000fe20000000800 */
[----:B------:R-:W-:Y:S06]  /*1f80*/  BAR.SYNC.DEFER_BLOCKING 0x0 ;  /* 0x0000000000007b1d */ /* 0x000fec0000010000 */
[----:B------:R-:W-:Y:S04]  /*1f90*/  LDS.64 R6, [UR5+0x10] ;  /* 0x00001005ff067984 */ /* 0x000fe80008000a00 */
[----:B------:R-:W0:Y:S04]  /*1fa0*/  LDS.64 R24, [UR5] ;  /* 0x00000005ff187984 */ /* 0x000e280008000a00 */
[----:B------:R-:W1:Y:S04]  /*1fb0*/  LDS R56, [UR5+0x8] ;  /* 0x00000805ff387984 */ /* 0x000e680008000800 */
[----:B------:R-:W2:Y:S04]  /*1fc0*/  LDS.64 R26, [UR5+0x20] ;  /* 0x00002005ff1a7984 */ /* 0x000ea80008000a00 */
[----:B------:R-:W3:Y:S01]  /*1fd0*/  LDS R47, [UR5+0x18] ;  /* 0x00001805ff2f7984 */ /* 0x000ee20008000800 */
[----:B0-----:R-:W-:-:S05]  /*1fe0*/  IADD3 R51, P6, PT, R24, R6, RZ ;  /* 0x0000000618337210 */ /* 0x001fca0007fde0ff */
[----:B------:R-:W-:Y:S01]  /*1ff0*/  IMAD.X R53, R25, 0x1, R7, P6 ;  /* 0x0000000119357824 */ /* 0x000fe200030e0607 */
[----:B------:R-:W-:-:S04]  /*2000*/  ISETP.NE.U32.AND P6, PT, R6, RZ, PT ;  /* 0x000000ff0600720c */ /* 0x000fc80003fc5070 */
[----:B------:R-:W-:Y:S02]  /*2010*/  ISETP.NE.AND.EX P6, PT, R7, RZ, PT, P6 ;  /* 0x000000ff0700720c */ /* 0x000fe40003fc5360 */
[----:B------:R-:W0:Y:S02]  /*2020*/  LDS.64 R6, [UR5+0x30] ;  /* 0x00003005ff067984 */ /* 0x000e240008000a00 */
[----:B-1----:R-:W-:Y:S02]  /*2030*/  SEL R52, R56, RZ, !P6 ;  /* 0x000000ff38347207 */ /* 0x002fe40007000000 */
[----:B--2---:R-:W-:-:S03]  /*2040*/  IADD3 R57, P6, PT, R26, R51, RZ ;  /* 0x000000331a397210 */ /* 0x004fc60007fde0ff */
[----:B---3--:R-:W-:Y:S02]  /*2050*/  IMAD.IADD R47, R47, 0x1, R52 ;  /* 0x000000012f2f7824 */ /* 0x008fe400078e0234 */
[----:B------:R-:W-:Y:S01]  /*2060*/  IMAD.X R55, R27, 0x1, R53, P6 ;  /* 0x000000011b377824 */ /* 0x000fe200030e0635 */
[----:B0-----:R-:W-:-:S05]  /*2070*/  IADD3 R23, P6, PT, R6, R57, RZ ;  /* 0x0000003906177210 */ /* 0x001fca0007fde0ff */
[----:B------:R-:W-:Y:S01]  /*2080*/  IMAD.X R45, R7, 0x1, R55, P6 ;  /* 0x00000001072d7824 */ /* 0x000fe200030e0637 */
[----:B------:R-:W-:-:S04]  /*2090*/  ISETP.NE.AND P6, PT, R48, 0x2, PT ;  /* 0x000000023000780c */ /* 0x000fc80003fc5270 */
[----:B------:R-:W-:Y:S02]  /*20a0*/  SEL R52, R51, R24, !P6 ;  /* 0x0000001833347207 */ /* 0x000fe40007000000 */
[----:B------:R-:W-:Y:S02]  /*20b0*/  SEL R54, R53, R25, !P6 ;  /* 0x0000001935367207 */ /* 0x000fe40007000000 */
[----:B------:R-:W-:Y:S01]  /*20c0*/  SEL R56, R47, R56, !P6 ;  /* 0x000000382f387207 */ /* 0x000fe20007000000 */
[----:B------:R-:W0:Y:S01]  /*20d0*/  LDS.64 R24, [UR5+0x40] ;  /* 0x00004005ff187984 */ /* 0x000e220008000a00 */
[----:B------:R-:W-:-:S04]  /*20e0*/  ISETP.NE.U32.AND P6, PT, R26, RZ, PT ;  /* 0x000000ff1a00720c */ /* 0x000fc80003fc5070 */
[----:B------:R-:W-:-:S04]  /*20f0*/  ISETP.NE.AND.EX P6, PT, R27, RZ, PT, P6 ;  /* 0x000000ff1b00720c */ /* 0x000fc80003fc5360 */
[----:B------:R-:W-:Y:S02]  /*2100*/  SEL R26, R47, RZ, !P6 ;  /* 0x000000ff2f1a7207 */ /* 0x000fe40007000000 */
[----:B------:R-:W1:Y:S01]  /*2110*/  LDS R47, [UR5+0x28] ;  /* 0x00002805ff2f7984 */ /* 0x000e620008000800 */
[----:B0-----:R-:W-:-:S05]  /*2120*/  IADD3 R51, P6, PT, R24, R23, RZ ;  /* 0x0000001718337210 */ /* 0x001fca0007fde0ff */
[----:B------:R-:W-:Y:S01]  /*2130*/  IMAD.X R53, R25, 0x1, R45, P6 ;  /* 0x0000000119357824 */ /* 0x000fe200030e062d */
[----:B------:R-:W-:-:S04]  /*2140*/  ISETP.NE.AND P6, PT, R48, 0x3, PT ;  /* 0x000000033000780c */ /* 0x000fc80003fc5270 */
[----:B------:R-:W-:Y:S01]  /*2150*/  SEL R58, R57, R52, !P6 ;  /* 0x00000034393a7207 */ /* 0x000fe20007000000 */
[----:B-1----:R-:W-:Y:S01]  /*2160*/  IMAD.IADD R47, R47, 0x1, R26 ;  /* 0x000000012f2f7824 */ /* 0x002fe200078e021a */
[----:B------:R-:W-:Y:S01]  /*2170*/  SEL R54, R55, R54, !P6 ;  /* 0x0000003637367207 */ /* 0x000fe20007000000 */
[----:B------:R-:W0:Y:S03]  /*2180*/  LDS.64 R26, [UR5+0x50] ;  /* 0x00005005ff1a7984 */ /* 0x000e260008000a00 */
[----:B------:R-:W-:Y:S01]  /*2190*/  SEL R59, R47, R56, !P6 ;  /* 0x000000382f3b7207 */ /* 0x000fe20007000000 */
[----:B------:R-:W1:Y:S01]  /*21a0*/  LDS R52, [UR5+0x38] ;  /* 0x00003805ff347984 */ /* 0x000e620008000800 */
[----:B0-----:R-:W-:-:S05]  /*21b0*/  IADD3 R55, P6, PT, R26, R51, RZ ;  /* 0x000000331a377210 */ /* 0x001fca0007fde0ff */
[----:B------:R-:W-:Y:S01]  /*21c0*/  IMAD.X R57, R27, 0x1, R53, P6 ;  /* 0x000000011b397824 */ /* 0x000fe200030e0635 */
[----:B------:R-:W-:-:S04]  /*21d0*/  ISETP.NE.U32.AND P6, PT, R6, RZ, PT ;  /* 0x000000ff0600720c */ /* 0x000fc80003fc5070 */
[----:B------:R-:W-:Y:S02]  /*21e0*/  ISETP.NE.AND.EX P6, PT, R7, RZ, PT, P6 ;  /* 0x000000ff0700720c */ /* 0x000fe40003fc5360 */
[----:B------:R-:W0:Y:S02]  /*21f0*/  LDS.64 R6, [UR5+0x60] ;  /* 0x00006005ff067984 */ /* 0x000e240008000a00 */
[----:B------:R-:W-:Y:S02]  /*2200*/  SEL R47, R47, RZ, !P6 ;  /* 0x000000ff2f2f7207 */ /* 0x000fe40007000000 */
[----:B------:R-:W-:-:S03]  /*2210*/  ISETP.NE.AND P6, PT, R48, 0x4, PT ;  /* 0x000000043000780c */ /* 0x000fc60003fc5270 */
[----:B-1----:R-:W-:Y:S01]  /*2220*/  IMAD.IADD R52, R52, 0x1, R47 ;  /* 0x0000000134347824 */ /* 0x002fe200078e022f */
[----:B------:R-:W-:Y:S02]  /*2230*/  SEL R58, R23, R58, !P6 ;  /* 0x0000003a173a7207 */ /* 0x000fe40007000000 */
[----:B------:R-:W1:Y:S01]  /*2240*/  LDS R23, [UR5+0x48] ;  /* 0x00004805ff177984 */ /* 0x000e620008000800 */
[----:B------:R-:W-:Y:S02]  /*2250*/  SEL R54, R45, R54, !P6 ;  /* 0x000000362d367207 */ /* 0x000fe40007000000 */
[----:B------:R-:W-:Y:S02]  /*2260*/  SEL R59, R52, R59, !P6 ;  /* 0x0000003b343b7207 */ /* 0x000fe40007000000 */
[----:B0-----:R-:W-:-:S05]  /*2270*/  IADD3 R47, P6, PT, R6, R55, RZ ;  /* 0x00000037062f7210 */ /* 0x001fca0007fde0ff */
[----:B------:R-:W-:Y:S01]  /*2280*/  IMAD.X R45, R7, 0x1, R57, P6 ;  /* 0x00000001072d7824 */ /* 0x000fe200030e0639 */
[----:B------:R-:W-:-:S04]  /*2290*/  ISETP.NE.U32.AND P6, PT, R24, RZ, PT ;  /* 0x000000ff1800720c */ /* 0x000fc80003fc5070 */
[----:B------:R-:W-:Y:S02]  /*22a0*/  ISETP.NE.AND.EX P6, PT, R25, RZ, PT, P6 ;  /* 0x000000ff1900720c */ /* 0x000fe40003fc5360 */
[----:B------:R-:W-:Y:S02]  /*22b0*/  SHFL.UP PT, R25, R46, 0x1, RZ ;  /* 0x042000002e197989 */ /* 0x000fe400000e00ff */
[----:B------:R-:W-:Y:S02]  /*22c0*/  SEL R52, R52, RZ, !P6 ;  /* 0x000000ff34347207 */ /* 0x000fe40007000000 */
[----:B------:R-:W-:Y:S01]  /*22d0*/  ISETP.NE.AND P6, PT, R48, 0x5, PT ;  /* 0x000000053000780c */ /* 0x000fe20003fc5270 */
[----:B------:R-:W-:Y:S02]  /*22e0*/  LDS R46, [UR5+0x78] ;  /* 0x00007805ff2e7984 */ /* 0x000fe40008000800 */
[----:B-1----:R-:W-:Y:S01]  /*22f0*/  IMAD.IADD R52, R23, 0x1, R52 ;  /* 0x0000000117347824 */ /* 0x002fe200078e0234 */
[----:B------:R-:W-:Y:S01]  /*2300*/  SEL R58, R51, R58, !P6 ;  /* 0x0000003a333a7207 */ /* 0x000fe20007000000 */
[----:B------:R-:W0:Y:S01]  /*2310*/  LDS R23, [UR5+0x58] ;  /* 0x00005805ff177984 */ /* 0x000e220008000800 */
[----:B------:R-:W-:-:S02]  /*2320*/  SEL R54, R53, R54, !P6 ;  /* 0x0000003635367207 */ /* 0x000fc40007000000 */
[----:B------:R-:W-:Y:S02]  /*2330*/  SEL R59, R52, R59, !P6 ;  /* 0x0000003b343b7207 */ /* 0x000fe40007000000 */
[----:B------:R-:W-:-:S04]  /*2340*/  ISETP.NE.U32.AND P6, PT, R26, RZ, PT ;  /* 0x000000ff1a00720c */ /* 0x000fc80003fc5070 */
[----:B------:R-:W-:-:S04]  /*2350*/  ISETP.NE.AND.EX P6, PT, R27, RZ, PT, P6 ;  /* 0x000000ff1b00720c */ /* 0x000fc80003fc5360 */
[----:B------:R-:W-:Y:S02]  /*2360*/  SEL R52, R52, RZ, !P6 ;  /* 0x000000ff34347207 */ /* 0x000fe40007000000 */
[----:B------:R-:W-:-:S04]  /*2370*/  ISETP.NE.AND P6, PT, R48, 0x6, PT ;  /* 0x000000063000780c */ /* 0x000fc80003fc5270 */
[----:B------:R-:W-:Y:S02]  /*2380*/  SEL R26, R55, R58, !P6 ;  /* 0x0000003a371a7207 */ /* 0x000fe40007000000 */
[----:B------:R-:W-:Y:S01]  /*2390*/  SEL R54, R57, R54, !P6 ;  /* 0x0000003639367207 */ /* 0x000fe20007000000 */
[----:B0-----:R-:W-:-:S05]  /*23a0*/  IMAD.IADD R52, R23, 0x1, R52 ;  /* 0x0000000117347824 */ /* 0x001fca00078e0234 */
[----:B------:R-:W-:Y:S02]  /*23b0*/  SEL R24, R52, R59, !P6 ;  /* 0x0000003b34187207 */ /* 0x000fe40007000000 */
[----:B------:R-:W-:Y:S02]  /*23c0*/  ISETP.NE.U32.AND P6, PT, R6, RZ, PT ;  /* 0x000000ff0600720c */ /* 0x000fe40003fc5070 */
[----:B------:R-:W-:Y:S02]  /*23d0*/  SHFL.UP PT, R6, R4, 0x1, RZ ;  /* 0x0420000004067989 */ /* 0x000fe400000e00ff */
[----:B------:R-:W-:Y:S02]  /*23e0*/  ISETP.NE.AND.EX P6, PT, R7, RZ, PT, P6 ;  /* 0x000000ff0700720c */ /* 0x000fe40003fc5360 */
[----:B------:R-:W0:Y:S02]  /*23f0*/  LDS R7, [UR5+0x68] ;  /* 0x00006805ff077984 */ /* 0x000e240008000800 */
[----:B------:R-:W-:-:S02]  /*2400*/  SEL R52, R52, RZ, !P6 ;  /* 0x000000ff34347207 */ /* 0x000fc40007000000 */
[----:B------:R-:W-:-:S04]  /*2410*/  ISETP.NE.AND P6, PT, R48, 0x7, PT ;  /* 0x000000073000780c */ /* 0x000fc80003fc5270 */
[----:B------:R-:W-:Y:S02]  /*2420*/  SEL R48, R47, R26, !P6 ;  /* 0x0000001a2f307207 */ /* 0x000fe40007000000 */
[----:B------:R-:W1:Y:S01]  /*2430*/  SHFL.UP PT, R26, R5, 0x1, RZ ;  /* 0x04200000051a7989 */ /* 0x000e6200000e00ff */
[----:B------:R-:W-:Y:S02]  /*2440*/  SEL R27, R45, R54, !P6 ;  /* 0x000000362d1b7207 */ /* 0x000fe40007000000 */
[----:B------:R-:W-:Y:S02]  /*2450*/  SEL R48, R48, RZ, P5 ;  /* 0x000000ff30307207 */ /* 0x000fe40002800000 */
[----:B------:R-:W-:Y:S01]  /*2460*/  SEL R27, R27, RZ, P5 ;  /* 0x000000ff1b1b7207 */ /* 0x000fe20002800000 */
[----:B0-----:R-:W-:-:S05]  /*2470*/  IMAD.IADD R7, R7, 0x1, R52 ;  /* 0x0000000107077824 */ /* 0x001fca00078e0234 */
[----:B------:R-:W-:Y:S02]  /*2480*/  SEL R24, R7, R24, !P6 ;  /* 0x0000001807187207 */ /* 0x000fe40007000000 */
[----:B------:R-:W-:Y:S02]  /*2490*/  ISETP.NE.U32.AND P6, PT, R6, RZ, PT ;  /* 0x000000ff0600720c */ /* 0x000fe40003fc5070 */
[----:B------:R-:W-:Y:S02]  /*24a0*/  SEL R23, R24, RZ, P5 ;  /* 0x000000ff18177207 */ /* 0x000fe40002800000 */
[----:B-1----:R-:W-:Y:S02]  /*24b0*/  ISETP.NE.AND.EX P6, PT, R26, RZ, PT, P6 ;  /* 0x000000ff1a00720c */ /* 0x002fe40003fc5360 */
[----:B------:R-:W-:Y:S02]  /*24c0*/  ISETP.NE.AND P5, PT, R49, RZ, PT ;  /* 0x000000ff3100720c */ /* 0x000fe40003fa5270 */
[----:B------:R-:W-:-:S02]  /*24d0*/  SEL R24, R23, RZ, !P6 ;  /* 0x000000ff17187207 */ /* 0x000fc40007000000 */
[----:B------:R-:W-:-:S03]  /*24e0*/  ISETP.NE.U32.AND P6, PT, R33, RZ, PT ;  /* 0x000000ff2100720c */ /* 0x000fc60003fc5070 */
[----:B------:R-:W-:Y:S01]  /*24f0*/  @P4 IMAD.IADD R23, R25, 0x1, R24 ;  /* 0x0000000119174824 */ /* 0x000fe200078e0218 */
[----:B------:R-:W-:Y:S02]  /*2500*/  ISETP.NE.AND.EX P6, PT, RZ, UR4, PT, P6 ;  /* 0x00000004ff007c0c */ /* 0x000fe4000bfc5360 */
[----:B------:R-:W-:Y:S02]  /*2510*/  ISETP.NE.AND P4, PT, R2, R8, PT ;  /* 0x000000080200720c */ /* 0x000fe40003f85270 */
[----:B------:R-:W-:-:S05]  /*2520*/  SEL R4, R23, RZ, !P6 ;  /* 0x000000ff17047207 */ /* 0x000fca0007000000 */
[----:B------:R-:W-:-:S05]  /*2530*/  IMAD.IADD R3, R3, 0x1, R4 ;  /* 0x0000000103037824 */ /* 0x000fca00078e0204 */
[----:B------:R-:W-:Y:S02]  /*2540*/  SEL R4, R3, RZ, !P4 ;  /* 0x000000ff03047207 */ /* 0x000fe40006000000 */
[----:B------:R-:W-:-:S03]  /*2550*/  ISETP.NE.AND P4, PT, R50, RZ, PT ;  /* 0x000000ff3200720c */ /* 0x000fc60003f85270 */
[----:B------:R-:W-:Y:S02]  /*2560*/  IMAD.IADD R9, R9, 0x1, R4 ;  /* 0x0000000109097824 */ /* 0x000fe400078e0204 */
[----:B------:R-:W0:Y:S03]  /*2570*/  LDS.64 R4, [UR5+0x70] ;  /* 0x00007005ff047984 */ /* 0x000e260008000a00 */
[----:B------:R-:W-:Y:S02]  /*2580*/  SEL R24, R9, RZ, !P5 ;  /* 0x000000ff09187207 */ /* 0x000fe40006800000 */
[----:B------:R-:W-:-:S03]  /*2590*/  ISETP.NE.AND P5, PT, R15, RZ, PT ;  /* 0x000000ff0f00720c */ /* 0x000fc60003fa5270 */
[----:B------:R-:W-:Y:S01]  /*25a0*/  IMAD.IADD R11, R11, 0x1, R24 ;  /* 0x000000010b0b7824 */ /* 0x000fe200078e0218 */
[----:B------:R-:W-:-:S04]  /*25b0*/  SEL R49, R6, RZ, P5 ;  /* 0x000000ff06317207 */ /* 0x000fc80002800000 */
[----:B------:R-:W-:Y:S02]  /*25c0*/  SEL R24, R11, RZ, !P4 ;  /* 0x000000ff0b187207 */ /* 0x000fe40006000000 */
[----:B------:R-:W-:-:S03]  /*25d0*/  ISETP.NE.AND P4, PT, R0, RZ, PT ;  /* 0x000000ff0000720c */ /* 0x000fc60003f85270 */
[----:B------:R-:W-:-:S05]  /*25e0*/  IMAD.IADD R13, R13, 0x1, R24 ;  /* 0x000000010d0d7824 */ /* 0x000fca00078e0218 */
[----:B------:R-:W-:-:S05]  /*25f0*/  SEL R15, R13, RZ, !P2 ;  /* 0x000000ff0d0f7207 */ /* 0x000fca0005000000 */
[----:B------:R-:W1:Y:S01]  /*2600*/  @!P4 LDC.64 R24, c[0x0][0x3b0] ;  /* 0x0000ec00ff18cb82 */ /* 0x000e620000000a00 */
[----:B------:R-:W-:Y:S01]  /*2610*/  IMAD.IADD R15, R44, 0x1, R15 ;  /* 0x000000012c0f7824 */ /* 0x000fe200078e020f */
[----:B------:R-:W-:Y:S02]  /*2620*/  SEL R44, R26, RZ, P5 ;  /* 0x000000ff1a2c7207 */ /* 0x000fe40002800000 */
[C---:B0-----:R-:W-:Y:S02]  /*2630*/  ISETP.NE.U32.AND P2, PT, R4.reuse, RZ, PT ;  /* 0x000000ff0400720c */ /* 0x041fe40003f45070 */
[----:B------:R-:W-:Y:S02]  /*2640*/  IADD3 R6, P5, PT, R4, R47, RZ ;  /* 0x0000002f04067210 */ /* 0x000fe40007fbe0ff */
[----:B------:R-:W-:Y:S02]  /*2650*/  ISETP.NE.AND.EX P2, PT, R5, RZ, PT, P2 ;  /* 0x000000ff0500720c */ /* 0x000fe40003f45320 */
[----:B------:R-:W-:-:S02]  /*2660*/  SEL R4, R15, RZ, !P3 ;  /* 0x000000ff0f047207 */ /* 0x000fc40005800000 */
[----:B------:R-:W-:Y:S01]  /*2670*/  SEL R47, R7, RZ, !P2 ;  /* 0x000000ff072f7207 */ /* 0x000fe20005000000 */
[----:B------:R-:W-:Y:S01]  /*2680*/  IMAD.X R7, R5, 0x1, R45, P5 ;  /* 0x0000000105077824 */ /* 0x000fe200028e062d */
[----:B------:R-:W-:Y:S01]  /*2690*/  IADD3 R26, P2, PT, R49, R48, RZ ;  /* 0x00000030311a7210 */ /* 0x000fe20007f5e0ff */
[----:B------:R-:W-:Y:S02]  /*26a0*/  IMAD.IADD R17, R17, 0x1, R4 ;  /* 0x0000000111117824 */ /* 0x000fe400078e0204 */
[----:B------:R-:W-:Y:S01]  /*26b0*/  IMAD.IADD R4, R46, 0x1, R47 ;  /* 0x000000012e047824 */ /* 0x000fe200078e022f */
[----:B------:R-:W-:Y:S01]  /*26c0*/  IADD3 R37, P5, PT, R26, R37, RZ ;  /* 0x000000251a257210 */ /* 0x000fe20007fbe0ff */
[----:B------:R-:W-:Y:S01]  /*26d0*/  IMAD.X R27, R44, 0x1, R27, P2 ;  /* 0x000000012c1b7824 */ /* 0x000fe200010e061b */
[----:B------:R-:W-:Y:S01]  /*26e0*/  ISETP.GE.U32.AND P2, PT, R6, 0x101, PT ;  /* 0x000001010600780c */ /* 0x000fe20003f46070 */
[----:B------:R-:W-:Y:S01]  /*26f0*/  @!P4 IMAD.MOV.U32 R5, RZ, RZ, 0x65 ;  /* 0x00000065ff05c424 */ /* 0x000fe200078e00ff */
[----:B------:R-:W-:Y:S01]  /*2700*/  SEL R44, R17, RZ, !P1 ;  /* 0x000000ff112c7207 */ /* 0x000fe20004800000 */
[----:B------:R-:W-:Y:S01]  /*2710*/  IMAD.X R40, R27, 0x1, R40, P5 ;  /* 0x000000011b287824 */ /* 0x000fe200028e0628 */
[----:B------:R-:W-:-:S02]  /*2720*/  ISETP.GE.AND.EX P1, PT, R7, RZ, PT, P2 ;  /* 0x000000ff0700720c */ /* 0x000fc40003f26320 */
[----:B-1----:R0:W-:Y:S01]  /*2730*/  @!P4 ST.E.128.STRONG.GPU desc[UR8][R24.64+0x200], R4 ;  /* 0x000200041800c985 */ /* 0x0021e2000c10fd08 */
[----:B------:R-:W-:Y:S01]  /*2740*/  IMAD.IADD R19, R19, 0x1, R44 ;  /* 0x0000000113137824 */ /* 0x000fe200078e022c */
[C---:B------:R-:W-:Y:S02]  /*2750*/  IADD3 R34, P3, PT, R26.reuse, R34, RZ ;  /* 0x000000221a227210 */ /* 0x040fe40007f7e0ff */
[C---:B------:R-:W-:Y:S02]  /*2760*/  IADD3 R35, P4, PT, R26.reuse, R35, RZ ;  /* 0x000000231a237210 */ /* 0x040fe40007f9e0ff */
[C---:B------:R-:W-:Y:S01]  /*2770*/  IADD3 R43, P5, PT, R26.reuse, R43, RZ ;  /* 0x0000002b1a2b7210 */ /* 0x040fe20007fbe0ff */
[----:B------:R-:W-:Y:S01]  /*2780*/  IMAD.X R36, R27, 0x1, R36, P3 ;  /* 0x000000011b247824 */ /* 0x000fe200018e0624 */
[----:B------:R-:W-:Y:S01]  /*2790*/  IADD3 R33, P2, PT, R33, R26, RZ ;  /* 0x0000001a21217210 */ /* 0x000fe20007f5e0ff */
[----:B------:R-:W-:Y:S01]  /*27a0*/  IMAD.X R38, R27, 0x1, R38, P4 ;  /* 0x000000011b267824 */ /* 0x000fe200020e0626 */
[----:B------:R-:W-:Y:S01]  /*27b0*/  SEL R44, R19, RZ, !P0 ;  /* 0x000000ff132c7207 */ /* 0x000fe20004000000 */
[----:B------:R-:W-:Y:S01]  /*27c0*/  IMAD.X R50, R27, 0x1, R32, P5 ;  /* 0x000000011b327824 */ /* 0x000fe200028e0620 */
[----:B------:R-:W-:-:S02]  /*27d0*/  IADD3 R39, P0, PT, R26, R39, RZ ;  /* 0x000000271a277210 */ /* 0x000fc40007f1e0ff */
[C---:B------:R-:W-:Y:S01]  /*27e0*/  IADD3 R41, P3, PT, R26.reuse, R41, RZ ;  /* 0x000000291a297210 */ /* 0x040fe20007f7e0ff */
[----:B------:R-:W-:Y:S01]  /*27f0*/  IMAD.IADD R21, R21, 0x1, R44 ;  /* 0x0000000115157824 */ /* 0x000fe200078e022c */
[----:B------:R-:W-:Y:S01]  /*2800*/  IADD3 R42, P4, PT, R26, R42, RZ ;  /* 0x0000002a1a2a7210 */ /* 0x000fe20007f9e0ff */
[C---:B------:R-:W-:Y:S01]  /*2810*/  IMAD.X R28, R27.reuse, 0x1, R28, P0 ;  /* 0x000000011b1c7824 */ /* 0x040fe200000e061c */
[C---:B------:R-:W-:Y:S01]  /*2820*/  IADD3.X R32, PT, PT, R27.reuse, UR4, RZ, P2, !PT ;  /* 0x000000041b207c10 */ /* 0x040fe200097fe4ff */
[C---:B------:R-:W-:Y:S02]  /*2830*/  IMAD.X R30, R27.reuse, 0x1, R30, P3 ;  /* 0x000000011b1e7824 */ /* 0x040fe400018e061e */
[----:B------:R-:W-:Y:S01]  /*2840*/  IMAD.X R31, R27, 0x1, R31, P4 ;  /* 0x000000011b1f7824 */ /* 0x000fe200020e061f */
[----:B0-----:R-:W-:Y:S07]  /*2850*/  @!P1 BRA `(.L_x_5) ;  /* 0x0000000400749947 */ /* 0x001fee0003800000 */
[----:B------:R-:W-:Y:S01]  /*2860*/  BAR.SYNC.DEFER_BLOCKING 0x0 ;  /* 0x0000000000007b1d */ /* 0x000fe20000010000 */
[----:B------:R-:W-:Y:S02]  /*2870*/  ISETP.NE.AND P2, PT, R2, R8, PT ;  /* 0x000000080200720c */ /* 0x000fe40003f45270 */
[----:B------:R-:W-:Y:S02]  /*2880*/  @P6 LEA R26, R26, UR5, 0x3 ;  /* 0x000000051a1a6c11 */ /* 0x000fe4000f8e18ff */
[----:B------:R-:W-:Y:S02]  /*2890*/  ISETP.NE.AND P0, PT, R8, R10, PT ;  /* 0x0000000a0800720c */ /* 0x000fe40003f05270 */
[----:B------:R-:W-:Y:S02]  /*28a0*/  ISETP.NE.AND P1, PT, R10, R12, PT ;  /* 0x0000000c0a00720c */ /* 0x000fe40003f25270 */
[----:B------:R-:W-:Y:S02]  /*28b0*/  ISETP.NE.AND P5, PT, R14, R16, PT ;  /* 0x000000100e00720c */ /* 0x000fe40003fa5270 */
[----:B------:R-:W-:-:S02]  /*28c0*/  ISETP.NE.AND P4, PT, R16, R18, PT ;  /* 0x000000121000720c */ /* 0x000fc40003f85270 */
[----:B------:R-:W-:Y:S02]  /*28d0*/  ISETP.NE.AND P3, PT, R18, R20, PT ;  /* 0x000000141200720c */ /* 0x000fe40003f65270 */
[----:B------:R-:W-:-:S03]  /*28e0*/  @P2 LEA R33, R33, UR5, 0x3 ;  /* 0x0000000521212c11 */ /* 0x000fc6000f8e18ff */
[----:B------:R-:W-:Y:S02]  /*28f0*/  @P0 LEA R34, R34, UR5, 0x3 ;  /* 0x0000000522220c11 */ /* 0x000fe4000f8e18ff */
[----:B------:R-:W-:Y:S02]  /*2900*/  @P1 LEA R35, R35, UR5, 0x3 ;  /* 0x0000000523231c11 */ /* 0x000fe4000f8e18ff */
[----:B------:R-:W-:Y:S01]  /*2910*/  @P5 LEA R39, R39, UR5, 0x3 ;  /* 0x0000000527275c11 */ /* 0x000fe2000f8e18ff */
[----:B------:R0:W-:Y:S01]  /*2920*/  @P6 STS.64 [R26], R22 ;  /* 0x000000161a006388 */ /* 0x0001e20000000a00 */
[----:B------:R-:W-:Y:S02]  /*2930*/  ISETP.NE.AND P6, PT, R12, R14, PT ;  /* 0x0000000e0c00720c */ /* 0x000fe40003fc5270 */
[----:B------:R-:W-:Y:S01]  /*2940*/  @P4 LEA R41, R41, UR5, 0x3 ;  /* 0x0000000529294c11 */ /* 0x000fe2000f8e18ff */
[----:B------:R0:W-:Y:S01]  /*2950*/  @P2 STS.64 [R33], R2 ;  /* 0x0000000221002388 */ /* 0x0001e20000000a00 */
[----:B------:R-:W-:-:S02]  /*2960*/  ISETP.NE.AND P2, PT, R20, R29, PT ;  /* 0x0000001d1400720c */ /* 0x000fc40003f45270 */
[----:B------:R-:W-:Y:S01]  /*2970*/  @P3 LEA R42, R42, UR5, 0x3 ;  /* 0x000000052a2a3c11 */ /* 0x000fe2000f8e18ff */
[----:B------:R0:W-:Y:S01]  /*2980*/  @P0 STS.64 [R34], R8 ;  /* 0x0000000822000388 */ /* 0x0001e20000000a00 */
[----:B------:R-:W-:-:S03]  /*2990*/  ISETP.GT.U32.AND P0, PT, R6, R0, PT ;  /* 0x000000000600720c */ /* 0x000fc60003f04070 */
[----:B------:R0:W-:Y:S01]  /*29a0*/  @P1 STS.64 [R35], R10 ;  /* 0x0000000a23001388 */ /* 0x0001e20000000a00 */
[----:B------:R-:W-:Y:S02]  /*29b0*/  ISETP.GT.U32.AND.EX P0, PT, R7, RZ, PT, P0 ;  /* 0x000000ff0700720c */ /* 0x000fe40003f04100 */
[----:B------:R-:W-:-:S03]  /*29c0*/  @P6 LEA R37, R37, UR5, 0x3 ;  /* 0x0000000525256c11 */ /* 0x000fc6000f8e18ff */
[----:B------:R-:W-:Y:S02]  /*29d0*/  @P2 LEA R43, R43, UR5, 0x3 ;  /* 0x000000052b2b2c11 */ /* 0x000fe4000f8e18ff */
[----:B------:R0:W-:Y:S04]  /*29e0*/  @P6 STS.64 [R37], R12 ;  /* 0x0000000c25006388 */ /* 0x0001e80000000a00 */
[----:B------:R0:W-:Y:S04]  /*29f0*/  @P5 STS.64 [R39], R14 ;  /* 0x0000000e27005388 */ /* 0x0001e80000000a00 */
[----:B------:R0:W-:Y:S04]  /*2a00*/  @P4 STS.64 [R41], R16 ;  /* 0x0000001029004388 */ /* 0x0001e80000000a00 */
[----:B------:R0:W-:Y:S04]  /*2a10*/  @P3 STS.64 [R42], R18 ;  /* 0x000000122a003388 */ /* 0x0001e80000000a00 */
[----:B------:R0:W-:Y:S01]  /*2a20*/  @P2 STS.64 [R43], R20 ;  /* 0x000000142b002388 */ /* 0x0001e20000000a00 */
[----:B------:R-:W-:Y:S06]  /*2a30*/  BAR.SYNC.DEFER_BLOCKING 0x0 ;  /* 0x0000000000007b1d */ /* 0x000fec0000010000 */
[----:B------:R-:W-:Y:S05]  /*2a40*/  @!P0 EXIT ;  /* 0x000000000000894d */ /* 0x000fea0003800000 */
[----:B0-----:R-:W-:Y:S01]  /*2a50*/  IMAD.MOV.U32 R17, RZ, RZ, R0 ;  /* 0x000000ffff117224 */ /* 0x001fe200078e0000 */
[----:B------:R-:W0:Y:S01]  /*2a60*/  LDCU.64 UR10, c[0x0][0x3a0] ;  /* 0x00007400ff0a77ac */ /* 0x000e220008000a00 */
[----:B------:R-:W-:Y:S01]  /*2a70*/  IMAD.MOV.U32 R10, RZ, RZ, RZ ;  /* 0x000000ffff0a7224 */ /* 0x000fe200078e00ff */
[----:B------:R-:W-:Y:S02]  /*2a80*/  BSSY.RECONVERGENT B0, `(.L_x_6) ;  /* 0x0000022000007945 */ /* 0x000fe40003800200 */
[----:B------:R-:W-:Y:S02]  /*2a90*/  LOP3.LUT R3, RZ, R17, RZ, 0x33, !PT ;  /* 0x00000011ff037212 */ /* 0x000fe400078e33ff */
[----:B------:R-:W-:Y:S02]  /*2aa0*/  LOP3.LUT R2, RZ, R10, RZ, 0x33, !PT ;  /* 0x0000000aff027212 */ /* 0x000fe400078e33ff */
[----:B------:R-:W-:-:S04]  /*2ab0*/  IADD3 R3, P0, PT, R3, R6, RZ ;  /* 0x0000000603037210 */ /* 0x000fc80007f1e0ff */
[C---:B------:R-:W-:Y:S01]  /*2ac0*/  LOP3.LUT R4, R3.reuse, 0x300, RZ, 0xc0, !PT ;  /* 0x0000030003047812 */ /* 0x040fe200078ec0ff */
[----:B------:R-:W-:Y:S01]  /*2ad0*/  IMAD.X R2, R2, 0x1, R7, P0 ;  /* 0x0000000102027824 */ /* 0x000fe200000e0607 */
[----:B------:R-:W-:Y:S02]  /*2ae0*/  ISETP.GE.U32.AND P0, PT, R3, 0x300, PT ;  /* 0x000003000300780c */ /* 0x000fe40003f06070 */
[----:B------:R-:W-:Y:S02]  /*2af0*/  ISETP.NE.U32.AND P1, PT, R4, 0x300, PT ;  /* 0x000003000400780c */ /* 0x000fe40003f25070 */
[----:B------:R-:W-:Y:S02]  /*2b00*/  ISETP.GE.U32.AND.EX P0, PT, R2, RZ, PT, P0 ;  /* 0x000000ff0200720c */ /* 0x000fe40003f06100 */
[----:B------:R-:W-:-:S13]  /*2b10*/  ISETP.NE.AND.EX P1, PT, RZ, RZ, PT, P1 ;  /* 0x000000ffff00720c */ /* 0x000fda0003f25310 */
[----:B0-----:R-:W-:Y:S05]  /*2b20*/  @!P1 BRA `(.L_x_7) ;  /* 0x00000000005c9947 */ /* 0x001fea0003800000 */
[----:B------:R-:W0:Y:S01]  /*2b30*/  LDCU.64 UR6, c[0x0][0x3a0] ;  /* 0x00007400ff0677ac */ /* 0x000e220008000a00 */
[----:B------:R-:W-:Y:S01]  /*2b40*/  SHF.R.U64 R8, R3, 0x8, R2 ;  /* 0x0000000803087819 */ /* 0x000fe20000001202 */
[----:B------:R-:W-:Y:S01]  /*2b50*/  IMAD.MOV.U32 R11, RZ, RZ, RZ ;  /* 0x000000ffff0b7224 */ /* 0x000fe200078e00ff */
[----:B------:R-:W-:-:S03]  /*2b60*/  LEA R0, R0, UR5, 0x3 ;  /* 0x0000000500007c11 */ /* 0x000fc6000f8e18ff */
[----:B------:R-:W-:Y:S02]  /*2b70*/  VIADD R8, R8, 0x1 ;  /* 0x0000000108087836 */ /* 0x000fe40000000000 */
[----:B------:R-:W-:-:S03]  /*2b80*/  VIADD R0, R0, 0x4 ;  /* 0x0000000400007836 */ /* 0x000fc60000000000 */
[----:B------:R-:W-:Y:S02]  /*2b90*/  LOP3.LUT R8, R8, 0x3, RZ, 0xc0, !PT ;  /* 0x0000000308087812 */ /* 0x000fe400078ec0ff */
[----:B0-----:R-:W-:-:S04]  /*2ba0*/  LEA R4, P1, R17, UR6, 0x2 ;  /* 0x0000000611047c11 */ /* 0x001fc8000f8210ff */
[----:B------:R-:W-:Y:S02]  /*2bb0*/  LEA.HI.X R9, R17, UR7, R10, 0x2, P1 ;  /* 0x0000000711097c11 */ /* 0x000fe400088f140a */
[----:B------:R-:W-:-:S04]  /*2bc0*/  LEA R17, P1, R8, R17, 0x8 ;  /* 0x0000001108117211 */ /* 0x000fc800078240ff */
[----:B------:R-:W-:-:S09]  /*2bd0*/  LEA.HI.X R10, R8, R10, R11, 0x8, P1 ;  /* 0x0000000a080a7211 */ /* 0x000fd200008f440b */
.L_x_8:
[----:B0-----:R0:W1:Y:S01]  /*2be0*/  LDS R5, [R0] ;  /* 0x0000000000057984 */ /* 0x0010620000000800 */
[----:B------:R-:W-:Y:S01]  /*2bf0*/  IMAD.MOV.U32 R2, RZ, RZ, R4 ;  /* 0x000000ffff027224 */ /* 0x000fe200078e0004 */
[----:B------:R-:W-:Y:S01]  /*2c00*/  IADD3 R8, P1, PT, R8, -0x1, RZ ;  /* 0xffffffff08087810 */ /* 0x000fe20007f3e0ff */
[--C-:B------:R-:W-:Y:S01]  /*2c10*/  IMAD.MOV.U32 R3, RZ, RZ, R9.reuse ;  /* 0x000000ffff037224 */ /* 0x100fe200078e0009 */
[----:B------:R-:W-:Y:S02]  /*2c20*/  IADD3 R4, P2, PT, R4, 0x400, RZ ;  /* 0x0000040004047810 */ /* 0x000fe40007f5e0ff */
[----:B------:R-:W-:Y:S02]  /*2c30*/  IADD3.X R11, PT, PT, R11, -0x1, RZ, P1, !PT ;  /* 0xffffffff0b0b7810 */ /* 0x000fe40000ffe4ff */
[----:B------:R-:W-:Y:S01]  /*2c40*/  ISETP.NE.U32.AND P1, PT, R8, RZ, PT ;  /* 0x000000ff0800720c */ /* 0x000fe20003f25070 */
[----:B0-----:R-:W-:Y:S02]  /*2c50*/  VIADD R0, R0, 0x800 ;  /* 0x0000080000007836 */ /* 0x001fe40000000000 */
[----:B------:R-:W-:Y:S01]  /*2c60*/  IMAD.X R9, RZ, RZ, R9, P2 ;  /* 0x000000ffff097224 */ /* 0x000fe200010e0609 */
[----:B------:R-:W-:Y:S01]  /*2c70*/  ISETP.NE.AND.EX P1, PT, R11, RZ, PT, P1 ;  /* 0x000000ff0b00720c */ /* 0x000fe20003f25310 */
[----:B-1----:R0:W-:-:S12]  /*2c80*/  STG.E desc[UR8][R2.64], R5 ;  /* 0x0000000502007986 */ /* 0x0021d8000c101908 */
[----:B------:R-:W-:Y:S05]  /*2c90*/  @P1 BRA `(.L_x_8) ;  /* 0xfffffffc00d01947 */ /* 0x000fea000383ffff */
.L_x_7:
[----:B------:R-:W-:Y:S05]  /*2ca0*/  BSYNC.RECONVERGENT B0 ;  /* 0x0000000000007941 */ /* 0x000fea0003800200 */
.L_x_6:
[----:B------:R-:W-:Y:S05]  /*2cb0*/  @!P0 EXIT ;  /* 0x000000000000894d */ /* 0x000fea0003800000 */
.L_x_9:
[C---:B------:R-:W-:Y:S01]  /*2cc0*/  LEA R0, R17.reuse, UR5, 0x3 ;  /* 0x0000000511007c11 */ /* 0x040fe2000f8e18ff */
[C---:B----4-:R-:W-:Y:S01]  /*2cd0*/  IMAD.SHL.U32 R4, R17.reuse, 0x4, RZ ;  /* 0x0000000411047824 */ /* 0x050fe200078e00ff */
[C---:B0-----:R-:W-:Y:S01]  /*2ce0*/  SHF.L.U64.HI R5, R17.reuse, 0x2, R10 ;  /* 0x0000000211057819 */ /* 0x041fe2000001020a */
[----:B------:R-:W-:Y:S02]  /*2cf0*/  VIADD R17, R17, 0x400 ;  /* 0x0000040011117836 */ /* 0x000fe40000000000 */
[----:B------:R-:W0:Y:S01]  /*2d00*/  LDS R9, [R0+0x4] ;  /* 0x0000040000097984 */ /* 0x000e220000000800 */
[C---:B------:R-:W-:Y:S01]  /*2d10*/  LOP3.LUT R2, R4.reuse, 0xfffffffc, RZ, 0xc0, !PT ;  /* 0xfffffffc04027812 */ /* 0x040fe200078ec0ff */
[----:B------:R-:W-:Y:S01]  /*2d20*/  IMAD.MOV.U32 R10, RZ, RZ, RZ ;  /* 0x000000ffff0a7224 */ /* 0x000fe200078e00ff */
[----:B------:R-:W-:Y:S01]  /*2d30*/  IADD3 R4, P0, PT, R4, UR10, RZ ;  /* 0x0000000a04047c10 */ /* 0x000fe2000ff1e0ff */
[----:B------:R-:W1:Y:S01]  /*2d40*/  LDS R11, [R0+0x804] ;  /* 0x00080400000b7984 */ /* 0x000e620000000800 */
[----:B------:R-:W-:-:S02]  /*2d50*/  LOP3.LUT R3, R5, 0x3, RZ, 0xc0, !PT ;  /* 0x0000000305037812 */ /* 0x000fc400078ec0ff */
[----:B------:R-:W-:Y:S01]  /*2d60*/  IADD3 R2, P1, PT, R2, UR10, RZ ;  /* 0x0000000a02027c10 */ /* 0x000fe2000ff3e0ff */
[----:B------:R-:W2:Y:S01]  /*2d70*/  LDS R13, [R0+0x1004] ;  /* 0x00100400000d7984 */ /* 0x000ea20000000800 */
[----:B------:R-:W-:Y:S02]  /*2d80*/  IADD3.X R5, PT, PT, R5, UR11, RZ, P0, !PT ;  /* 0x0000000b05057c10 */ /* 0x000fe400087fe4ff */
[----:B------:R-:W-:Y:S01]  /*2d90*/  IADD3.X R3, PT, PT, R3, UR11, RZ, P1, !PT ;  /* 0x0000000b03037c10 */ /* 0x000fe20008ffe4ff */
[----:B------:R-:W3:Y:S01]  /*2da0*/  LDS R15, [R0+0x1804] ;  /* 0x00180400000f7984 */ /* 0x000ee20000000800 */
[----:B------:R-:W-:-:S04]  /*2db0*/  ISETP.GT.U32.AND P0, PT, R6, R17, PT ;  /* 0x000000110600720c */ /* 0x000fc80003f04070 */
[----:B------:R-:W-:Y:S01]  /*2dc0*/  ISETP.GT.U32.AND.EX P0, PT, R7, RZ, PT, P0 ;  /* 0x000000ff0700720c */ /* 0x000fe20003f04100 */
[----:B0-----:R4:W-:Y:S04]  /*2dd0*/  STG.E desc[UR8][R4.64], R9 ;  /* 0x0000000904007986 */ /* 0x0019e8000c101908 */
[----:B-1----:R4:W-:Y:S04]  /*2de0*/  STG.E desc[UR8][R2.64+0x400], R11 ;  /* 0x0004000b02007986 */ /* 0x0029e8000c101908 */
[----:B--2---:R4:W-:Y:S04]  /*2df0*/  STG.E desc[UR8][R2.64+0x800], R13 ;  /* 0x0008000d02007986 */ /* 0x0049e8000c101908 */
[----:B---3--:R4:W-:Y:S01]  /*2e00*/  STG.E desc[UR8][R2.64+0xc00], R15 ;  /* 0x000c000f02007986 */ /* 0x0089e2000c101908 */
[----:B------:R-:W-:Y:S05]  /*2e10*/  @P0 BRA `(.L_x_9) ;  /* 0xfffffffc00a80947 */ /* 0x000fea000383ffff */
[----:B------:R-:W-:Y:S05]  /*2e20*/  EXIT ;  /* 0x000000000000794d */ /* 0x000fea0003800000 */
.L_x_5:
[----:B------:R-:W-:Y:S01]  /*2e30*/  ISETP.NE.AND P1, PT, R2, R8, PT ;  /* 0x000000080200720c */ /* 0x000fe20003f25270 */
[----:B------:R-:W0:Y:S01]  /*2e40*/  @P6 LDC.64 R24, c[0x0][0x3a0] ;  /* 0x0000e800ff186b82 */ /* 0x000e220000000a00 */
[----:B------:R-:W-:Y:S02]  /*2e50*/  ISETP.NE.AND P4, PT, R8, R10, PT ;  /* 0x0000000a0800720c */ /* 0x000fe40003f85270 */
[----:B------:R-:W-:Y:S02]  /*2e60*/  ISETP.NE.AND P0, PT, R10, R12, PT ;  /* 0x0000000c0a00720c */ /* 0x000fe40003f05270 */
[----:B------:R-:W-:-:S07]  /*2e70*/  ISETP.NE.AND P3, PT, R12, R14, PT ;  /* 0x0000000e0c00720c */ /* 0x000fce0003f65270 */
[----:B------:R-:W1:Y:S08]  /*2e80*/  @P1 LDC.64 R4, c[0x0][0x3a0] ;  /* 0x0000e800ff041b82 */ /* 0x000e700000000a00 */
[----:B------:R-:W2:Y:S01]  /*2e90*/  @P4 LDC.64 R6, c[0x0][0x3a0] ;  /* 0x0000e800ff064b82 */ /* 0x000ea20000000a00 */
[----:B0-----:R-:W-:-:S04]  /*2ea0*/  @P6 LEA R24, P2, R26, R24, 0x2 ;  /* 0x000000181a186211 */ /* 0x001fc800078410ff */
[----:B------:R-:W-:-:S03]  /*2eb0*/  @P6 LEA.HI.X R25, R26, R25, R27, 0x2, P2 ;  /* 0x000000191a196211 */ /* 0x000fc600010f141b */
[----:B------:R-:W0:Y:S01]  /*2ec0*/  @P0 LDC.64 R48, c[0x0][0x3a0] ;  /* 0x0000e800ff300b82 */ /* 0x000e220000000a00 */
[----:B------:R-:W-:Y:S01]  /*2ed0*/  ISETP.NE.AND P2, PT, R14, R16, PT ;  /* 0x000000100e00720c */ /* 0x000fe20003f45270 */
[----:B------:R3:W-:Y:S01]  /*2ee0*/  @P6 STG.E desc[UR8][R24.64], R23 ;  /* 0x0000001718006986 */ /* 0x0007e2000c101908 */
[----:B------:R-:W-:Y:S02]  /*2ef0*/  ISETP.NE.AND P6, PT, R16, R18, PT ;  /* 0x000000121000720c */ /* 0x000fe40003fc5270 */
[----:B-1----:R-:W-:-:S03]  /*2f00*/  @P1 LEA R4, P5, R33, R4, 0x2 ;  /* 0x0000000421041211 */ /* 0x002fc600078a10ff */
[----:B------:R-:W1:Y:S01]  /*2f10*/  @P3 LDC.64 R46, c[0x0][0x3a0] ;  /* 0x0000e800ff2e3b82 */ /* 0x000e620000000a00 */
[----:B------:R-:W-:Y:S02]  /*2f20*/  @P1 LEA.HI.X R5, R33, R5, R32, 0x2, P5 ;  /* 0x0000000521051211 */ /* 0x000fe400028f1420 */
[----:B------:R-:W-:-:S05]  /*2f30*/  ISETP.NE.AND P5, PT, R18, R20, PT ;  /* 0x000000141200720c */ /* 0x000fca0003fa5270 */
[----:B------:R-:W4:Y:S01]  /*2f40*/  @P2 LDC.64 R44, c[0x0][0x3a0] ;  /* 0x0000e800ff2c2b82 */ /* 0x000f220000000a00 */
[----:B------:R3:W-:Y:S01]  /*2f50*/  @P1 STG.E desc[UR8][R4.64], R3 ;  /* 0x0000000304001986 */ /* 0x0007e2000c101908 */
[----:B--2---:R-:W-:-:S04]  /*2f60*/  @P4 LEA R6, P1, R34, R6, 0x2 ;  /* 0x0000000622064211 */ /* 0x004fc800078210ff */
[----:B------:R-:W-:Y:S02]  /*2f70*/  @P4 LEA.HI.X R7, R34, R7, R36, 0x2, P1 ;  /* 0x0000000722074211 */ /* 0x000fe400008f1424 */
[----:B------:R-:W2:Y:S01]  /*2f80*/  @P6 LDC.64 R32, c[0x0][0x3a0] ;  /* 0x0000e800ff206b82 */ /* 0x000ea20000000a00 */
[C---:B0-----:R-:W-:Y:S02]  /*2f90*/  @P0 LEA R48, P1, R35.reuse, R48, 0x2 ;  /* 0x0000003023300211 */ /* 0x041fe400078210ff */
[----:B------:R3:W-:Y:S02]  /*2fa0*/  @P4 STG.E desc[UR8][R6.64], R9 ;  /* 0x0000000906004986 */ /* 0x0007e4000c101908 */
[----:B------:R-:W-:-:S03]  /*2fb0*/  @P0 LEA.HI.X R49, R35, R49, R38, 0x2, P1 ;  /* 0x0000003123310211 */ /* 0x000fc600008f1426 */
[----:B------:R-:W0:Y:S01]  /*2fc0*/  @P5 LDC.64 R26, c[0x0][0x3a0] ;  /* 0x0000e800ff1a5b82 */ /* 0x000e220000000a00 */
[C---:B-1----:R-:W-:Y:S01]  /*2fd0*/  @P3 LEA R46, P1, R37.reuse, R46, 0x2 ;  /* 0x0000002e252e3211 */ /* 0x042fe200078210ff */
[----:B------:R3:W-:Y:S03]  /*2fe0*/  @P0 STG.E desc[UR8][R48.64], R11 ;  /* 0x0000000b30000986 */ /* 0x0007e6000c101908 */
[----:B------:R-:W-:Y:S02]  /*2ff0*/  @P3 LEA.HI.X R47, R37, R47, R40, 0x2, P1 ;  /* 0x0000002f252f3211 */ /* 0x000fe400008f1428 */
[----:B----4-:R-:W-:-:S03]  /*3000*/  @P2 LEA R44, P0, R39, R44, 0x2 ;  /* 0x0000002c272c2211 */ /* 0x010fc600078010ff */
[----:B------:R3:W-:Y:S01]  /*3010*/  @P3 STG.E desc[UR8][R46.64], R13 ;  /* 0x0000000d2e003986 */ /* 0x0007e2000c101908 */
[----:B------:R-:W-:Y:S02]  /*3020*/  @P2 LEA.HI.X R45, R39, R45, R28, 0x2, P0 ;  /* 0x0000002d272d2211 */ /* 0x000fe400000f141c */
[----:B------:R-:W-:Y:S02]  /*3030*/  ISETP.NE.AND P0, PT, R20, R29, PT ;  /* 0x0000001d1400720c */ /* 0x000fe40003f05270 */
[C---:B--2---:R-:W-:Y:S01]  /*3040*/  @P6 LEA R32, P4, R41.reuse, R32, 0x2 ;  /* 0x0000002029206211 */ /* 0x044fe200078810ff */
[----:B------:R3:W-:Y:S03]  /*3050*/  @P2 STG.E desc[UR8][R44.64], R15 ;  /* 0x0000000f2c002986 */ /* 0x0007e6000c101908 */
[----:B------:R-:W-:Y:S02]  /*3060*/  @P6 LEA.HI.X R33, R41, R33, R30, 0x2, P4 ;  /* 0x0000002129216211 */ /* 0x000fe400020f141e */
[----:B0-----:R-:W-:-:S03]  /*3070*/  @P5 LEA R26, P1, R42, R26, 0x2 ;  /* 0x0000001a2a1a5211 */ /* 0x001fc600078210ff */
[----:B------:R3:W-:Y:S01]  /*3080*/  @P6 STG.E desc[UR8][R32.64], R17 ;  /* 0x0000001120006986 */ /* 0x0007e2000c101908 */
[----:B------:R-:W-:-:S05]  /*3090*/  @P5 LEA.HI.X R27, R42, R27, R31, 0x2, P1 ;  /* 0x0000001b2a1b5211 */ /* 0x000fca00008f141f */
[----:B------:R3:W-:Y:S01]  /*30a0*/  @P5 STG.E desc[UR8][R26.64], R19 ;  /* 0x000000131a005986 */ /* 0x0007e2000c101908 */
[----:B------:R-:W-:Y:S05]  /*30b0*/  @!P0 EXIT ;  /* 0x000000000000894d */ /* 0x000fea0003800000 */
[----:B------:R-:W0:Y:S02]  /*30c0*/  LDCU.64 UR4, c[0x0][0x3a0] ;  /* 0x00007400ff0477ac */ /* 0x000e240008000a00 */
[----:B0-----:R-:W-:-:S04]  /*30d0*/  LEA R2, P0, R43, UR4, 0x2 ;  /* 0x000000042b027c11 */ /* 0x001fc8000f8010ff */
[----:B---3--:R-:W-:-:S05]  /*30e0*/  LEA.HI.X R3, R43, UR5, R50, 0x2, P0 ;  /* 0x000000052b037c11 */ /* 0x008fca00080f1432 */
[----:B------:R-:W-:Y:S01]  /*30f0*/  STG.E desc[UR8][R2.64], R21 ;  /* 0x0000001502007986 */ /* 0x000fe2000c101908 */
[----:B------:R-:W-:Y:S05]  /*3100*/  EXIT ;  /* 0x000000000000794d */ /* 0x000fea0003800000 */
.L_x_4:
[----:B------:R-:W0:Y:S01]  /*3110*/  LDC.64 R4, c[0x0][0x380] ;  /* 0x0000e000ff047b82 */ /* 0x000e220000000a00 */
[----:B------:R-:W1:Y:S01]  /*3120*/  S2R R48, SR_TID.X ;  /* 0x0000000000307919 */ /* 0x000e620000002100 */
[----:B------:R-:W-:Y:S01]  /*3130*/  UMOV UR4, 0x400 ;  /* 0x0000040000047882 */ /* 0x000fe20000000000 */
[----:B------:R-:W-:Y:S05]  /*3140*/  BSSY.RECONVERGENT B0, `(.L_x_10) ;  /* 0x00000c4000007945 */ /* 0x000fea0003800200 */
[----:B------:R-:W2:Y:S01]  /*3150*/  S2UR UR5, SR_CgaCtaId ;  /* 0x00000000000579c3 */ /* 0x000ea20000008800 */
[----:B0-----:R-:W-:-:S04]  /*3160*/  IABS R0, R5 ;  /* 0x0000000500007213 */ /* 0x001fc80000000000 */
[----:B------:R-:W0:Y:S01]  /*3170*/  I2F.RP R6, R0 ;  /* 0x0000000000067306 */ /* 0x000e220000209400 */
[----:B--2---:R-:W-:Y:S01]  /*3180*/  ULEA UR4, UR5, UR4, 0x18 ;  /* 0x0000000405047291 */ /* 0x004fe2000f8ec0ff */
[C---:B-1----:R-:W-:Y:S02]  /*3190*/  LOP3.LUT R2, R48.reuse, 0x1f, RZ, 0xc0, !PT ;  /* 0x0000001f30027812 */ /* 0x042fe400078ec0ff */
[----:B------:R-:W-:Y:S02]  /*31a0*/  LOP3.LUT R7, R48, 0x3e0, RZ, 0xc0, !PT ;  /* 0x000003e030077812 */ /* 0x000fe400078ec0ff */
[----:B------:R-:W-:-:S03]  /*31b0*/  SHF.R.U32.HI R50, RZ, 0x5, R48 ;  /* 0x00000005ff327819 */ /* 0x000fc60000011630 */
[----:B------:R-:W-:Y:S02]  /*31c0*/  IMAD R7, R7, 0x9, R2 ;  /* 0x0000000907077824 */ /* 0x000fe400078e0202 */
[----:B------:R-:W-:Y:S01]  /*31d0*/  IMAD.MOV.U32 R2, RZ, RZ, RZ ;  /* 0x000000ffff027224 */ /* 0x000fe200078e00ff */
[----:B0-----:R-:W0:Y:S01]  /*31e0*/  MUFU.RCP R6, R6 ;  /* 0x0000000600067308 */ /* 0x001e220000001000 */
[----:B------:R-:W-:-:S04]  /*31f0*/  IMAD.IADD R7, R8, 0x1, R7 ;  /* 0x0000000108077824 */ /* 0x000fc800078e0207 */
[----:B------:R-:W-:-:S04]  /*3200*/  IMAD.IADD R10, R7, 0x1, R4 ;  /* 0x00000001070a7824 */ /* 0x000fc800078e0204 */
[C---:B------:R-:W-:Y:S01]  /*3210*/  VIADD R12, R10.reuse, 0x20 ;  /* 0x000000200a0c7836 */ /* 0x040fe20000000000 */
[CC--:B------:R-:W-:Y:S01]  /*3220*/  LOP3.LUT R16, R10.reuse, R5.reuse, RZ, 0x3c, !PT ;  /* 0x000000050a107212 */ /* 0x0c0fe200078e3cff */
[C---:B------:R-:W-:Y:S02]  /*3230*/  VIADD R14, R10.reuse, 0x40 ;  /* 0x000000400a0e7836 */ /* 0x040fe40000000000 */
[C---:B------:R-:W-:Y:S01]  /*3240*/  VIADD R18, R10.reuse, 0x60 ;  /* 0x000000600a127836 */ /* 0x040fe20000000000 */
[----:B------:R-:W-:Y:S01]  /*3250*/  IABS R13, R12 ;  /* 0x0000000c000d7213 */ /* 0x000fe20000000000 */
[----:B------:R-:W-:Y:S01]  /*3260*/  VIADD R24, R10, 0xc0 ;  /* 0x000000c00a187836 */ /* 0x000fe20000000000 */
[----:B------:R-:W-:Y:S01]  /*3270*/  IABS R17, R14 ;  /* 0x0000000e00117213 */ /* 0x000fe20000000000 */
[----:B0-----:R-:W-:Y:S01]  /*3280*/  VIADD R3, R6, 0xffffffe ;  /* 0x0ffffffe06037836 */ /* 0x001fe20000000000 */
[-C--:B------:R-:W-:Y:S01]  /*3290*/  LOP3.LUT R12, R12, R5.reuse, RZ, 0x3c, !PT ;  /* 0x000000050c0c7212 */ /* 0x080fe200078e3cff */
[----:B------:R-:W-:Y:S01]  /*32a0*/  VIADD R28, R10, 0x100 ;  /* 0x000001000a1c7836 */ /* 0x000fe20000000000 */
[----:B------:R-:W-:Y:S01]  /*32b0*/  ISETP.GE.AND P1, PT, R16, RZ, PT ;  /* 0x000000ff1000720c */ /* 0x000fe20003f26270 */
[----:B------:R-:W-:Y:S01]  /*32c0*/  VIADD R26, R10, 0xe0 ;  /* 0x000000e00a1a7836 */ /* 0x000fe20000000000 */
[----:B------:R-:W-:Y:S01]  /*32d0*/  ISETP.GE.AND P2, PT, R12, RZ, PT ;  /* 0x000000ff0c00720c */ /* 0x000fe20003f46270 */
[----:B------:R-:W0:Y:S01]  /*32e0*/  F2I.FTZ.U32.TRUNC.NTZ R3, R3 ;  /* 0x0000000300037305 */ /* 0x000e22000021f000 */
[----:B------:R-:W-:Y:S01]  /*32f0*/  VIADD R12, R10, 0x80 ;  /* 0x000000800a0c7836 */ /* 0x000fe20000000000 */
[----:B------:R-:W-:-:S02]  /*3300*/  LOP3.LUT R19, R18, R5, RZ, 0x3c, !PT ;  /* 0x0000000512137212 */ /* 0x000fc400078e3cff */
[----:B------:R-:W-:Y:S02]  /*3310*/  IABS R21, R18 ;  /* 0x0000001200157213 */ /* 0x000fe40000000000 */
[----:B------:R-:W-:Y:S02]  /*3320*/  IABS R23, R12 ;  /* 0x0000000c00177213 */ /* 0x000fe40000000000 */
[----:B------:R-:W-:Y:S02]  /*3330*/  LOP3.LUT R14, R14, R5, RZ, 0x3c, !PT ;  /* 0x000000050e0e7212 */ /* 0x000fe400078e3cff */
[----:B------:R-:W-:Y:S02]  /*3340*/  ISETP.GE.AND P0, PT, R19, RZ, PT ;  /* 0x000000ff1300720c */ /* 0x000fe40003f06270 */
[----:B------:R-:W-:Y:S02]  /*3350*/  ISETP.GE.AND P5, PT, R14, RZ, PT ;  /* 0x000000ff0e00720c */ /* 0x000fe40003fa6270 */
[----:B------:R-:W-:Y:S01]  /*3360*/  IABS R27, R24 ;  /* 0x00000018001b7213 */ /* 0x000fe20000000000 */
[----:B0-----:R-:W-:Y:S01]  /*3370*/  IMAD.MOV R11, RZ, RZ, -R3 ;  /* 0x000000ffff0b7224 */ /* 0x001fe200078e0a03 */
[----:B------:R-:W-:-:S02]  /*3380*/  IABS R29, R28 ;  /* 0x0000001c001d7213 */ /* 0x000fc40000000000 */
[-C--:B------:R-:W-:Y:S01]  /*3390*/  LOP3.LUT R24, R24, R5.reuse, RZ, 0x3c, !PT ;  /* 0x0000000518187212 */ /* 0x080fe200078e3cff */
[----:B------:R-:W-:Y:S01]  /*33a0*/  IMAD R11, R11, R0, RZ ;  /* 0x000000000b0b7224 */ /* 0x000fe200078e02ff */
[----:B------:R-:W-:-:S03]  /*33b0*/  LOP3.LUT R28, R28, R5, RZ, 0x3c, !PT ;  /* 0x000000051c1c7212 */ /* 0x000fc600078e3cff */
[----:B------:R-:W-:Y:S01]  /*33c0*/  IMAD.HI.U32 R6, R3, R11, R2 ;  /* 0x0000000b03067227 */ /* 0x000fe200078e0002 */
[----:B------:R-:W-:-:S03]  /*33d0*/  IABS R3, R10 ;  /* 0x0000000a00037213 */ /* 0x000fc60000000000 */
[----:B------:R-:W-:Y:S02]  /*33e0*/  IMAD.MOV.U32 R11, RZ, RZ, R13 ;  /* 0x000000ffff0b7224 */ /* 0x000fe400078e000d */
[----:B------:R-:W-:-:S04]  /*33f0*/  IMAD.HI.U32 R13, R6, R3, RZ ;  /* 0x00000003060d7227 */ /* 0x000fc800078e00ff */
[----:B------:R-:W-:-:S04]  /*3400*/  IMAD.HI.U32 R2, R6, R11, RZ ;  /* 0x0000000b06027227 */ /* 0x000fc800078e00ff */
[----:B------:R-:W-:Y:S02]  /*3410*/  IMAD.MOV R15, RZ, RZ, -R2 ;  /* 0x000000ffff0f7224 */ /* 0x000fe400078e0a02 */
[----:B------:R-:W-:-:S04]  /*3420*/  IMAD.HI.U32 R22, R6, R23, RZ ;  /* 0x0000001706167227 */ /* 0x000fc800078e00ff */
[----:B------:R-:W-:Y:S02]  /*3430*/  IMAD R11, R0, R15, R11 ;  /* 0x0000000f000b7224 */ /* 0x000fe400078e020b */
[----:B------:R-:W-:Y:S02]  /*3440*/  IMAD.MOV R15, RZ, RZ, -R13 ;  /* 0x000000ffff0f7224 */ /* 0x000fe400078e0a0d */
[----:B------:R-:W-:Y:S01]  /*3450*/  IMAD.HI.U32 R19, R6, R21, RZ ;  /* 0x0000001506137227 */ /* 0x000fe200078e00ff */
[----:B------:R-:W-:-:S03]  /*3460*/  ISETP.GT.U32.AND P3, PT, R0, R11, PT ;  /* 0x0000000b0000720c */ /* 0x000fc60003f64070 */
[----:B------:R-:W-:Y:S02]  /*3470*/  IMAD R3, R0, R15, R3 ;  /* 0x0000000f00037224 */ /* 0x000fe400078e0203 */
[----:B------:R-:W-:-:S03]  /*3480*/  IMAD.HI.U32 R15, R6, R17, RZ ;  /* 0x00000011060f7227 */ /* 0x000fc600078e00ff */
[C---:B------:R-:W-:Y:S01]  /*3490*/  ISETP.GT.U32.AND P6, PT, R0.reuse, R3, PT ;  /* 0x000000030000720c */ /* 0x040fe20003fc4070 */
[----:B------:R-:W-:Y:S02]  /*34a0*/  IMAD.MOV R16, RZ, RZ, -R15 ;  /* 0x000000ffff107224 */ /* 0x000fe400078e0a0f */
[----:B------:R-:W-:Y:S02]  /*34b0*/  IMAD.MOV R14, RZ, RZ, -R19 ;  /* 0x000000ffff0e7224 */ /* 0x000fe400078e0a13 */
[--C-:B------:R-:W-:Y:S02]  /*34c0*/  @!P3 IMAD.IADD R11, R11, 0x1, -R0.reuse ;  /* 0x000000010b0bb824 */ /* 0x100fe400078e0a00 */
[----:B------:R-:W-:Y:S02]  /*34d0*/  IMAD R17, R0, R16, R17 ;  /* 0x0000001000117224 */ /* 0x000fe400078e0211 */
[----:B------:R-:W-:Y:S01]  /*34e0*/  VIADD R16, R10, 0xa0 ;  /* 0x000000a00a107836 */ /* 0x000fe20000000000 */
[----:B------:R-:W-:Y:S01]  /*34f0*/  ISETP.GE.U32.AND P4, PT, R11, R0, PT ;  /* 0x000000000b00720c */ /* 0x000fe20003f86070 */
[----:B------:R-:W-:Y:S01]  /*3500*/  @!P3 VIADD R2, R2, 0x1 ;  /* 0x000000010202b836 */ /* 0x000fe20000000000 */
[----:B------:R-:W-:Y:S01]  /*3510*/  IABS R10, R26 ;  /* 0x0000001a000a7213 */ /* 0x000fe20000000000 */
[----:B------:R-:W-:Y:S01]  /*3520*/  @!P6 IMAD.IADD R3, R3, 0x1, -R0 ;  /* 0x000000010303e824 */ /* 0x000fe200078e0a00 */
[----:B------:R-:W-:Y:S01]  /*3530*/  IABS R25, R16 ;  /* 0x0000001000197213 */ /* 0x000fe20000000000 */
[----:B------:R-:W-:Y:S01]  /*3540*/  @!P6 VIADD R13, R13, 0x1 ;  /* 0x000000010d0de836 */ /* 0x000fe20000000000 */
[----:B------:R-:W-:Y:S01]  /*3550*/  LOP3.LUT R16, R16, R5, RZ, 0x3c, !PT ;  /* 0x0000000510107212 */ /* 0x000fe200078e3cff */
[----:B------:R-:W-:Y:S01]  /*3560*/  IMAD R21, R0, R14, R21 ;  /* 0x0000000e00157224 */ /* 0x000fe200078e0215 */
[----:B------:R-:W-:Y:S01]  /*3570*/  ISETP.GE.U32.AND P3, PT, R3, R0, PT ;  /* 0x000000000300720c */ /* 0x000fe20003f66070 */
[----:B------:R-:W-:Y:S01]  /*3580*/  IMAD.HI.U32 R11, R6, R25, RZ ;  /* 0x00000019060b7227 */ /* 0x000fe200078e00ff */
[----:B------:R-:W-:-:S02]  /*3590*/  LOP3.LUT R3, R12, R5, RZ, 0x3c, !PT ;  /* 0x000000050c037212 */ /* 0x000fc400078e3cff */
[----:B------:R-:W-:Y:S01]  /*35a0*/  ISETP.GT.U32.AND P6, PT, R0, R21, PT ;  /* 0x000000150000720c */ /* 0x000fe20003fc4070 */
[----:B------:R-:W-:Y:S01]  /*35b0*/  @P4 VIADD R2, R2, 0x1 ;  /* 0x0000000102024836 */ /* 0x000fe20000000000 */
[----:B------:R-:W-:Y:S01]  /*35c0*/  ISETP.GT.U32.AND P4, PT, R0, R17, PT ;  /* 0x000000110000720c */ /* 0x000fe20003f84070 */
[----:B------:R-:W-:Y:S01]  /*35d0*/  IMAD.MOV R18, RZ, RZ, -R11 ;  /* 0x000000ffff127224 */ /* 0x000fe200078e0a0b */
[----:B------:R-:W-:Y:S01]  /*35e0*/  LOP3.LUT R26, R26, R5, RZ, 0x3c, !PT ;  /* 0x000000051a1a7212 */ /* 0x000fe200078e3cff */
[----:B------:R-:W-:Y:S02]  /*35f0*/  IMAD.MOV.U32 R12, RZ, RZ, R2 ;  /* 0x000000ffff0c7224 */ /* 0x000fe400078e0002 */
[----:B------:R-:W-:Y:S02]  /*3600*/  IMAD.MOV R2, RZ, RZ, -R22 ;  /* 0x000000ffff027224 */ /* 0x000fe400078e0a16 */
[----:B------:R-:W-:Y:S01]  /*3610*/  @!P2 IMAD.MOV R12, RZ, RZ, -R12 ;  /* 0x000000ffff0ca224 */ /* 0x000fe200078e0a0c */
[----:B------:R-:W-:Y:S01]  /*3620*/  ISETP.GE.AND P2, PT, R3, RZ, PT ;  /* 0x000000ff0300720c */ /* 0x000fe20003f46270 */
[----:B------:R-:W-:-:S02]  /*3630*/  IMAD R23, R0, R2, R23 ;  /* 0x0000000200177224 */ /* 0x000fc400078e0217 */
[----:B------:R-:W-:Y:S01]  /*3640*/  @P3 VIADD R13, R13, 0x1 ;  /* 0x000000010d0d3836 */ /* 0x000fe20000000000 */
[----:B------:R-:W0:Y:S01]  /*3650*/  LDC.64 R2, c[0x0][0x388] ;  /* 0x0000e200ff027b82 */ /* 0x000e220000000a00 */
[C---:B------:R-:W-:Y:S02]  /*3660*/  IMAD R25, R0.reuse, R18, R25 ;  /* 0x0000001200197224 */ /* 0x040fe400078e0219 */
[----:B------:R-:W-:Y:S02]  /*3670*/  IMAD.MOV.U32 R18, RZ, RZ, R13 ;  /* 0x000000ffff127224 */ /* 0x000fe400078e000d */
[----:B------:R-:W-:Y:S02]  /*3680*/  @!P4 IMAD.IADD R17, R17, 0x1, -R0 ;  /* 0x000000011111c824 */ /* 0x000fe400078e0a00 */
[----:B------:R-:W-:Y:S01]  /*3690*/  @!P1 IMAD.MOV R18, RZ, RZ, -R18 ;  /* 0x000000ffff129224 */ /* 0x000fe200078e0a12 */
[----:B------:R-:W-:Y:S01]  /*36a0*/  ISETP.GT.U32.AND P1, PT, R0, R23, PT ;  /* 0x000000170000720c */ /* 0x000fe20003f24070 */
[----:B------:R-:W-:Y:S01]  /*36b0*/  IMAD.HI.U32 R14, R6, R27, RZ ;  /* 0x0000001b060e7227 */ /* 0x000fe200078e00ff */
[----:B------:R-:W-:-:S03]  /*36c0*/  ISETP.GE.U32.AND P3, PT, R17, R0, PT ;  /* 0x000000001100720c */ /* 0x000fc60003f66070 */
[----:B------:R-:W-:Y:S02]  /*36d0*/  IMAD.MOV R13, RZ, RZ, -R14 ;  /* 0x000000ffff0d7224 */ /* 0x000fe400078e0a0e */
[----:B------:R-:W-:Y:S02]  /*36e0*/  @!P6 IMAD.IADD R21, R21, 0x1, -R0 ;  /* 0x000000011515e824 */ /* 0x000fe400078e0a00 */
[----:B------:R-:W-:Y:S02]  /*36f0*/  IMAD R13, R0, R13, R27 ;  /* 0x0000000d000d7224 */ /* 0x000fe400078e021b */
[----:B------:R-:W-:-:S04]  /*3700*/  IMAD.HI.U32 R27, R6, R29, RZ ;  /* 0x0000001d061b7227 */ /* 0x000fc800078e00ff */
[----:B------:R-:W-:Y:S02]  /*3710*/  @!P1 IMAD.IADD R23, R23, 0x1, -R0 ;  /* 0x0000000117179824 */ /* 0x000fe400078e0a00 */
[----:B------:R-:W-:Y:S01]  /*3720*/  @!P4 VIADD R15, R15, 0x1 ;  /* 0x000000010f0fc836 */ /* 0x000fe20000000000 */
[-C--:B------:R-:W-:Y:S01]  /*3730*/  ISETP.GE.U32.AND P4, PT, R21, R0.reuse, PT ;  /* 0x000000001500720c */ /* 0x080fe20003f86070 */
[----:B------:R-:W-:Y:S01]  /*3740*/  IMAD.MOV.U32 R17, RZ, RZ, R10 ;  /* 0x000000ffff117224 */ /* 0x000fe200078e000a */
[----:B0-----:R-:W-:Y:S01]  /*3750*/  IABS R10, R3 ;  /* 0x00000003000a7213 */ /* 0x001fe20000000000 */
[----:B------:R-:W-:Y:S02]  /*3760*/  IMAD.MOV R30, RZ, RZ, -R27 ;  /* 0x000000ffff1e7224 */ /* 0x000fe400078e0a1b */
[----:B------:R-:W-:Y:S01]  /*3770*/  @!P6 VIADD R19, R19, 0x1 ;  /* 0x000000011313e836 */ /* 0x000fe20000000000 */
[----:B------:R-:W-:Y:S01]  /*3780*/  ISETP.GE.U32.AND P6, PT, R23, R0, PT ;  /* 0x000000001700720c */ /* 0x000fe20003fc6070 */
[----:B------:R-:W-:Y:S01]  /*3790*/  @P3 VIADD R15, R15, 0x1 ;  /* 0x000000010f0f3836 */ /* 0x000fe20000000000 */
[----:B------:R-:W-:Y:S01]  /*37a0*/  ISETP.GT.U32.AND P3, PT, R0, R25, PT ;  /* 0x000000190000720c */ /* 0x000fe20003f64070 */
[----:B------:R-:W-:-:S04]  /*37b0*/  IMAD.HI.U32 R21, R6, R17, RZ ;  /* 0x0000001106157227 */ /* 0x000fc800078e00ff */
[C---:B------:R-:W-:Y:S02]  /*37c0*/  IMAD R23, R0.reuse, R30, R29 ;  /* 0x0000001e00177224 */ /* 0x040fe400078e021d */
[----:B------:R-:W0:Y:S01]  /*37d0*/  I2F.RP R29, R10 ;  /* 0x0000000a001d7306 */ /* 0x000e220000209400 */
[----:B------:R-:W-:Y:S02]  /*37e0*/  IMAD.MOV.U32 R20, RZ, RZ, R15 ;  /* 0x000000ffff147224 */ /* 0x000fe400078e000f */
[----:B------:R-:W-:Y:S02]  /*37f0*/  IMAD.MOV R15, RZ, RZ, -R21 ;  /* 0x000000ffff0f7224 */ /* 0x000fe400078e0a15 */
[----:B------:R-:W-:Y:S01]  /*3800*/  @!P5 IMAD.MOV R20, RZ, RZ, -R20 ;  /* 0x000000ffff14d224 */ /* 0x000fe200078e0a14 */
[C---:B------:R-:W-:Y:S01]  /*3810*/  ISETP.GT.U32.AND P5, PT, R0.reuse, R13, PT ;  /* 0x0000000d0000720c */ /* 0x040fe20003fa4070 */
[----:B------:R-:W-:Y:S02]  /*3820*/  IMAD R17, R0, R15, R17 ;  /* 0x0000000f00117224 */ /* 0x000fe400078e0211 */
[----:B------:R-:W-:Y:S01]  /*3830*/  @!P1 VIADD R22, R22, 0x1 ;  /* 0x0000000116169836 */ /* 0x000fe20000000000 */
[----:B------:R-:W1:Y:S01]  /*3840*/  S2R R15, SR_LANEID ;  /* 0x00000000000f7919 */ /* 0x000e620000000000 */
[----:B------:R-:W-:Y:S01]  /*3850*/  @P4 VIADD R19, R19, 0x1 ;  /* 0x0000000113134836 */ /* 0x000fe20000000000 */
[C---:B------:R-:W-:Y:S01]  /*3860*/  ISETP.GT.U32.AND P1, PT, R0.reuse, R17, PT ;  /* 0x000000110000720c */ /* 0x040fe20003f24070 */
[--C-:B------:R-:W-:Y:S01]  /*3870*/  @!P3 IMAD.IADD R25, R25, 0x1, -R0.reuse ;  /* 0x000000011919b824 */ /* 0x100fe200078e0a00 */
[----:B0-----:R-:W0:Y:S01]  /*3880*/  MUFU.RCP R29, R29 ;  /* 0x0000001d001d7308 */ /* 0x001e220000001000 */
[----:B------:R-:W-:Y:S01]  /*3890*/  @!P0 IMAD.MOV R19, RZ, RZ, -R19 ;  /* 0x000000ffff138224 */ /* 0x000fe200078e0a13 */
[----:B------:R-:W-:Y:S01]  /*38a0*/  ISETP.GT.U32.AND P0, PT, R0, R23, PT ;  /* 0x000000170000720c */ /* 0x000fe20003f04070 */
[----:B------:R-:W-:Y:S01]  /*38b0*/  @P6 VIADD R22, R22, 0x1 ;  /* 0x0000000116166836 */ /* 0x000fe20000000000 */
[----:B------:R-:W-:Y:S01]  /*38c0*/  ISETP.GE.U32.AND P4, PT, R25, R0, PT ;  /* 0x000000001900720c */ /* 0x000fe20003f86070 */
[----:B------:R-:W-:-:S02]  /*38d0*/  @!P5 IMAD.IADD R13, R13, 0x1, -R0 ;  /* 0x000000010d0dd824 */ /* 0x000fc400078e0a00 */
[----:B------:R-:W-:Y:S02]  /*38e0*/  @!P5 VIADD R14, R14, 0x1 ;  /* 0x000000010e0ed836 */ /* 0x000fe40000000000 */
[----:B------:R-:W-:Y:S01]  /*38f0*/  @!P3 VIADD R11, R11, 0x1 ;  /* 0x000000010b0bb836 */ /* 0x000fe20000000000 */
[-C--:B------:R-:W-:Y:S01]  /*3900*/  ISETP.GE.U32.AND P6, PT, R13, R0.reuse, PT ;  /* 0x000000000d00720c */ /* 0x080fe20003fc6070 */
[--C-:B------:R-:W-:Y:S01]  /*3910*/  @!P1 IMAD.IADD R17, R17, 0x1, -R0.reuse ;  /* 0x0000000111119824 */ /* 0x100fe200078e0a00 */
[----:B------:R-:W-:Y:S01]  /*3920*/  ISETP.GE.AND P3, PT, R24, RZ, PT ;  /* 0x000000ff1800720c */ /* 0x000fe20003f66270 */
[----:B------:R-:W-:Y:S01]  /*3930*/  @!P1 VIADD R21, R21, 0x1 ;  /* 0x0000000115159836 */ /* 0x000fe20000000000 */
[----:B------:R-:W-:Y:S01]  /*3940*/  ISETP.NE.AND P1, PT, R5, RZ, PT ;  /* 0x000000ff0500720c */ /* 0x000fe20003f25270 */
[----:B------:R-:W-:Y:S01]  /*3950*/  @!P0 IMAD.IADD R23, R23, 0x1, -R0 ;  /* 0x0000000117178824 */ /* 0x000fe200078e0a00 */
[-C--:B------:R-:W-:Y:S01]  /*3960*/  ISETP.GE.U32.AND P5, PT, R17, R0.reuse, PT ;  /* 0x000000001100720c */ /* 0x080fe20003fa6070 */
[----:B0-----:R-:W-:Y:S01]  /*3970*/  VIADD R13, R29, 0xffffffe ;  /* 0x0ffffffe1d0d7836 */ /* 0x001fe20000000000 */
[----:B------:R-:W-:Y:S01]  /*3980*/  LOP3.LUT R17, RZ, R5, RZ, 0x33, !PT ;  /* 0x00000005ff117212 */ /* 0x000fe200078e33ff */
[----:B------:R-:W-:Y:S01]  /*3990*/  @!P2 IMAD.MOV R22, RZ, RZ, -R22 ;  /* 0x000000ffff16a224 */ /* 0x000fe200078e0a16 */
[----:B------:R-:W-:Y:S01]  /*39a0*/  ISETP.GE.AND P2, PT, R16, RZ, PT ;  /* 0x000000ff1000720c */ /* 0x000fe20003f46270 */
[----:B------:R-:W-:Y:S01]  /*39b0*/  @P4 VIADD R11, R11, 0x1 ;  /* 0x000000010b0b4836 */ /* 0x000fe20000000000 */
[----:B------:R-:W-:Y:S01]  /*39c0*/  ISETP.GE.AND P4, PT, R26, RZ, PT ;  /* 0x000000ff1a00720c */ /* 0x000fe20003f86270 */
[----:B------:R-:W0:Y:S01]  /*39d0*/  F2I.FTZ.U32.TRUNC.NTZ R13, R13 ;  /* 0x0000000d000d7305 */ /* 0x000e22000021f000 */
[----:B------:R-:W-:Y:S01]  /*39e0*/  @P6 VIADD R14, R14, 0x1 ;  /* 0x000000010e0e6836 */ /* 0x000fe20000000000 */
[----:B------:R-:W-:Y:S01]  /*39f0*/  ISETP.GE.U32.AND P6, PT, R23, R0, PT ;  /* 0x000000001700720c */ /* 0x000fe20003fc6070 */
[----:B------:R-:W-:Y:S01]  /*3a00*/  @!P0 VIADD R27, R27, 0x1 ;  /* 0x000000011b1b8836 */ /* 0x000fe20000000000 */
[C---:B------:R-:W-:Y:S01]  /*3a10*/  SEL R23, R17.reuse, R18, !P1 ;  /* 0x0000001211177207 */ /* 0x040fe20004800000 */
[----:B-1----:R-:W-:Y:S01]  /*3a20*/  IMAD R16, R50, 0x120, R15 ;  /* 0x0000012032107824 */ /* 0x002fe200078e020f */
[----:B------:R-:W-:Y:S01]  /*3a30*/  SEL R25, R17, R12, !P1 ;  /* 0x0000000c11197207 */ /* 0x000fe20004800000 */
[----:B------:R-:W-:Y:S01]  /*3a40*/  @P5 VIADD R21, R21, 0x1 ;  /* 0x0000000115155836 */ /* 0x000fe20000000000 */
[----:B------:R-:W-:Y:S01]  /*3a50*/  ISETP.GE.AND P5, PT, R28, RZ, PT ;  /* 0x000000ff1c00720c */ /* 0x000fe20003fa6270 */
[----:B------:R-:W-:Y:S01]  /*3a60*/  @!P3 IMAD.MOV R14, RZ, RZ, -R14 ;  /* 0x000000ffff0eb224 */ /* 0x000fe200078e0a0e */
[----:B------:R-:W-:Y:S01]  /*3a70*/  LEA R16, R16, UR4, 0x2 ;  /* 0x0000000410107c11 */ /* 0x000fe2000f8e10ff */
[----:B------:R-:W-:Y:S01]  /*3a80*/  @!P2 IMAD.MOV R11, RZ, RZ, -R11 ;  /* 0x000000ffff0ba224 */ /* 0x000fe200078e0a0b */
[----:B------:R-:W-:Y:S01]  /*3a90*/  SEL R19, R17, R19, !P1 ;  /* 0x0000001311137207 */ /* 0x000fe20004800000 */
[----:B------:R-:W-:Y:S01]  /*3aa0*/  @!P4 IMAD.MOV R21, RZ, RZ, -R21 ;  /* 0x000000ffff15c224 */ /* 0x000fe200078e0a15 */
[----:B------:R-:W-:Y:S01]  /*3ab0*/  ISETP.NE.AND P0, PT, R48, RZ, PT ;  /* 0x000000ff3000720c */ /* 0x000fe20003f05270 */
[----:B0-----:R-:W-:Y:S01]  /*3ac0*/  IMAD.MOV R12, RZ, RZ, -R13 ;  /* 0x000000ffff0c7224 */ /* 0x001fe200078e0a0d */
[----:B------:R0:W-:Y:S01]  /*3ad0*/  STS [R16], R23 ;  /* 0x0000001710007388 */ /* 0x0001e20000000800 */
[----:B------:R-:W-:Y:S01]  /*3ae0*/  @P6 VIADD R27, R27, 0x1 ;  /* 0x000000011b1b6836 */ /* 0x000fe20000000000 */
[----:B------:R-:W-:Y:S01]  /*3af0*/  SEL R29, R17, R20, !P1 ;  /* 0x00000014111d7207 */ /* 0x000fe20004800000 */
[----:B------:R-:W-:Y:S01]  /*3b00*/  IMAD.IADD R2, R7, 0x1, R2 ;  /* 0x0000000107027824 */ /* 0x000fe200078e0202 */
[----:B------:R1:W-:Y:S01]  /*3b10*/  STS [R16+0x180], R19 ;  /* 0x0001801310007388 */ /* 0x0003e20000000800 */
[----:B------:R-:W-:Y:S01]  /*3b20*/  @!P5 IMAD.MOV R27, RZ, RZ, -R27 ;  /* 0x000000ffff1bd224 */ /* 0x000fe200078e0a1b */
[C---:B------:R-:W-:Y:S01]  /*3b30*/  SEL R31, R17.reuse, R22, !P1 ;  /* 0x00000016111f7207 */ /* 0x040fe20004800000 */
[----:B------:R-:W-:Y:S01]  /*3b40*/  IMAD.MOV.U32 R28, RZ, RZ, RZ ;  /* 0x000000ffff1c7224 */ /* 0x000fe200078e00ff */
[C---:B------:R-:W-:Y:S01]  /*3b50*/  SEL R11, R17.reuse, R11, !P1 ;  /* 0x0000000b110b7207 */ /* 0x040fe20004800000 */
[----:B------:R-:W-:Y:S01]  /*3b60*/  STS [R16+0x80], R25 ;  /* 0x0000801910007388 */ /* 0x000fe20000000800 */
[----:B0-----:R-:W-:Y:S01]  /*3b70*/  IMAD.MOV.U32 R23, RZ, RZ, R12 ;  /* 0x000000ffff177224 */ /* 0x001fe200078e000c */
[C---:B------:R-:W-:Y:S01]  /*3b80*/  SEL R21, R17.reuse, R21, !P1 ;  /* 0x0000001511157207 */ /* 0x040fe20004800000 */
[----:B------:R-:W-:Y:S01]  /*3b90*/  IMAD.MOV.U32 R12, RZ, RZ, RZ ;  /* 0x000000ffff0c7224 */ /* 0x000fe200078e00ff */
[----:B------:R-:W-:Y:S01]  /*3ba0*/  SEL R27, R17, R27, !P1 ;  /* 0x0000001b111b7207 */ /* 0x000fe20004800000 */
[----:B------:R-:W-:Y:S01]  /*3bb0*/  IMAD R23, R23, R10, RZ ;  /* 0x0000000a17177224 */ /* 0x000fe200078e02ff */
[----:B-1----:R-:W-:Y:S01]  /*3bc0*/  SEL R19, R17, R14, !P1 ;  /* 0x0000000e11137207 */ /* 0x002fe20004800000 */
[----:B------:R-:W-:Y:S01]  /*3bd0*/  STS [R16+0x100], R29 ;  /* 0x0001001d10007388 */ /* 0x000fe20000000800 */
[----:B------:R-:W-:Y:S01]  /*3be0*/  IABS R18, R2 ;  /* 0x0000000200127213 */ /* 0x000fe20000000000 */
[----:B------:R-:W-:Y:S01]  /*3bf0*/  IMAD.HI.U32 R7, R13, R23, R12 ;  /* 0x000000170d077227 */ /* 0x000fe200078e000c */
[C---:B------:R-:W-:Y:S01]  /*3c00*/  LOP3.LUT R13, R2.reuse, R3, RZ, 0x3c, !PT ;  /* 0x00000003020d7212 */ /* 0x040fe200078e3cff */
[----:B------:R-:W-:Y:S02]  /*3c10*/  STS [R16+0x200], R31 ;  /* 0x0002001f10007388 */ /* 0x000fe40000000800 */
[----:B------:R-:W-:-:S02]  /*3c20*/  VIADD R12, R2, 0x20 ;  /* 0x00000020020c7836 */ /* 0x000fc40000000000 */
[----:B------:R-:W-:Y:S04]  /*3c30*/  STS [R16+0x280], R11 ;  /* 0x0002800b10007388 */ /* 0x000fe80000000800 */
[----:B------:R0:W-:Y:S04]  /*3c40*/  STS [R16+0x300], R19 ;  /* 0x0003001310007388 */ /* 0x0001e80000000800 */
[----:B------:R1:W-:Y:S04]  /*3c50*/  STS [R16+0x380], R21 ;  /* 0x0003801510007388 */ /* 0x0003e80000000800 */
[----:B------:R1:W-:Y:S01]  /*3c60*/  STS [R16+0x400], R27 ;  /* 0x0004001b10007388 */ /* 0x0003e20000000800 */
[----:B0-----:R-:W-:Y:S01]  /*3c70*/  IABS R19, R12 ;  /* 0x0000000c00137213 */ /* 0x001fe20000000000 */
[----:B------:R-:W-:Y:S01]  /*3c80*/  NOP ;  /* 0x0000000000007918 */ /* 0x000fe20000000000 */
[----:B------:R-:W-:Y:S05]  /*3c90*/  @P0 BRA `(.L_x_11) ;  /* 0x0000000000380947 */ /* 0x000fea0003800000 */
[----:B------:R-:W-:-:S04]  /*3ca0*/  IADD3 R4, PT, PT, R8, -0x1, R4 ;  /* 0xffffffff08047810 */ /* 0x000fc80007ffe004 */
[----:B------:R-:W-:Y:S02]  /*3cb0*/  IABS R9, R4 ;  /* 0x0000000400097213 */ /* 0x000fe40000000000 */
[----:B------:R-:W-:-:S03]  /*3cc0*/  LOP3.LUT R4, R4, R5, RZ, 0x3c, !PT ;  /* 0x0000000504047212 */ /* 0x000fc600078e3cff */
[----:B------:R-:W-:Y:S01]  /*3cd0*/  IMAD.HI.U32 R6, R6, R9, RZ ;  /* 0x0000000906067227 */ /* 0x000fe200078e00ff */
[----:B------:R-:W-:-:S03]  /*3ce0*/  ISETP.GE.AND P4, PT, R4, RZ, PT ;  /* 0x000000ff0400720c */ /* 0x000fc60003f86270 */
[----:B------:R-:W-:-:S04]  /*3cf0*/  IMAD.MOV R8, RZ, RZ, -R6 ;  /* 0x000000ffff087224 */ /* 0x000fc800078e0a06 */
[----:B------:R-:W-:-:S05]  /*3d00*/  IMAD R9, R0, R8, R9 ;  /* 0x0000000800097224 */ /* 0x000fca00078e0209 */
[----:B------:R-:W-:-:S13]  /*3d10*/  ISETP.GT.U32.AND P3, PT, R0, R9, PT ;  /* 0x000000090000720c */ /* 0x000fda0003f64070 */
[----:B------:R-:W-:Y:S02]  /*3d20*/  @!P3 IMAD.IADD R9, R9, 0x1, -R0 ;  /* 0x000000010909b824 */ /* 0x000fe400078e0a00 */
[----:B------:R-:W-:-:S03]  /*3d30*/  @!P3 VIADD R6, R6, 0x1 ;  /* 0x000000010606b836 */ /* 0x000fc60000000000 */
[----:B------:R-:W-:-:S13]  /*3d40*/  ISETP.GE.U32.AND P2, PT, R9, R0, PT ;  /* 0x000000000900720c */ /* 0x000fda0003f46070 */
[----:B------:R-:W-:-:S04]  /*3d50*/  @P2 VIADD R6, R6, 0x1 ;  /* 0x0000000106062836 */ /* 0x000fc80000000000 */
[----:B------:R-:W-:-:S05]  /*3d60*/  @!P4 IMAD.MOV R6, RZ, RZ, -R6 ;  /* 0x000000ffff06c224 */ /* 0x000fca00078e0a06 */
[----:B------:R-:W-:-:S07]  /*3d70*/  SEL R28, R17, R6, !P1 ;  /* 0x00000006111c7207 */ /* 0x000fce0004800000 */
.L_x_11:
[----:B------:R-:W-:Y:S05]  /*3d80*/  BSYNC.RECONVERGENT B0 ;  /* 0x0000000000007941 */ /* 0x000fea0003800200 */
.L_x_10:
[----:B------:R-:W-:Y:S01]  /*3d90*/  IMAD.HI.U32 R11, R7, R18, RZ ;  /* 0x00000012070b7227 */ /* 0x000fe200078e00ff */
[----:B------:R-:W-:Y:S02]  /*3da0*/  ISETP.GE.AND P1, PT, R13, RZ, PT ;  /* 0x000000ff0d00720c */ /* 0x000fe40003f26270 */
[----:B------:R-:W-:Y:S01]  /*3db0*/  LOP3.LUT R0, R12, R3, RZ, 0x3c, !PT ;  /* 0x000000030c007212 */ /* 0x000fe200078e3cff */
[----:B------:R-:W-:Y:S02]  /*3dc0*/  IMAD.MOV R13, RZ, RZ, -R11 ;  /* 0x000000ffff0d7224 */ /* 0x000fe400078e0a0b */
[----:B------:R-:W-:Y:S01]  /*3dd0*/  IMAD.HI.U32 R17, R7, R19, RZ ;  /* 0x0000001307117227 */ /* 0x000fe200078e00ff */
[----:B------:R-:W-:-:S03]  /*3de0*/  ISETP.GE.AND P6, PT, R0, RZ, PT ;  /* 0x000000ff0000720c */ /* 0x000fc60003fc6270 */
[----:B------:R-:W-:Y:S02]  /*3df0*/  IMAD R13, R10, R13, R18 ;  /* 0x0000000d0a0d7224 */ /* 0x000fe400078e0212 */
[----:B------:R-:W-:Y:S02]  /*3e00*/  IMAD.MOV R4, RZ, RZ, -R17 ;  /* 0x000000ffff047224 */ /* 0x000fe400078e0a11 */
[----:B------:R-:W-:Y:S01]  /*3e10*/  VIADD R14, R2, 0x40 ;  /* 0x00000040020e7836 */ /* 0x000fe20000000000 */
[----:B------:R-:W-:Y:S01]  /*3e20*/  ISETP.GT.U32.AND P4, PT, R10, R13, PT ;  /* 0x0000000d0a00720c */ /* 0x000fe20003f84070 */
[----:B------:R-:W-:Y:S02]  /*3e30*/  VIADD R0, R2, 0x60 ;  /* 0x0000006002007836 */ /* 0x000fe40000000000 */
[----:B------:R-:W-:Y:S01]  /*3e40*/  IMAD R19, R10, R4, R19 ;  /* 0x000000040a137224 */ /* 0x000fe200078e0213 */
[----:B------:R-:W-:Y:S01]  /*3e50*/  IABS R23, R14 ;  /* 0x0000000e00177213 */ /* 0x000fe20000000000 */
[C---:B------:R-:W-:Y:S01]  /*3e60*/  VIADD R8, R2.reuse, 0x80 ;  /* 0x0000008002087836 */ /* 0x040fe20000000000 */
[----:B------:R-:W-:Y:S01]  /*3e70*/  IABS R25, R0 ;  /* 0x0000000000197213 */ /* 0x000fe20000000000 */
[----:B------:R-:W-:Y:S01]  /*3e80*/  VIADD R20, R2, 0xa0 ;  /* 0x000000a002147836 */ /* 0x000fe20000000000 */
[----:B------:R-:W-:Y:S01]  /*3e90*/  ISETP.GT.U32.AND P2, PT, R10, R19, PT ;  /* 0x000000130a00720c */ /* 0x000fe20003f44070 */
[----:B-1----:R-:W-:Y:S01]  /*3ea0*/  IMAD.HI.U32 R21, R7, R23, RZ ;  /* 0x0000001707157227 */ /* 0x002fe200078e00ff */
[----:B------:R-:W-:-:S02]  /*3eb0*/  IABS R27, R8 ;  /* 0x00000008001b7213 */ /* 0x000fc40000000000 */
[----:B------:R-:W-:Y:S01]  /*3ec0*/  IABS R26, R20 ;  /* 0x00000014001a7213 */ /* 0x000fe20000000000 */
[----:B------:R-:W-:Y:S02]  /*3ed0*/  @!P4 IMAD.IADD R13, R13, 0x1, -R10 ;  /* 0x000000010d0dc824 */ /* 0x000fe400078e0a0a */
[----:B------:R-:W-:-:S03]  /*3ee0*/  IMAD.HI.U32 R9, R7, R25, RZ ;  /* 0x0000001907097227 */ /* 0x000fc600078e00ff */
[----:B------:R-:W-:Y:S01]  /*3ef0*/  ISETP.GE.U32.AND P5, PT, R13, R10, PT ;  /* 0x0000000a0d00720c */ /* 0x000fe20003fa6070 */
[----:B------:R-:W-:Y:S02]  /*3f00*/  IMAD.MOV R4, RZ, RZ, -R21 ;  /* 0x000000ffff047224 */ /* 0x000fe400078e0a15 */
[----:B------:R-:W-:Y:S02]  /*3f10*/  IMAD.MOV R6, RZ, RZ, -R9 ;  /* 0x000000ffff067224 */ /* 0x000fe400078e0a09 */
[C---:B------:R-:W-:Y:S02]  /*3f20*/  IMAD R23, R10.reuse, R4, R23 ;  /* 0x000000040a177224 */ /* 0x040fe400078e0217 */
[C---:B------:R-:W-:Y:S02]  /*3f30*/  IMAD R25, R10.reuse, R6, R25 ;  /* 0x000000060a197224 */ /* 0x040fe400078e0219 */
[----:B------:R-:W-:Y:S01]  /*3f40*/  @!P2 IMAD.IADD R19, R19, 0x1, -R10 ;  /* 0x000000011313a824 */ /* 0x000fe200078e0a0a */
[----:B------:R-:W-:Y:S01]  /*3f50*/  ISETP.GT.U32.AND P3, PT, R10, R23, PT ;  /* 0x000000170a00720c */ /* 0x000fe20003f64070 */
[----:B------:R-:W-:-:S02]  /*3f60*/  @!P4 VIADD R11, R11, 0x1 ;  /* 0x000000010b0bc836 */ /* 0x000fc40000000000 */
[----:B------:R-:W-:Y:S01]  /*3f70*/  VIADD R18, R2, 0xc0 ;  /* 0x000000c002127836 */ /* 0x000fe20000000000 */
[----:B------:R-:W-:Y:S01]  /*3f80*/  ISETP.GE.U32.AND P4, PT, R19, R10, PT ;  /* 0x0000000a1300720c */ /* 0x000fe20003f86070 */
[----:B------:R-:W-:Y:S01]  /*3f90*/  @P5 VIADD R11, R11, 0x1 ;  /* 0x000000010b0b5836 */ /* 0x000fe20000000000 */
[----:B------:R-:W-:Y:S01]  /*3fa0*/  ISETP.GT.U32.AND P5, PT, R10, R25, PT ;  /* 0x000000190a00720c */ /* 0x000fe20003fa4070 */
[----:B------:R-:W-:Y:S01]  /*3fb0*/  IMAD.HI.U32 R5, R7, R27, RZ ;  /* 0x0000001b07057227 */ /* 0x000fe200078e00ff */
[----:B------:R-:W-:-:S03]  /*3fc0*/  IABS R29, R18 ;  /* 0x00000012001d7213 */ /* 0x000fc60000000000 */
[----:B------:R-:W-:-:S04]  /*3fd0*/  IMAD.HI.U32 R22, R7, R26, RZ ;  /* 0x0000001a07167227 */ /* 0x000fc800078e00ff */
[----:B------:R-:W-:Y:S02]  /*3fe0*/  IMAD.MOV R4, RZ, RZ, -R5 ;  /* 0x000000ffff047224 */ /* 0x000fe400078e0a05 */
[----:B------:R-:W-:Y:S02]  /*3ff0*/  VIADD R6, R2, 0xe0 ;  /* 0x000000e002067836 */ /* 0x000fe40000000000 */
[----:B------:R-:W-:Y:S02]  /*4000*/  IMAD.MOV R13, RZ, RZ, -R22 ;  /* 0x000000ffff0d7224 */ /* 0x000fe400078e0a16 */
[C---:B------:R-:W-:Y:S01]  /*4010*/  IMAD R27, R10.reuse, R4, R27 ;  /* 0x000000040a1b7224 */ /* 0x040fe200078e021b */
[----:B------:R-:W-:Y:S01]  /*4020*/  IABS R30, R6 ;  /* 0x00000006001e7213 */ /* 0x000fe20000000000 */
[C---:B------:R-:W-:Y:S02]  /*4030*/  IMAD R13, R10.reuse, R13, R26 ;  /* 0x0000000d0a0d7224 */ /* 0x040fe400078e021a */
[----:B------:R-:W-:Y:S01]  /*4040*/  @!P2 VIADD R17, R17, 0x1 ;  /* 0x000000011111a836 */ /* 0x000fe20000000000 */
[----:B------:R-:W-:Y:S01]  /*4050*/  ISETP.GT.U32.AND P2, PT, R10, R27, PT ;  /* 0x0000001b0a00720c */ /* 0x000fe20003f44070 */
[----:B------:R-:W-:-:S04]  /*4060*/  IMAD.HI.U32 R24, R7, R29, RZ ;  /* 0x0000001d07187227 */ /* 0x000fc800078e00ff */
[----:B------:R-:W-:Y:S02]  /*4070*/  VIADD R4, R2, 0x100 ;  /* 0x0000010002047836 */ /* 0x000fe40000000000 */
[--C-:B------:R-:W-:Y:S02]  /*4080*/  @!P3 IMAD.IADD R23, R23, 0x1, -R10.reuse ;  /* 0x000000011717b824 */ /* 0x100fe400078e0a0a */
[----:B------:R-:W-:Y:S01]  /*4090*/  @P4 VIADD R17, R17, 0x1 ;  /* 0x0000000111114836 */ /* 0x000fe20000000000 */
[----:B------:R-:W-:Y:S01]  /*40a0*/  IABS R31, R4 ;  /* 0x00000004001f7213 */ /* 0x000fe20000000000 */
[----:B------:R-:W-:Y:S01]  /*40b0*/  @!P5 IMAD.IADD R25, R25, 0x1, -R10 ;  /* 0x000000011919d824 */ /* 0x000fe200078e0a0a */
[----:B------:R-:W-:Y:S01]  /*40c0*/  ISETP.GE.U32.AND P4, PT, R23, R10, PT ;  /* 0x0000000a1700720c */ /* 0x000fe20003f86070 */
[----:B------:R-:W-:Y:S01]  /*40d0*/  @!P1 IMAD.MOV R11, RZ, RZ, -R11 ;  /* 0x000000ffff0b9224 */ /* 0x000fe200078e0a0b */
[----:B------:R-:W-:Y:S01]  /*40e0*/  ISETP.GT.U32.AND P1, PT, R10, R13, PT ;  /* 0x0000000d0a00720c */ /* 0x000fe20003f24070 */
[----:B------:R-:W-:-:S02]  /*40f0*/  IMAD.MOV R19, RZ, RZ, -R24 ;  /* 0x000000ffff137224 */ /* 0x000fc400078e0a18 */
[----:B------:R-:W-:-:S04]  /*4100*/  IMAD.HI.U32 R26, R7, R30, RZ ;  /* 0x0000001e071a7227 */ /* 0x000fc800078e00ff */
[----:B------:R-:W-:Y:S01]  /*4110*/  @!P6 IMAD.MOV R17, RZ, RZ, -R17 ;  /* 0x000000ffff11e224 */ /* 0x000fe200078e0a11 */
[----:B------:R-:W-:Y:S01]  /*4120*/  ISETP.GE.U32.AND P6, PT, R25, R10, PT ;  /* 0x0000000a1900720c */ /* 0x000fe20003fc6070 */
[----:B------:R-:W-:Y:S02]  /*4130*/  IMAD R19, R10, R19, R29 ;  /* 0x000000130a137224 */ /* 0x000fe400078e021d */
[----:B------:R-:W-:Y:S02]  /*4140*/  IMAD.MOV R29, RZ, RZ, -R26 ;  /* 0x000000ffff1d7224 */ /* 0x000fe400078e0a1a */
[----:B------:R-:W-:-:S04]  /*4150*/  IMAD.HI.U32 R23, R7, R31, RZ ;  /* 0x0000001f07177227 */ /* 0x000fc800078e00ff */
[C---:B------:R-:W-:Y:S01]  /*4160*/  IMAD R7, R10.reuse, R29, R30 ;  /* 0x0000001d0a077224 */ /* 0x040fe200078e021e */
[----:B------:R-:W-:Y:S01]  /*4170*/  LOP3.LUT R30, RZ, R3, RZ, 0x33, !PT ;  /* 0x00000003ff1e7212 */ /* 0x000fe200078e33ff */
[----:B------:R-:W-:Y:S01]  /*4180*/  @!P3 VIADD R21, R21, 0x1 ;  /* 0x000000011515b836 */ /* 0x000fe20000000000 */
[C---:B------:R-:W-:Y:S01]  /*4190*/  ISETP.GT.U32.AND P3, PT, R10.reuse, R19, PT ;  /* 0x000000130a00720c */ /* 0x040fe20003f64070 */
[--C-:B------:R-:W-:Y:S02]  /*41a0*/  @!P2 IMAD.IADD R27, R27, 0x1, -R10.reuse ;  /* 0x000000011b1ba824 */ /* 0x100fe400078e0a0a */
[----:B------:R-:W-:Y:S01]  /*41b0*/  @!P5 VIADD R9, R9, 0x1 ;  /* 0x000000010909d836 */ /* 0x000fe20000000000 */
[----:B------:R-:W-:Y:S01]  /*41c0*/  ISETP.GT.U32.AND P5, PT, R10, R7, PT ;  /* 0x000000070a00720c */ /* 0x000fe20003fa4070 */
[----:B------:R-:W-:Y:S02]  /*41d0*/  @!P1 IMAD.IADD R13, R13, 0x1, -R10 ;  /* 0x000000010d0d9824 */ /* 0x000fe400078e0a0a */
[----:B------:R-:W-:Y:S01]  /*41e0*/  @P4 VIADD R21, R21, 0x1 ;  /* 0x0000000115154836 */ /* 0x000fe20000000000 */
[-C--:B------:R-:W-:Y:S01]  /*41f0*/  ISETP.GE.U32.AND P4, PT, R27, R10.reuse, PT ;  /* 0x0000000a1b00720c */ /* 0x080fe20003f86070 */
[----:B------:R-:W-:Y:S01]  /*4200*/  @P6 VIADD R9, R9, 0x1 ;  /* 0x0000000109096836 */ /* 0x000fe20000000000 */
[----:B------:R-:W-:Y:S01]  /*4210*/  ISETP.GE.U32.AND P6, PT, R13, R10, PT ;  /* 0x0000000a0d00720c */ /* 0x000fe20003fc6070 */
[----:B------:R-:W-:Y:S01]  /*4220*/  IMAD.MOV R25, RZ, RZ, -R23 ;  /* 0x000000ffff197224 */ /* 0x000fe200078e0a17 */
[----:B------:R-:W-:Y:S01]  /*4230*/  LOP3.LUT R13, R14, R3, RZ, 0x3c, !PT ;  /* 0x000000030e0d7212 */ /* 0x000fe200078e3cff */
[----:B------:R-:W-:-:S02]  /*4240*/  @!P2 VIADD R5, R5, 0x1 ;  /* 0x000000010505a836 */ /* 0x000fc40000000000 */
[----:B------:R-:W-:Y:S02]  /*4250*/  IMAD R25, R10, R25, R31 ;  /* 0x000000190a197224 */ /* 0x000fe400078e021f */
[--C-:B------:R-:W-:Y:S02]  /*4260*/  @!P3 IMAD.IADD R19, R19, 0x1, -R10.reuse ;  /* 0x000000011313b824 */ /* 0x100fe400078e0a0a */
[----:B------:R-:W-:Y:S01]  /*4270*/  @!P1 VIADD R22, R22, 0x1 ;  /* 0x0000000116169836 */ /* 0x000fe20000000000 */
[----:B------:R-:W-:Y:S01]  /*4280*/  ISETP.GT.U32.AND P2, PT, R10, R25, PT ;  /* 0x000000190a00720c */ /* 0x000fe20003f44070 */
[----:B------:R-:W-:Y:S01]  /*4290*/  @!P5 IMAD.IADD R7, R7, 0x1, -R10 ;  /* 0x000000010707d824 */ /* 0x000fe200078e0a0a */
[----:B------:R-:W-:Y:S01]  /*42a0*/  ISETP.GE.AND P1, PT, R13, RZ, PT ;  /* 0x000000ff0d00720c */ /* 0x000fe20003f26270 */
[----:B------:R-:W-:Y:S01]  /*42b0*/  @P4 VIADD R5, R5, 0x1 ;  /* 0x0000000105054836 */ /* 0x000fe20000000000 */
[-C--:B------:R-:W-:Y:S01]  /*42c0*/  ISETP.GE.U32.AND P4, PT, R19, R10.reuse, PT ;  /* 0x0000000a1300720c */ /* 0x080fe20003f86070 */
[----:B------:R-:W-:Y:S01]  /*42d0*/  @P6 VIADD R22, R22, 0x1 ;  /* 0x0000000116166836 */ /* 0x000fe20000000000 */
[----:B------:R-:W-:Y:S01]  /*42e0*/  ISETP.GE.U32.AND P6, PT, R7, R10, PT ;  /* 0x0000000a0700720c */ /* 0x000fe20003fc6070 */
[----:B------:R-:W-:Y:S01]  /*42f0*/  @!P3 VIADD R24, R24, 0x1 ;  /* 0x000000011818b836 */ /* 0x000fe20000000000 */
[-C--:B------:R-:W-:Y:S01]  /*4300*/  LOP3.LUT R7, R0, R3.reuse, RZ, 0x3c, !PT ;  /* 0x0000000300077212 */ /* 0x080fe200078e3cff */
[----:B------:R-:W-:Y:S01]  /*4310*/  @!P5 VIADD R26, R26, 0x1 ;  /* 0x000000011a1ad836 */ /* 0x000fe20000000000 */
[----:B------:R-:W-:-:S02]  /*4320*/  LOP3.LUT R13, R18, R3, RZ, 0x3c, !PT ;  /* 0x00000003120d7212 */ /* 0x000fc400078e3cff */
[----:B------:R-:W-:Y:S01]  /*4330*/  ISETP.GE.AND P3, PT, R7, RZ, PT ;  /* 0x000000ff0700720c */ /* 0x000fe20003f66270 */
[----:B------:R-:W-:Y:S01]  /*4340*/  @!P2 IMAD.IADD R25, R25, 0x1, -R10 ;  /* 0x000000011919a824 */ /* 0x000fe200078e0a0a */
[-C--:B------:R-:W-:Y:S01]  /*4350*/  LOP3.LUT R7, R8, R3.reuse, RZ, 0x3c, !PT ;  /* 0x0000000308077212 */ /* 0x080fe200078e3cff */
[----:B------:R-:W-:Y:S02]  /*4360*/  @!P1 IMAD.MOV R21, RZ, RZ, -R21 ;  /* 0x000000ffff159224 */ /* 0x000fe400078e0a15 */
[----:B------:R-:W-:Y:S01]  /*4370*/  @P4 VIADD R24, R24, 0x1 ;  /* 0x0000000118184836 */ /* 0x000fe20000000000 */
[----:B------:R-:W-:Y:S01]  /*4380*/  ISETP.GE.U32.AND P4, PT, R25, R10, PT ;  /* 0x0000000a1900720c */ /* 0x000fe20003f86070 */
[----:B------:R-:W-:Y:S01]  /*4390*/  @P6 VIADD R26, R26, 0x1 ;  /* 0x000000011a1a6836 */ /* 0x000fe20000000000 */
[----:B------:R-:W-:Y:S01]  /*43a0*/  LOP3.LUT R10, R20, R3, RZ, 0x3c, !PT ;  /* 0x00000003140a7212 */ /* 0x000fe200078e3cff */
[----:B------:R-:W-:Y:S01]  /*43b0*/  @!P2 VIADD R23, R23, 0x1 ;  /* 0x000000011717a836 */ /* 0x000fe20000000000 */
[----:B------:R-:W-:-:S02]  /*43c0*/  ISETP.GE.AND P1, PT, R7, RZ, PT ;  /* 0x000000ff0700720c */ /* 0x000fc40003f26270 */
[-C--:B------:R-:W-:Y:S01]  /*43d0*/  LOP3.LUT R7, R6, R3.reuse, RZ, 0x3c, !PT ;  /* 0x0000000306077212 */ /* 0x080fe200078e3cff */
[----:B------:R-:W-:Y:S01]  /*43e0*/  @!P3 IMAD.MOV R9, RZ, RZ, -R9 ;  /* 0x000000ffff09b224 */ /* 0x000fe200078e0a09 */
[----:B------:R-:W-:Y:S02]  /*43f0*/  ISETP.GE.AND P5, PT, R10, RZ, PT ;  /* 0x000000ff0a00720c */ /* 0x000fe40003fa6270 */
[----:B------:R-:W-:Y:S02]  /*4400*/  LOP3.LUT R10, R4, R3, RZ, 0x3c, !PT ;  /* 0x00000003040a7212 */ /* 0x000fe400078e3cff */
[----:B------:R-:W-:Y:S01]  /*4410*/  ISETP.GE.AND P3, PT, R7, RZ, PT ;  /* 0x000000ff0700720c */ /* 0x000fe20003f66270 */
[----:B------:R-:W-:Y:S01]  /*4420*/  @P4 VIADD R23, R23, 0x1 ;  /* 0x0000000117174836 */ /* 0x000fe20000000000 */
[----:B------:R-:W-:Y:S02]  /*4430*/  ISETP.GE.AND P6, PT, R13, RZ, PT ;  /* 0x000000ff0d00720c */ /* 0x000fe40003fc6270 */
[----:B------:R-:W-:Y:S01]  /*4440*/  ISETP.GE.AND P2, PT, R10, RZ, PT ;  /* 0x000000ff0a00720c */ /* 0x000fe20003f46270 */
[----:B------:R-:W-:Y:S01]  /*4450*/  @!P1 IMAD.MOV R5, RZ, RZ, -R5 ;  /* 0x000000ffff059224 */ /* 0x000fe200078e0a05 */
[----:B------:R-:W-:-:S02]  /*4460*/  ISETP.NE.AND P4, PT, R3, RZ, PT ;  /* 0x000000ff0300720c */ /* 0x000fc40003f85270 */
[----:B------:R-:W-:Y:S01]  /*4470*/  ISETP.NE.AND P1, PT, R48, RZ, PT ;  /* 0x000000ff3000720c */ /* 0x000fe20003f25270 */
[----:B------:R-:W-:Y:S01]  /*4480*/  @!P5 IMAD.MOV R22, RZ, RZ, -R22 ;  /* 0x000000ffff16d224 */ /* 0x000fe200078e0a16 */
[C---:B------:R-:W-:Y:S02]  /*4490*/  SEL R11, R30.reuse, R11, !P4 ;  /* 0x0000000b1e0b7207 */ /* 0x040fe40006000000 */
[C---:B------:R-:W-:Y:S01]  /*44a0*/  SEL R9, R30.reuse, R9, !P4 ;  /* 0x000000091e097207 */ /* 0x040fe20006000000 */
[----:B------:R-:W-:Y:S01]  /*44b0*/  @!P3 IMAD.MOV R26, RZ, RZ, -R26 ;  /* 0x000000ffff1ab224 */ /* 0x000fe200078e0a1a */
[C---:B------:R-:W-:Y:S01]  /*44c0*/  SEL R17, R30.reuse, R17, !P4 ;  /* 0x000000111e117207 */ /* 0x040fe20006000000 */
[----:B------:R-:W-:Y:S01]  /*44d0*/  @!P6 IMAD.MOV R24, RZ, RZ, -R24 ;  /* 0x000000ffff18e224 */ /* 0x000fe200078e0a18 */
[C---:B------:R-:W-:Y:S01]  /*44e0*/  SEL R21, R30.reuse, R21, !P4 ;  /* 0x000000151e157207 */ /* 0x040fe20006000000 */
[----:B------:R-:W-:Y:S01]  /*44f0*/  @!P2 IMAD.MOV R23, RZ, RZ, -R23 ;  /* 0x000000ffff17a224 */ /* 0x000fe200078e0a17 */
[C---:B------:R-:W-:Y:S01]  /*4500*/  SEL R5, R30.reuse, R5, !P4 ;  /* 0x000000051e057207 */ /* 0x040fe20006000000 */
[----:B------:R-:W-:Y:S01]  /*4510*/  IMAD.MOV R7, RZ, RZ, -R11 ;  /* 0x000000ffff077224 */ /* 0x000fe200078e0a0b */
[C---:B------:R-:W-:Y:S01]  /*4520*/  SEL R26, R30.reuse, R26, !P4 ;  /* 0x0000001a1e1a7207 */ /* 0x040fe20006000000 */
[----:B------:R-:W-:Y:S01]  /*4530*/  IMAD.MOV R19, RZ, RZ, -R9 ;  /* 0x000000ffff137224 */ /* 0x000fe200078e0a09 */
[C---:B------:R-:W-:Y:S01]  /*4540*/  SEL R22, R30.reuse, R22, !P4 ;  /* 0x000000161e167207 */ /* 0x040fe20006000000 */
[----:B------:R-:W-:Y:S01]  /*4550*/  IMAD.MOV R10, RZ, RZ, -R17 ;  /* 0x000000ffff0a7224 */ /* 0x000fe200078e0a11 */
[C---:B------:R-:W-:Y:S01]  /*4560*/  SEL R24, R30.reuse, R24, !P4 ;  /* 0x000000181e187207 */ /* 0x040fe20006000000 */
[----:B------:R-:W-:Y:S01]  /*4570*/  IMAD.MOV R13, RZ, RZ, -R21 ;  /* 0x000000ffff0d7224 */ /* 0x000fe200078e0a15 */
[----:B------:R-:W-:Y:S01]  /*4580*/  SEL R23, R30, R23, !P4 ;  /* 0x000000171e177207 */ /* 0x000fe20006000000 */
[----:B------:R-:W-:-:S02]  /*4590*/  IMAD R2, R3, R7, R2 ;  /* 0x0000000703027224 */ /* 0x000fc400078e0202 */
[C---:B------:R-:W-:Y:S02]  /*45a0*/  IMAD R0, R3.reuse, R19, R0 ;  /* 0x0000001303007224 */ /* 0x040fe400078e0200 */
[C---:B------:R-:W-:Y:S02]  /*45b0*/  IMAD R12, R3.reuse, R10, R12 ;  /* 0x0000000a030c7224 */ /* 0x040fe400078e020c */
[----:B------:R-:W-:Y:S02]  /*45c0*/  IMAD R14, R3, R13, R14 ;  /* 0x0000000d030e7224 */ /* 0x000fe400078e020e */
[----:B------:R-:W-:Y:S02]  /*45d0*/  IMAD.MOV R7, RZ, RZ, -R5 ;  /* 0x000000ffff077224 */ /* 0x000fe400078e0a05 */
[----:B------:R-:W-:Y:S02]  /*45e0*/  IMAD.MOV R19, RZ, RZ, -R26 ;  /* 0x000000ffff137224 */ /* 0x000fe400078e0a1a */
[----:B------:R-:W-:-:S02]  /*45f0*/  IMAD.MOV R10, RZ, RZ, -R22 ;  /* 0x000000ffff0a7224 */ /* 0x000fc400078e0a16 */
[----:B------:R-:W-:Y:S02]  /*4600*/  IMAD.MOV R13, RZ, RZ, -R24 ;  /* 0x000000ffff0d7224 */ /* 0x000fe400078e0a18 */
[----:B------:R-:W-:Y:S02]  /*4610*/  IMAD.MOV R25, RZ, RZ, -R23 ;  /* 0x000000ffff197224 */ /* 0x000fe400078e0a17 */
[C---:B------:R-:W-:Y:S02]  /*4620*/  IMAD R8, R3.reuse, R7, R8 ;  /* 0x0000000703087224 */ /* 0x040fe400078e0208 */
[C---:B------:R-:W-:Y:S02]  /*4630*/  IMAD R19, R3.reuse, R19, R6 ;  /* 0x0000001303137224 */ /* 0x040fe400078e0206 */
[C---:B------:R-:W-:Y:S02]  /*4640*/  IMAD R7, R3.reuse, R10, R20 ;  /* 0x0000000a03077224 */ /* 0x040fe400078e0214 */
[----:B------:R-:W-:-:S02]  /*4650*/  IMAD R13, R3, R13, R18 ;  /* 0x0000000d030d7224 */ /* 0x000fc400078e0212 */
[----:B------:R-:W-:Y:S02]  /*4660*/  IMAD R6, R15, 0x20, R16 ;  /* 0x000000200f067824 */ /* 0x000fe400078e0210 */
[----:B------:R-:W-:Y:S02]  /*4670*/  IMAD R4, R3, R25, R4 ;  /* 0x0000001903047224 */ /* 0x000fe400078e0204 */
[----:B------:R-:W-:Y:S01]  /*4680*/  IMAD.IADD R21, R21, 0x1, R14 ;  /* 0x0000000115157824 */ /* 0x000fe200078e020e */
[----:B------:R-:W-:Y:S01]  /*4690*/  LDS R32, [R6] ;  /* 0x0000000006207984 */ /* 0x000fe20000000800 */
[----:B------:R-:W-:Y:S02]  /*46a0*/  IMAD.IADD R9, R9, 0x1, R0 ;  /* 0x0000000109097824 */ /* 0x000fe400078e0200 */
[----:B------:R-:W-:Y:S01]  /*46b0*/  IMAD.IADD R5, R5, 0x1, R8 ;  /* 0x0000000105057824 */ /* 0x000fe200078e0208 */
[----:B------:R-:W-:Y:S01]  /*46c0*/  LDS R0, [R6+0x20] ;  /* 0x0000200006007984 */ /* 0x000fe20000000800 */
[----:B------:R-:W-:-:S02]  /*46d0*/  IMAD.IADD R7, R22, 0x1, R7 ;  /* 0x0000000116077824 */ /* 0x000fc400078e0207 */
[----:B------:R-:W-:Y:S01]  /*46e0*/  IMAD.IADD R3, R24, 0x1, R13 ;  /* 0x0000000118037824 */ /* 0x000fe200078e020d */
[----:B------:R-:W0:Y:S01]  /*46f0*/  LDS R34, [R6+0x4] ;  /* 0x0000040006227984 */ /* 0x000e220000000800 */
[----:B------:R-:W-:Y:S02]  /*4700*/  IMAD.IADD R19, R26, 0x1, R19 ;  /* 0x000000011a137824 */ /* 0x000fe400078e0213 */
[----:B------:R-:W-:Y:S01]  /*4710*/  IMAD.IADD R11, R11, 0x1, R2 ;  /* 0x000000010b0b7824 */ /* 0x000fe200078e0202 */
[----:B------:R-:W1:Y:S01]  /*4720*/  LDS R26, [R6+0x8] ;  /* 0x00000800061a7984 */ /* 0x000e620000000800 */
[----:B------:R-:W-:Y:S02]  /*4730*/  IMAD.IADD R17, R17, 0x1, R12 ;  /* 0x0000000111117824 */ /* 0x000fe400078e020c */
[----:B------:R-:W-:Y:S01]  /*4740*/  IMAD.IADD R23, R23, 0x1, R4 ;  /* 0x0000000117177824 */ /* 0x000fe200078e0204 */
[----:B------:R-:W2:Y:S04]  /*4750*/  LDS R24, [R6+0xc] ;  /* 0x00000c0006187984 */ /* 0x000ea80000000800 */
[----:B------:R-:W-:Y:S04]  /*4760*/  LDS R22, [R6+0x10] ;  /* 0x0000100006167984 */ /* 0x000fe80000000800 */
[----:B------:R-:W3:Y:S04]  /*4770*/  LDS R20, [R6+0x14] ;  /* 0x0000140006147984 */ /* 0x000ee80000000800 */
[----:B------:R-:W-:Y:S04]  /*4780*/  LDS R14, [R6+0x18] ;  /* 0x00001800060e7984 */ /* 0x000fe80000000800 */
[----:B------:R-:W-:Y:S01]  /*4790*/  LDS R8, [R6+0x1c] ;  /* 0x00001c0006087984 */ /* 0x000fe20000000800 */
[----:B------:R-:W-:Y:S01]  /*47a0*/  BAR.SYNC.DEFER_BLOCKING 0x0 ;  /* 0x0000000000007b1d */ /* 0x000fe20000010000 */
[----:B0-----:R-:W-:-:S02]  /*47b0*/  ISETP.NE.AND P6, PT, R32, R34, PT ;  /* 0x000000222000720c */ /* 0x001fc40003fc5270 */
[----:B-1----:R-:W-:Y:S02]  /*47c0*/  ISETP.NE.AND P4, PT, R34, R26, PT ;  /* 0x0000001a2200720c */ /* 0x002fe40003f85270 */
[----:B--2---:R-:W-:Y:S01]  /*47d0*/  ISETP.NE.AND P5, PT, R26, R24, PT ;  /* 0x000000181a00720c */ /* 0x004fe20003fa5270 */
[----:B------:R-:W-:Y:S03]  /*47e0*/  STS [R16], R11 ;  /* 0x0000000b10007388 */ /* 0x000fe60000000800 */
[----:B------:R-:W-:Y:S01]  /*47f0*/  SEL R46, RZ, 0x1, !P5 ;  /* 0x00000001ff2e7807 */ /* 0x000fe20006800000 */
[----:B------:R0:W-:Y:S01]  /*4800*/  STS [R16+0x80], R17 ;  /* 0x0000801110007388 */ /* 0x0001e20000000800 */
[----:B---3--:R-:W-:-:S03]  /*4810*/  ISETP.NE.AND P3, PT, R22, R20, PT ;  /* 0x000000141600720c */ /* 0x008fc60003f65270 */
[----:B------:R-:W-:Y:S04]  /*4820*/  STS [R16+0x100], R21 ;  /* 0x0001001510007388 */ /* 0x000fe80000000800 */
[----:B------:R-:W-:Y:S01]  /*4830*/  STS [R16+0x180], R9 ;  /* 0x0001800910007388 */ /* 0x000fe20000000800 */
[----:B0-----:R-:W-:-:S03]  /*4840*/  SEL R17, RZ, 0x1, !P3 ;  /* 0x00000001ff117807 */ /* 0x001fc60005800000 */
[----:B------:R0:W-:Y:S04]  /*4850*/  STS [R16+0x200], R5 ;  /* 0x0002000510007388 */ /* 0x0001e80000000800 */
[----:B------:R-:W-:Y:S04]  /*4860*/  STS [R16+0x280], R7 ;  /* 0x0002800710007388 */ /* 0x000fe80000000800 */
[----:B------:R-:W-:Y:S01]  /*4870*/  STS [R16+0x300], R3 ;  /* 0x0003000310007388 */ /* 0x000fe20000000800 */
[----:B0-----:R-:W-:-:S03]  /*4880*/  LEA R5, R48, UR4, 0x2 ;  /* 0x0000000430057c11 */ /* 0x001fc6000f8e10ff */
[----:B------:R-:W-:Y:S04]  /*4890*/  STS [R16+0x380], R19 ;  /* 0x0003801310007388 */ /* 0x000fe80000000800 */
[----:B------:R-:W-:Y:S01]  /*48a0*/  STS [R16+0x400], R23 ;  /* 0x0004001710007388 */ /* 0x000fe20000000800 */
[----:B------:R-:W-:-:S03]  /*48b0*/  NOP ;  /* 0x0000000000007918 */ /* 0x000fc60000000000 */
[----:B------:R-:W0:Y:S04]  /*48c0*/  LDS R33, [R6] ;  /* 0x0000000006217984 */ /* 0x000e280000000800 */
[----:B------:R-:W1:Y:S04]  /*48d0*/  LDS R35, [R6+0x4] ;  /* 0x0000040006237984 */ /* 0x000e680000000800 */
[----:B------:R-:W2:Y:S04]  /*48e0*/  LDS R27, [R6+0x8] ;  /* 0x00000800061b7984 */ /* 0x000ea80000000800 */
[----:B------:R-:W3:Y:S04]  /*48f0*/  LDS R12, [R6+0xc] ;  /* 0x00000c00060c7984 */ /* 0x000ee80000000800 */
[----:B------:R-:W4:Y:S04]  /*4900*/  LDS R13, [R6+0x10] ;  /* 0x00001000060d7984 */ /* 0x000f280000000800 */
[----:B------:R-:W5:Y:S04]  /*4910*/  LDS R10, [R6+0x14] ;  /* 0x00001400060a7984 */ /* 0x000f680000000800 */
[----:B------:R-:W-:Y:S04]  /*4920*/  LDS R11, [R6+0x18] ;  /* 0x00001800060b7984 */ /* 0x000fe80000000800 */
[----:B------:R-:W-:Y:S04]  /*4930*/  LDS R9, [R6+0x1c] ;  /* 0x00001c0006097984 */ /* 0x000fe80000000800 */
[----:B------:R-:W-:Y:S01]  /*4940*/  LDS R2, [R6+0x20] ;  /* 0x0000200006027984 */ /* 0x000fe20000000800 */
[----:B------:R-:W-:Y:S01]  /*4950*/  BAR.SYNC.DEFER_BLOCKING 0x0 ;  /* 0x0000000000007b1d */ /* 0x000fe20000010000 */
[----:B0-----:R-:W-:-:S05]  /*4960*/  SEL R4, R33, RZ, !P6 ;  /* 0x000000ff21047207 */ /* 0x001fca0007000000 */
[----:B-1----:R-:W-:-:S05]  /*4970*/  IMAD.IADD R4, R35, 0x1, R4 ;  /* 0x0000000123047824 */ /* 0x002fca00078e0204 */
[----:B------:R-:W-:-:S05]  /*4980*/  SEL R4, R4, RZ, !P4 ;  /* 0x000000ff04047207 */ /* 0x000fca0006000000 */
[----:B--2---:R-:W-:Y:S01]  /*4990*/  IMAD.IADD R4, R27, 0x1, R4 ;  /* 0x000000011b047824 */ /* 0x004fe200078e0204 */
[----:B------:R-:W-:Y:S04]  /*49a0*/  STS [R5+0x4d8], R0 ;  /* 0x0004d80005007388 */ /* 0x000fe80000000800 */
[----:B------:R-:W-:Y:S01]  /*49b0*/  SEL R3, R4, RZ, !P5 ;  /* 0x000000ff04037207 */ /* 0x000fe20006800000 */
[----:B------:R-:W-:Y:S01]  /*49c0*/  BAR.SYNC.DEFER_BLOCKING 0x0 ;  /* 0x0000000000007b1d */ /* 0x000fe20000010000 */
[----:B------:R-:W-:-:S03]  /*49d0*/  ISETP.NE.AND P5, PT, R8, R0, PT ;  /* 0x000000000800720c */ /* 0x000fc60003fa5270 */
[----:B---3--:R-:W-:Y:S01]  /*49e0*/  IMAD.IADD R3, R12, 0x1, R3 ;  /* 0x000000010c037824 */ /* 0x008fe200078e0203 */
[----:B------:R-:W-:Y:S01]  /*49f0*/  SEL R21, RZ, 0x1, !P5 ;  /* 0x00000001ff157807 */ /* 0x000fe20006800000 */
[----:B------:R-:W0:Y:S01]  /*4a00*/  @P1 LDS R28, [R5+0x4d4] ;  /* 0x0004d400051c1984 */ /* 0x000e220000000800 */
[----:B------:R-:W-:-:S04]  /*4a10*/  ISETP.NE.AND P1, PT, R24, R22, PT ;  /* 0x000000161800720c */ /* 0x000fc80003f25270 */
[----:B------:R-:W-:-:S05]  /*4a20*/  SEL R4, R3, RZ, !P1 ;  /* 0x000000ff03047207 */ /* 0x000fca0004800000 */
[----:B----4-:R-:W-:-:S05]  /*4a30*/  IMAD.IADD R4, R13, 0x1, R4 ;  /* 0x000000010d047824 */ /* 0x010fca00078e0204 */
[----:B------:R-:W-:Y:S02]  /*4a40*/  SEL R3, R4, RZ, !P3 ;  /* 0x000000ff04037207 */ /* 0x000fe40005800000 */
[----:B------:R-:W-:-:S03]  /*4a50*/  SEL R4, RZ, 0x1, !P6 ;  /* 0x00000001ff047807 */ /* 0x000fc60007000000 */
[----:B-----5:R-:W-:Y:S01]  /*4a60*/  IMAD.IADD R3, R10, 0x1, R3 ;  /* 0x000000010a037824 */ /* 0x020fe200078e0203 */
[----:B0-----:R-:W-:-:S04]  /*4a70*/  ISETP.NE.AND P2, PT, R28, R32, PT ;  /* 0x000000201c00720c */ /* 0x001fc80003f45270 */
[----:B------:R-:W-:Y:S02]  /*4a80*/  SEL R5, RZ, 0x1, !P2 ;  /* 0x00000001ff057807 */ /* 0x000fe40005000000 */
[----:B------:R-:W-:Y:S02]  /*4a90*/  ISETP.NE.AND P2, PT, R20, R14, PT ;  /* 0x0000000e1400720c */ /* 0x000fe40003f45270 */
[----:B------:R-:W-:Y:S02]  /*4aa0*/  IADD3 R6, P6, PT, R4, R5, RZ ;  /* 0x0000000504067210 */ /* 0x000fe40007fde0ff */
[----:B------:R-:W-:Y:S02]  /*4ab0*/  SEL R4, R3, RZ, !P2 ;  /* 0x000000ff03047207 */ /* 0x000fe40005000000 */
[----:B------:R-:W-:Y:S01]  /*4ac0*/  SEL R3, RZ, 0x1, !P4 ;  /* 0x00000001ff037807 */ /* 0x000fe20006000000 */
[----:B------:R-:W-:Y:S01]  /*4ad0*/  IMAD.X R5, RZ, RZ, RZ, P6 ;  /* 0x000000ffff057224 */ /* 0x000fe200030e06ff */
[----:B------:R-:W-:Y:S01]  /*4ae0*/  ISETP.NE.AND P4, PT, R14, R8, PT ;  /* 0x000000080e00720c */ /* 0x000fe20003f85270 */
[----:B------:R-:W-:Y:S01]  /*4af0*/  IMAD.IADD R4, R11, 0x1, R4 ;  /* 0x000000010b047824 */ /* 0x000fe200078e0204 */
[----:B------:R-:W-:-:S02]  /*4b00*/  IADD3 R3, P6, PT, R6, R3, RZ ;  /* 0x0000000306037210 */ /* 0x000fc40007fde0ff */
[----:B------:R-:W-:Y:S02]  /*4b10*/  SEL R6, RZ, 0x1, !P4 ;  /* 0x00000001ff067807 */ /* 0x000fe40006000000 */
[----:B------:R-:W-:Y:S01]  /*4b20*/  SEL R4, R4, RZ, !P4 ;  /* 0x000000ff04047207 */ /* 0x000fe20006000000 */
[----:B------:R-:W-:Y:S01]  /*4b30*/  IMAD.X R45, RZ, RZ, R5, P6 ;  /* 0x000000ffff2d7224 */ /* 0x000fe200030e0605 */
[----:B------:R-:W-:Y:S02]  /*4b40*/  IADD3 R46, P6, PT, R3, R46, RZ ;  /* 0x0000002e032e7210 */ /* 0x000fe40007fde0ff */
[----:B------:R-:W-:Y:S01]  /*4b50*/  SEL R5, RZ, 0x1, !P1 ;  /* 0x00000001ff057807 */ /* 0x000fe20004800000 */
[----:B------:R-:W-:Y:S01]  /*4b60*/  IMAD.IADD R4, R9, 0x1, R4 ;  /* 0x0000000109047824 */ /* 0x000fe200078e0204 */
[----:B------:R-:W-:Y:S01]  /*4b70*/  ISETP.NE.AND P4, PT, R50, 0x5, PT ;  /* 0x000000053200780c */ /* 0x000fe20003f85270 */
[----:B------:R-:W-:Y:S01]  /*4b80*/  IMAD.X R45, RZ, RZ, R45, P6 ;  /* 0x000000ffff2d7224 */ /* 0x000fe200030e062d */
[----:B------:R-:W-:-:S02]  /*4b90*/  IADD3 R44, P1, PT, R46, R5, RZ ;  /* 0x000000052e2c7210 */ /* 0x000fc40007f3e0ff */
[----:B------:R-:W-:Y:S02]  /*4ba0*/  SEL R3, R4, RZ, !P5 ;  /* 0x000000ff04037207 */ /* 0x000fe40006800000 */
[----:B------:R-:W-:Y:S02]  /*4bb0*/  SEL R5, RZ, 0x1, !P2 ;  /* 0x00000001ff057807 */ /* 0x000fe40005000000 */
[----:B------:R-:W-:Y:S01]  /*4bc0*/  ISETP.NE.AND P6, PT, R50, 0x4, PT ;  /* 0x000000043200780c */ /* 0x000fe20003fc5270 */
[----:B------:R-:W-:Y:S01]  /*4bd0*/  IMAD.IADD R7, R2, 0x1, R3 ;  /* 0x0000000102077824 */ /* 0x000fe200078e0203 */
[----:B------:R-:W-:Y:S01]  /*4be0*/  IADD3 R2, P2, PT, R44, R17, RZ ;  /* 0x000000112c027210 */ /* 0x000fe20007f5e0ff */
[----:B------:R-:W-:-:S03]  /*4bf0*/  IMAD.X R3, RZ, RZ, R45, P1 ;  /* 0x000000ffff037224 */ /* 0x000fc600008e062d */
[----:B------:R-:W-:Y:S01]  /*4c00*/  IADD3 R4, P1, PT, R2, R5, RZ ;  /* 0x0000000502047210 */ /* 0x000fe20007f3e0ff */
[----:B------:R-:W-:Y:S01]  /*4c10*/  IMAD.X R5, RZ, RZ, R3, P2 ;  /* 0x000000ffff057224 */ /* 0x000fe200010e0603 */
[----:B------:R-:W0:Y:S02]  /*4c20*/  SHFL.UP PT, R18, R7, 0x1, RZ ;  /* 0x0420000007127989 */ /* 0x000e2400000e00ff */
[----:B------:R-:W-:Y:S01]  /*4c30*/  IADD3 R21, P2, P3, R21, R4, R6 ;  /* 0x0000000415157210 */ /* 0x000fe20007b5e006 */
[----:B------:R-:W-:-:S03]  /*4c40*/  IMAD.X R6, RZ, RZ, R5, P1 ;  /* 0x000000ffff067224 */ /* 0x000fc600008e0605 */
[----:B------:R-:W-:Y:S01]  /*4c50*/  ISETP.NE.U32.AND P1, PT, R21, RZ, PT ;  /* 0x000000ff1500720c */ /* 0x000fe20003f25070 */
[----:B------:R-:W1:Y:S01]  /*4c60*/  SHFL.UP PT, R16, R21, 0x1, RZ ;  /* 0x0420000015107989 */ /* 0x000e6200000e00ff */
[----:B------:R-:W-:Y:S02]  /*4c70*/  IADD3.X R36, PT, PT, RZ, R6, RZ, P2, P3 ;  /* 0x00000006ff247210 */ /* 0x000fe400017e64ff */
[C---:B------:R-:W-:Y:S02]  /*4c80*/  ISETP.GE.AND P2, PT, R15.reuse, 0x1, PT ;  /* 0x000000010f00780c */ /* 0x040fe40003f46270 */
[----:B------:R-:W-:Y:S01]  /*4c90*/  ISETP.NE.AND.EX P1, PT, R36, RZ, PT, P1 ;  /* 0x000000ff2400720c */ /* 0x000fe20003f25310 */
[----:B------:R-:W2:Y:S01]  /*4ca0*/  SHFL.UP PT, R17, R36, 0x1, RZ ;  /* 0x0420000024117989 */ /* 0x000ea200000e00ff */
[----:B------:R-:W-:Y:S02]  /*4cb0*/  ISETP.NE.AND P3, PT, R15, 0x1f, PT ;  /* 0x0000001f0f00780c */ /* 0x000fe40003f65270 */
[----:B0-----:R-:W-:-:S04]  /*4cc0*/  SEL R18, R18, RZ, !P1 ;  /* 0x000000ff12127207 */ /* 0x001fc80004800000 */
[----:B------:R-:W-:Y:S02]  /*4cd0*/  SEL R18, R18, RZ, P2 ;  /* 0x000000ff12127207 */ /* 0x000fe40001000000 */
[----:B-1----:R-:W-:-:S03]  /*4ce0*/  SEL R16, R16, RZ, P2 ;  /* 0x000000ff10107207 */ /* 0x002fc60001000000 */
[----:B------:R-:W-:Y:S01]  /*4cf0*/  IMAD.IADD R18, R7, 0x1, R18 ;  /* 0x0000000107127824 */ /* 0x000fe200078e0212 */
[----:B------:R-:W-:Y:S02]  /*4d00*/  IADD3 R30, P1, PT, R16, R21, RZ ;  /* 0x00000015101e7210 */ /* 0x000fe40007f3e0ff */
[----:B--2---:R-:W-:Y:S02]  /*4d10*/  SEL R19, R17, RZ, P2 ;  /* 0x000000ff11137207 */ /* 0x004fe40001000000 */
[----:B------:R-:W0:Y:S01]  /*4d20*/  SHFL.UP PT, R17, R18, 0x2, RZ ;  /* 0x0440000012117989 */ /* 0x000e2200000e00ff */
[----:B------:R-:W-:Y:S02]  /*4d30*/  ISETP.GE.AND P2, PT, R15, 0x2, PT ;  /* 0x000000020f00780c */ /* 0x000fe40003f46270 */
[----:B------:R-:W-:Y:S01]  /*4d40*/  IMAD.X R19, R19, 0x1, R36, P1 ;  /* 0x0000000113137824 */ /* 0x000fe200008e0624 */
[----:B------:R-:W1:Y:S01]  /*4d50*/  SHFL.UP PT, R7, R30, 0x2, RZ ;  /* 0x044000001e077989 */ /* 0x000e6200000e00ff */
[----:B------:R-:W-:-:S03]  /*4d60*/  ISETP.NE.U32.AND P1, PT, R30, RZ, PT ;  /* 0x000000ff1e00720c */ /* 0x000fc60003f25070 */
[----:B------:R-:W2:Y:S01]  /*4d70*/  SHFL.UP PT, R16, R19, 0x2, RZ ;  /* 0x0440000013107989 */ /* 0x000ea200000e00ff */
[----:B------:R-:W-:-:S04]  /*4d80*/  ISETP.NE.AND.EX P1, PT, R19, RZ, PT, P1 ;  /* 0x000000ff1300720c */ /* 0x000fc80003f25310 */
[----:B0-----:R-:W-:-:S04]  /*4d90*/  SEL R17, R17, RZ, !P1 ;  /* 0x000000ff11117207 */ /* 0x001fc80004800000 */
[----:B------:R-:W-:Y:S02]  /*4da0*/  SEL R17, R17, RZ, P2 ;  /* 0x000000ff11117207 */ /* 0x000fe40001000000 */
[----:B-1----:R-:W-:Y:S02]  /*4db0*/  SEL R7, R7, RZ, P2 ;  /* 0x000000ff07077207 */ /* 0x002fe40001000000 */
[----:B--2---:R-:W-:Y:S01]  /*4dc0*/  SEL R16, R16, RZ, P2 ;  /* 0x000000ff10107207 */ /* 0x004fe20001000000 */
[----:B------:R-:W-:Y:S01]  /*4dd0*/  IMAD.IADD R17, R18, 0x1, R17 ;  /* 0x0000000112117824 */ /* 0x000fe200078e0211 */
[----:B------:R-:W-:Y:S02]  /*4de0*/  IADD3 R36, P1, PT, R7, R30, RZ ;  /* 0x0000001e07247210 */ /* 0x000fe40007f3e0ff */
[----:B------:R-:W-:Y:S02]  /*4df0*/  ISETP.GE.AND P2, PT, R15, 0x4, PT ;  /* 0x000000040f00780c */ /* 0x000fe40003f46270 */
[----:B------:R-:W0:Y:S01]  /*4e00*/  SHFL.UP PT, R18, R17, 0x4, RZ ;  /* 0x0480000011127989 */ /* 0x000e2200000e00ff */
[----:B------:R-:W-:Y:S01]  /*4e10*/  IMAD.X R19, R16, 0x1, R19, P1 ;  /* 0x0000000110137824 */ /* 0x000fe200008e0613 */
[----:B------:R-:W-:-:S02]  /*4e20*/  ISETP.NE.U32.AND P1, PT, R36, RZ, PT ;  /* 0x000000ff2400720c */ /* 0x000fc40003f25070 */
[----:B------:R-:W1:Y:S02]  /*4e30*/  SHFL.UP PT, R7, R36, 0x4, RZ ;  /* 0x0480000024077989 */ /* 0x000e6400000e00ff */
[----:B------:R-:W-:Y:S02]  /*4e40*/  ISETP.NE.AND.EX P1, PT, R19, RZ, PT, P1 ;  /* 0x000000ff1300720c */ /* 0x000fe40003f25310 */
[----:B------:R-:W2:Y:S02]  /*4e50*/  SHFL.UP PT, R16, R19, 0x4, RZ ;  /* 0x0480000013107989 */ /* 0x000ea400000e00ff */
        /* <DEDUP_REMOVED lines=13> */
[----:B0-----:R-:W-:Y:S02]  /*4f30*/  SEL R17, R17, RZ, !P1 ;  /* 0x000000ff11117207 */ /* 0x001fe40004800000 */
[----:B-1----:R-:W-:Y:S02]  /*4f40*/  SEL R7, R7, RZ, P2 ;  /* 0x000000ff07077207 */ /* 0x002fe40001000000 */
[----:B------:R-:W-:-:S02]  /*4f50*/  SEL R17, R17, RZ, P2 ;  /* 0x000000ff11117207 */ /* 0x000fc40001000000 */
[----:B------:R-:W-:Y:S02]  /*4f60*/  IADD3 R19, P1, PT, R7, R30, RZ ;  /* 0x0000001e07137210 */ /* 0x000fe40007f3e0ff */
[----:B--2---:R-:W-:Y:S01]  /*4f70*/  SEL R16, R16, RZ, P2 ;  /* 0x000000ff10107207 */ /* 0x004fe20001000000 */
[----:B------:R-:W-:Y:S01]  /*4f80*/  IMAD.IADD R29, R18, 0x1, R17 ;  /* 0x00000001121d7824 */ /* 0x000fe200078e0211 */
[----:B------:R-:W-:Y:S01]  /*4f90*/  ISETP.GE.AND P2, PT, R15, 0x10, PT ;  /* 0x000000100f00780c */ /* 0x000fe20003f46270 */
[----:B------:R-:W0:Y:S02]  /*4fa0*/  SHFL.UP PT, R7, R19, 0x10, RZ ;  /* 0x0600000013077989 */ /* 0x000e2400000e00ff */
[----:B------:R-:W-:Y:S01]  /*4fb0*/  IMAD.X R30, R16, 0x1, R21, P1 ;  /* 0x00000001101e7824 */ /* 0x000fe200008e0615 */
[----:B------:R-:W-:Y:S01]  /*4fc0*/  ISETP.NE.U32.AND P1, PT, R19, RZ, PT ;  /* 0x000000ff1300720c */ /* 0x000fe20003f25070 */
[----:B------:R-:W1:Y:S03]  /*4fd0*/  SHFL.UP PT, R16, R29, 0x10, RZ ;  /* 0x060000001d107989 */ /* 0x000e6600000e00ff */
[----:B------:R-:W-:Y:S01]  /*4fe0*/  ISETP.NE.AND.EX P1, PT, R30, RZ, PT, P1 ;  /* 0x000000ff1e00720c */ /* 0x000fe20003f25310 */
[----:B------:R-:W2:Y:S01]  /*4ff0*/  SHFL.UP PT, R17, R30, 0x10, RZ ;  /* 0x060000001e117989 */ /* 0x000ea200000e00ff */
[----:B0-----:R-:W-:-:S02]  /*5000*/  SEL R18, R7, RZ, P2 ;  /* 0x000000ff07127207 */ /* 0x001fc40001000000 */
[----:B-1----:R-:W-:Y:S02]  /*5010*/  SEL R7, R16, RZ, !P1 ;  /* 0x000000ff10077207 */ /* 0x002fe40004800000 */
[----:B------:R-:W-:Y:S02]  /*5020*/  IADD3 R16, P1, PT, R18, R19, RZ ;  /* 0x0000001312107210 */ /* 0x000fe40007f3e0ff */
[----:B--2---:R-:W-:Y:S02]  /*5030*/  SEL R17, R17, RZ, P2 ;  /* 0x000000ff11117207 */ /* 0x004fe40001000000 */
[----:B------:R-:W-:Y:S02]  /*5040*/  SEL R18, R7, RZ, P2 ;  /* 0x000000ff07127207 */ /* 0x000fe40001000000 */
[----:B------:R-:W-:Y:S01]  /*5050*/  @!P3 LEA R7, R50, UR4, 0x4 ;  /* 0x000000043207bc11 */ /* 0x000fe2000f8e20ff */
[----:B------:R-:W-:Y:S02]  /*5060*/  IMAD.X R17, R17, 0x1, R30, P1 ;  /* 0x0000000111117824 */ /* 0x000fe400008e061e */
[----:B------:R-:W-:-:S03]  /*5070*/  IMAD.IADD R29, R29, 0x1, R18 ;  /* 0x000000011d1d7824 */ /* 0x000fc600078e0212 */
[----:B------:R-:W-:Y:S04]  /*5080*/  @!P3 STS.64 [R7], R16 ;  /* 0x000000100700b388 */ /* 0x000fe80000000a00 */
[----:B------:R-:W-:Y:S01]  /*5090*/  @!P3 STS [R7+0x8], R29 ;  /* 0x0000081d0700b388 */ /* 0x000fe20000000800 */
[----:B------:R-:W-:Y:S01]  /*50a0*/  BAR.SYNC.DEFER_BLOCKING 0x0 ;  /* 0x0000000000007b1d */ /* 0x000fe20000010000 */
[----:B------:R-:W-:-:S05]  /*50b0*/  ISETP.NE.AND P3, PT, R50, 0x2, PT ;  /* 0x000000023200780c */ /* 0x000fca0003f65270 */
[----:B------:R-:W-:Y:S04]  /*50c0*/  SHFL.UP PT, R29, R29, 0x1, RZ ;  /* 0x042000001d1d7989 */ /* 0x000fe800000e00ff */
[----:B------:R-:W0:Y:S04]  /*50d0*/  LDS.64 R18, [UR4+0x10] ;  /* 0x00001004ff127984 */ /* 0x000e280008000a00 */
[----:B------:R-:W1:Y:S04]  /*50e0*/  LDS.64 R42, [UR4] ;  /* 0x00000004ff2a7984 */ /* 0x000e680008000a00 */
[----:B------:R-:W2:Y:S04]  /*50f0*/  LDS R51, [UR4+0x8] ;  /* 0x00000804ff337984 */ /* 0x000ea80008000800 */
[----:B------:R-:W3:Y:S04]  /*5100*/  LDS.64 R30, [UR4+0x20] ;  /* 0x00002004ff1e7984 */ /* 0x000ee80008000a00 */
[----:B------:R-:W4:Y:S04]  /*5110*/  LDS R23, [UR4+0x18] ;  /* 0x00001804ff177984 */ /* 0x000f280008000800 */
[----:B------:R-:W5:Y:S04]  /*5120*/  LDS.64 R36, [UR4+0x30] ;  /* 0x00003004ff247984 */ /* 0x000f680008000a00 */
[----:B------:R-:W5:Y:S04]  /*5130*/  LDS R25, [UR4+0x28] ;  /* 0x00002804ff197984 */ /* 0x000f680008000800 */
[----:B------:R-:W5:Y:S04]  /*5140*/  LDS.64 R38, [UR4+0x40] ;  /* 0x00004004ff267984 */ /* 0x000f680008000a00 */
[----:B------:R-:W5:Y:S04]  /*5150*/  LDS R21, [UR4+0x38] ;  /* 0x00003804ff157984 */ /* 0x000f680008000800 */
[----:B------:R-:W5:Y:S01]  /*5160*/  LDS.64 R40, [UR4+0x50] ;  /* 0x00005004ff287984 */ /* 0x000f620008000a00 */
[----:B0-----:R-:W-:-:S03]  /*5170*/  ISETP.NE.U32.AND P1, PT, R18, RZ, PT ;  /* 0x000000ff1200720c */ /* 0x001fc60003f25070 */
[----:B------:R-:W0:Y:S01]  /*5180*/  LDS R7, [UR4+0x48] ;  /* 0x00004804ff077984 */ /* 0x000e220008000800 */
[----:B------:R-:W-:Y:S02]  /*5190*/  ISETP.NE.AND.EX P1, PT, R19, RZ, PT, P1 ;  /* 0x000000ff1300720c */ /* 0x000fe40003f25310 */
[----:B-1----:R-:W-:Y:S02]  /*51a0*/  IADD3 R53, P2, PT, R42, R18, RZ ;  /* 0x000000122a357210 */ /* 0x002fe40007f5e0ff */
[----:B--2---:R-:W-:Y:S02]  /*51b0*/  SEL R18, R51, RZ, !P1 ;  /* 0x000000ff33127207 */ /* 0x004fe40004800000 */
[----:B------:R-:W-:Y:S01]  /*51c0*/  SEL R49, R53, R42, !P3 ;  /* 0x0000002a35317207 */ /* 0x000fe20005800000 */
[----:B------:R-:W-:Y:S01]  /*51d0*/  IMAD.X R55, R43, 0x1, R19, P2 ;  /* 0x000000012b377824 */ /* 0x000fe200010e0613 */
[----:B---3--:R-:W-:Y:S01]  /*51e0*/  ISETP.NE.U32.AND P1, PT, R30, RZ, PT ;  /* 0x000000ff1e00720c */ /* 0x008fe20003f25070 */
[----:B----4-:R-:W-:-:S03]  /*51f0*/  IMAD.IADD R52, R23, 0x1, R18 ;  /* 0x0000000117347824 */ /* 0x010fc600078e0212 */
[----:B------:R-:W-:Y:S01]  /*5200*/  ISETP.NE.AND.EX P1, PT, R31, RZ, PT, P1 ;  /* 0x000000ff1f00720c */ /* 0x000fe20003f25310 */
[----:B------:R-:W-:Y:S01]  /*5210*/  LDS.64 R18, [UR4+0x60] ;  /* 0x00006004ff127984 */ /* 0x000fe20008000a00 */
[----:B------:R-:W-:Y:S02]  /*5220*/  SEL R42, R55, R43, !P3 ;  /* 0x0000002b372a7207 */ /* 0x000fe40005800000 */
[----:B------:R-:W-:Y:S01]  /*5230*/  IADD3 R43, P2, PT, R30, R53, RZ ;  /* 0x000000351e2b7210 */ /* 0x000fe20007f5e0ff */
[----:B------:R-:W1:Y:S01]  /*5240*/  LDS R23, [UR4+0x58] ;  /* 0x00005804ff177984 */ /* 0x000e620008000800 */
[C---:B------:R-:W-:Y:S02]  /*5250*/  SEL R30, R52.reuse, RZ, !P1 ;  /* 0x000000ff341e7207 */ /* 0x040fe40004800000 */
[----:B------:R-:W-:Y:S01]  /*5260*/  SEL R51, R52, R51, !P3 ;  /* 0x0000003334337207 */ /* 0x000fe20005800000 */
[----:B------:R-:W-:Y:S01]  /*5270*/  IMAD.X R53, R31, 0x1, R55, P2 ;  /* 0x000000011f357824 */ /* 0x000fe200010e0637 */
[----:B-----5:R-:W-:Y:S01]  /*5280*/  ISETP.NE.U32.AND P1, PT, R36, RZ, PT ;  /* 0x000000ff2400720c */ /* 0x020fe20003f25070 */
[----:B------:R-:W-:Y:S01]  /*5290*/  IMAD.IADD R52, R25, 0x1, R30 ;  /* 0x0000000119347824 */ /* 0x000fe200078e021e */
[----:B------:R-:W-:Y:S01]  /*52a0*/  ISETP.NE.AND P3, PT, R50, 0x3, PT ;  /* 0x000000033200780c */ /* 0x000fe20003f65270 */
[----:B------:R-:W2:Y:S01]  /*52b0*/  LDS.64 R30, [UR4+0x70] ;  /* 0x00007004ff1e7984 */ /* 0x000ea20008000a00 */
[----:B------:R-:W-:-:S02]  /*52c0*/  ISETP.NE.AND.EX P1, PT, R37, RZ, PT, P1 ;  /* 0x000000ff2500720c */ /* 0x000fc40003f25310 */
[----:B------:R-:W-:Y:S01]  /*52d0*/  SEL R54, R43, R49, !P3 ;  /* 0x000000312b367207 */ /* 0x000fe20005800000 */
[----:B------:R-:W3:Y:S01]  /*52e0*/  LDS R25, [UR4+0x68] ;  /* 0x00006804ff197984 */ /* 0x000ee20008000800 */
[----:B------:R-:W-:Y:S02]  /*52f0*/  IADD3 R43, P2, PT, R36, R43, RZ ;  /* 0x0000002b242b7210 */ /* 0x000fe40007f5e0ff */
[----:B------:R-:W-:Y:S02]  /*5300*/  SEL R36, R52, RZ, !P1 ;  /* 0x000000ff34247207 */ /* 0x000fe40004800000 */
[----:B------:R-:W-:Y:S01]  /*5310*/  SEL R56, R53, R42, !P3 ;  /* 0x0000002a35387207 */ /* 0x000fe20005800000 */
[----:B------:R-:W-:Y:S01]  /*5320*/  IMAD.X R37, R37, 0x1, R53, P2 ;  /* 0x0000000125257824 */ /* 0x000fe200010e0635 */
[----:B------:R-:W-:Y:S01]  /*5330*/  ISETP.NE.U32.AND P2, PT, R38, RZ, PT ;  /* 0x000000ff2600720c */ /* 0x000fe20003f45070 */
[----:B------:R-:W-:Y:S01]  /*5340*/  IMAD.IADD R42, R21, 0x1, R36 ;  /* 0x00000001152a7824 */ /* 0x000fe200078e0224 */
[----:B------:R-:W-:Y:S01]  /*5350*/  SEL R51, R52, R51, !P3 ;  /* 0x0000003334337207 */ /* 0x000fe20005800000 */
[----:B------:R-:W4:Y:S01]  /*5360*/  LDS R36, [UR4+0x78] ;  /* 0x00007804ff247984 */ /* 0x000f220008000800 */
[----:B------:R-:W-:-:S02]  /*5370*/  ISETP.NE.AND.EX P2, PT, R39, RZ, PT, P2 ;  /* 0x000000ff2700720c */ /* 0x000fc40003f45320 */
[C---:B------:R-:W-:Y:S02]  /*5380*/  SEL R51, R42.reuse, R51, !P6 ;  /* 0x000000332a337207 */ /* 0x040fe40007000000 */
[----:B------:R-:W-:Y:S02]  /*5390*/  SEL R42, R42, RZ, !P2 ;  /* 0x000000ff2a2a7207 */ /* 0x000fe40005000000 */
[----:B------:R-:W-:Y:S02]  /*53a0*/  ISETP.NE.U32.AND P1, PT, R40, RZ, PT ;  /* 0x000000ff2800720c */ /* 0x000fe40003f25070 */
[----:B------:R-:W-:Y:S01]  /*53b0*/  IADD3 R21, P5, PT, R38, R43, RZ ;  /* 0x0000002b26157210 */ /* 0x000fe20007fbe0ff */
[----:B0-----:R-:W-:Y:S01]  /*53c0*/  IMAD.IADD R42, R7, 0x1, R42 ;  /* 0x00000001072a7824 */ /* 0x001fe200078e022a */
[----:B------:R-:W-:Y:S01]  /*53d0*/  ISETP.NE.AND.EX P1, PT, R41, RZ, PT, P1 ;  /* 0x000000ff2900720c */ /* 0x000fe20003f25310 */
[----:B------:R-:W0:Y:S01]  /*53e0*/  SHFL.UP PT, R7, R16, 0x1, RZ ;  /* 0x0420000010077989 */ /* 0x000e2200000e00ff */
[----:B------:R-:W-:Y:S01]  /*53f0*/  SEL R52, R43, R54, !P6 ;  /* 0x000000362b347207 */ /* 0x000fe20007000000 */
[----:B------:R-:W-:Y:S01]  /*5400*/  IMAD.X R39, R39, 0x1, R37, P5 ;  /* 0x0000000127277824 */ /* 0x000fe200028e0625 */
[----:B------:R-:W-:-:S02]  /*5410*/  ISETP.NE.AND P3, PT, R50, 0x6, PT ;  /* 0x000000063200780c */ /* 0x000fc40003f65270 */
[----:B------:R-:W-:Y:S02]  /*5420*/  ISETP.NE.AND P2, PT, R50, 0x7, PT ;  /* 0x000000073200780c */ /* 0x000fe40003f45270 */
[----:B------:R-:W-:Y:S02]  /*5430*/  SEL R38, R42, RZ, !P1 ;  /* 0x000000ff2a267207 */ /* 0x000fe40004800000 */
[----:B------:R-:W-:Y:S02]  /*5440*/  SEL R54, R37, R56, !P6 ;  /* 0x0000003825367207 */ /* 0x000fe40007000000 */
[----:B------:R-:W-:Y:S01]  /*5450*/  SEL R50, R21, R52, !P4 ;  /* 0x0000003415327207 */ /* 0x000fe20006000000 */
[----:B-1----:R-:W-:Y:S01]  /*5460*/  IMAD.IADD R38, R23, 0x1, R38 ;  /* 0x0000000117267824 */ /* 0x002fe200078e0226 */
[----:B------:R-:W-:Y:S02]  /*5470*/  IADD3 R21, P5, PT, R40, R21, RZ ;  /* 0x0000001528157210 */ /* 0x000fe40007fbe0ff */
[----:B------:R-:W-:Y:S01]  /*5480*/  ISETP.NE.U32.AND P1, PT, R18, RZ, PT ;  /* 0x000000ff1200720c */ /* 0x000fe20003f25070 */
[----:B------:R1:W0:Y:S01]  /*5490*/  SHFL.UP PT, R40, R17, 0x1, RZ ;  /* 0x0420000011287989 */ /* 0x00022200000e00ff */
[----:B------:R-:W-:Y:S01]  /*54a0*/  SEL R51, R42, R51, !P4 ;  /* 0x000000332a337207 */ /* 0x000fe20006000000 */
[----:B------:R-:W-:Y:S01]  /*54b0*/  IMAD.X R41, R41, 0x1, R39, P5 ;  /* 0x0000000129297824 */ /* 0x000fe200028e0627 */
[----:B------:R-:W-:-:S02]  /*54c0*/  SEL R52, R39, R54, !P4 ;  /* 0x0000003627347207 */ /* 0x000fc40006000000 */
[----:B------:R-:W-:Y:S02]  /*54d0*/  IADD3 R23, P4, PT, R18, R21, RZ ;  /* 0x0000001512177210 */ /* 0x000fe40007f9e0ff */
[C---:B------:R-:W-:Y:S02]  /*54e0*/  ISETP.NE.AND.EX P1, PT, R19.reuse, RZ, PT, P1 ;  /* 0x000000ff1300720c */ /* 0x040fe40003f25310 */
[C---:B------:R-:W-:Y:S01]  /*54f0*/  SEL R51, R38.reuse, R51, !P3 ;  /* 0x0000003326337207 */ /* 0x040fe20005800000 */
[----:B------:R-:W-:Y:S01]  /*5500*/  IMAD.X R19, R19, 0x1, R41, P4 ;  /* 0x0000000113137824 */ /* 0x000fe200020e0629 */
[----:B------:R-:W-:Y:S02]  /*5510*/  SEL R38, R38, RZ, !P1 ;  /* 0x000000ff26267207 */ /* 0x000fe40004800000 */
[----:B------:R-:W-:Y:S02]  /*5520*/  ISETP.GE.U32.AND P4, PT, R48, 0x20, PT ;  /* 0x000000203000780c */ /* 0x000fe40003f86070 */
[----:B--2---:R-:W-:Y:S01]  /*5530*/  ISETP.NE.U32.AND P1, PT, R30, RZ, PT ;  /* 0x000000ff1e00720c */ /* 0x004fe20003f25070 */
[----:B---3--:R-:W-:Y:S01]  /*5540*/  IMAD.IADD R38, R25, 0x1, R38 ;  /* 0x0000000119267824 */ /* 0x008fe200078e0226 */
[----:B------:R-:W-:-:S02]  /*5550*/  SEL R42, R21, R50, !P3 ;  /* 0x00000032152a7207 */ /* 0x000fc40005800000 */
[----:B------:R-:W-:Y:S02]  /*5560*/  ISETP.NE.AND.EX P1, PT, R31, RZ, PT, P1 ;  /* 0x000000ff1f00720c */ /* 0x000fe40003f25310 */
[----:B------:R-:W-:Y:S02]  /*5570*/  SEL R50, R41, R52, !P3 ;  /* 0x0000003429327207 */ /* 0x000fe40005800000 */
[----:B------:R-:W-:Y:S02]  /*5580*/  IADD3 R21, P3, PT, R30, R23, RZ ;  /* 0x000000171e157210 */ /* 0x000fe40007f7e0ff */
[----:B------:R-:W-:Y:S02]  /*5590*/  SEL R18, R23, R42, !P2 ;  /* 0x0000002a17127207 */ /* 0x000fe40005000000 */
[C---:B------:R-:W-:Y:S01]  /*55a0*/  SEL R23, R38.reuse, RZ, !P1 ;  /* 0x000000ff26177207 */ /* 0x040fe20004800000 */
[----:B------:R-:W-:Y:S01]  /*55b0*/  IMAD.X R25, R31, 0x1, R19, P3 ;  /* 0x000000011f197824 */ /* 0x000fe200018e0613 */
[----:B------:R-:W-:-:S02]  /*55c0*/  SEL R38, R38, R51, !P2 ;  /* 0x0000003326267207 */ /* 0x000fc40005000000 */
[----:B-1----:R-:W-:Y:S01]  /*55d0*/  SEL R17, R19, R50, !P2 ;  /* 0x0000003213117207 */ /* 0x002fe20005000000 */
[----:B----4-:R-:W-:Y:S01]  /*55e0*/  IMAD.IADD R23, R36, 0x1, R23 ;  /* 0x0000000124177824 */ /* 0x010fe200078e0217 */
[----:B0-----:R-:W-:Y:S06]  /*55f0*/  @!P4 BRA `(.L_x_12) ;  /* 0x00000000002cc947 */ /* 0x001fec0003800000 */
[----:B------:R-:W-:Y:S02]  /*5600*/  ISETP.NE.AND P1, PT, R15, RZ, PT ;  /* 0x000000ff0f00720c */ /* 0x000fe40003f25270 */
[C---:B------:R-:W-:Y:S02]  /*5610*/  ISETP.NE.U32.AND P0, PT, R7.reuse, RZ, PT ;  /* 0x000000ff0700720c */ /* 0x040fe40003f05070 */
[----:B------:R-:W-:Y:S02]  /*5620*/  SEL R7, R7, RZ, P1 ;  /* 0x000000ff07077207 */ /* 0x000fe40000800000 */
[C---:B------:R-:W-:Y:S02]  /*5630*/  ISETP.NE.AND.EX P0, PT, R40.reuse, RZ, PT, P0 ;  /* 0x000000ff2800720c */ /* 0x040fe40003f05300 */
[----:B------:R-:W-:Y:S02]  /*5640*/  SEL R40, R40, RZ, P1 ;  /* 0x000000ff28287207 */ /* 0x000fe40000800000 */
[----:B------:R-:W-:-:S02]  /*5650*/  SEL R16, R38, RZ, !P0 ;  /* 0x000000ff26107207 */ /* 0x000fc40004000000 */
[----:B------:R-:W-:-:S03]  /*5660*/  IADD3 R7, P0, PT, R7, R18, RZ ;  /* 0x0000001207077210 */ /* 0x000fc60007f1e0ff */
[----:B------:R-:W-:Y:S02]  /*5670*/  @P1 IMAD.IADD R38, R29, 0x1, R16 ;  /* 0x000000011d261824 */ /* 0x000fe400078e0210 */
[----:B------:R-:W-:Y:S02]  /*5680*/  IMAD.X R40, R40, 0x1, R17, P0 ;  /* 0x0000000128287824 */ /* 0x000fe400000e0611 */
[----:B------:R-:W-:Y:S01]  /*5690*/  IMAD.MOV.U32 R29, RZ, RZ, R38 ;  /* 0x000000ffff1d7224 */ /* 0x000fe200078e0026 */
[----:B------:R-:W-:Y:S06]  /*56a0*/  BRA `(.L_x_13) ;  /* 0x0000001000287947 */ /* 0x000fec0003800000 */
.L_x_12:
[----:B------:R-:W0:Y:S01]  /*56b0*/  LDC.64 R30, c[0x0][0x3b0] ;  /* 0x0000ec00ff1e7b82 */ /* 0x000e220000000a00 */
[----:B------:R-:W1:Y:S01]  /*56c0*/  LDCU UR5, c[0x0][0x370] ;  /* 0x00006e00ff0577ac */ /* 0x000e620008000800 */
[----:B------:R-:W-:Y:S01]  /*56d0*/  @!P0 IMAD.MOV.U32 R18, RZ, RZ, R21 ;  /* 0x000000ffff128224 */ /* 0x000fe200078e0015 */
[----:B------:R2:W-:Y:S01]  /*56e0*/  @!P0 STS [UR4+0xd0], R23 ;  /* 0x0000d017ff008988 */ /* 0x0005e20008000804 */
[----:B------:R-:W-:Y:S01]  /*56f0*/  @!P0 IMAD.MOV.U32 R19, RZ, RZ, R25 ;  /* 0x000000ffff138224 */ /* 0x000fe200078e0019 */
[----:B------:R-:W-:Y:S01]  /*5700*/  LOP3.LUT R39, RZ, R48, RZ, 0x33, !PT ;  /* 0x00000030ff277212 */ /* 0x000fe200078e33ff */
[----:B------:R-:W-:Y:S02]  /*5710*/  @!P0 IMAD.MOV.U32 R16, RZ, RZ, R23 ;  /* 0x000000ffff108224 */ /* 0x000fe400078e0017 */
[----:B------:R-:W-:Y:S01]  /*5720*/  @!P0 IMAD.MOV.U32 R17, RZ, RZ, 0x64 ;  /* 0x00000064ff118424 */ /* 0x000fe200078e00ff */
[----:B------:R2:W-:Y:S01]  /*5730*/  @!P0 STS.64 [UR4+0xc8], R18 ;  /* 0x0000c812ff008988 */ /* 0x0005e20008000a04 */
[----:B-1----:R-:W-:Y:S01]  /*5740*/  UISETP.GT.U32.AND UP0, UPT, UR5, 0x1f3, UPT ;  /* 0x000001f30500788c */ /* 0x002fe2000bf04070 */
[----:B0-----:R-:W-:-:S05]  /*5750*/  IMAD.WIDE.U32 R30, R47, 0x10, R30 ;  /* 0x000000102f1e7825 */ /* 0x001fca00078e001e */
[----:B------:R2:W-:Y:S03]  /*5760*/  @!P0 ST.E.128.STRONG.GPU desc[UR8][R30.64+0x200], R16 ;  /* 0x000200101e008985 */ /* 0x0005e6000c10fd08 */
[----:B------:R-:W-:Y:S05]  /*5770*/  BRA.U UP0, `(.L_x_14) ;  /* 0x0000000100087547 */ /* 0x000fea000b800000 */
[----:B------:R0:W-:Y:S06]  /*5780*/  MEMBAR.SC.CTA ;  /* 0x0000000000007992 */ /* 0x0001ec0000000000 */
[----:B0-----:R-:W-:Y:S05]  /*5790*/  BRA `(.L_x_15) ;  /* 0x0000000000087947 */ /* 0x001fea0003800000 */
.L_x_14:
[----:B------:R-:W-:Y:S05]  /*57a0*/  NANOSLEEP 0x1c2 ;  /* 0x000001c20000795d */ /* 0x000fea0003800000 */
[----:B------:R-:W-:Y:S01]  /*57b0*/  NOP ;  /* 0x0000000000007918 */ /* 0x000fe20000000000 */
.L_x_15:
[----:B------:R-:W-:-:S07]  /*57c0*/  IMAD.WIDE R36, R39, 0x10, R30 ;  /* 0x0000001027247825 */ /* 0x000fce00078e021e */
.L_x_17:
[----:B--2---:R-:W2:Y:S01]  /*57d0*/  LD.E.128.STRONG.GPU R16, desc[UR8][R36.64+0x200] ;  /* 0x0002000824107980 */ /* 0x004ea2000c10fd00 */
[----:B------:R-:W-:Y:S05]  /*57e0*/  YIELD ;  /* 0x0000000000007946 */ /* 0x000fea0003800000 */
[----:B------:R-:W-:Y:S01]  /*57f0*/  UMOV UR5, 0xffffffff ;  /* 0xffffffff00057882 */ /* 0x000fe20000000000 */
[----:B--2---:R-:W-:Y:S02]  /*5800*/  ISETP.NE.AND P5, PT, R17, 0x63, PT ;  /* 0x000000631100780c */ /* 0x004fe40003fa5270 */
[----:B------:R-:W-:Y:S11]  /*5810*/  BRA.DIV UR5, `(.L_x_16) ;  /* 0x000000aa052c7947 */ /* 0x000ff6000b800000 */
[----:B------:R-:W-:-:S13]  /*5820*/  VOTE.ANY P5, !P5 ;  /* 0x0000000000ff7806 */ /* 0x000fda00068a0100 */
.L_x_184:
[----:B------:R-:W-:Y:S05]  /*5830*/  @P5 BRA `(.L_x_17) ;  /* 0xfffffffc00e45947 */ /* 0x000fea000383ffff */
[----:B------:R-:W-:Y:S01]  /*5840*/  UMOV UR5, 0xffffffff ;  /* 0xffffffff00057882 */ /* 0x000fe20000000000 */
[----:B------:R-:W-:Y:S01]  /*5850*/  ISETP.NE.AND P5, PT, R17, 0x65, PT ;  /* 0x000000651100780c */ /* 0x000fe20003fa5270 */
[----:B------:R-:W-:Y:S02]  /*5860*/  IMAD.MOV.U32 R43, RZ, RZ, R18 ;  /* 0x000000ffff2b7224 */ /* 0x000fe400078e0012 */
[----:B------:R-:W-:Y:S02]  /*5870*/  IMAD.MOV.U32 R48, RZ, RZ, R19 ;  /* 0x000000ffff307224 */ /* 0x000fe400078e0013 */
[----:B------:R-:W-:Y:S01]  /*5880*/  IMAD.MOV.U32 R42, RZ, RZ, R16 ;  /* 0x000000ffff2a7224 */ /* 0x000fe200078e0010 */
[----:B------:R-:W-:Y:S07]  /*5890*/  BRA.DIV UR5, `(.L_x_18) ;  /* 0x000000aa052c7947 */ /* 0x000fee000b800000 */
[----:B------:R-:W0:Y:S01]  /*58a0*/  S2R R49, SR_GEMASK ;  /* 0x0000000000317919 */ /* 0x000e220000003c00 */
[----:B------:R-:W-:-:S04]  /*58b0*/  VOTE.ANY R41, PT, !P5 ;  /* 0x0000000000297806 */ /* 0x000fc800068e0100 */
[----:B0-----:R-:W-:-:S05]  /*58c0*/  LOP3.LUT R41, R41, 0x80000000, R49, 0xec, !PT ;  /* 0x8000000029297812 */ /* 0x001fca00078eec31 */
[----:B------:R-:W-:-:S05]  /*58d0*/  VIADD R16, R41, 0xffffffff ;  /* 0xffffffff29107836 */ /* 0x000fca0000000000 */
[----:B------:R-:W-:-:S06]  /*58e0*/  LOP3.LUT R16, R41, R16, RZ, 0xc, !PT ;  /* 0x0000001029107212 */ /* 0x000fcc00078e0cff */
[----:B------:R-:W0:Y:S02]  /*58f0*/  POPC R16, R16 ;  /* 0x0000001000107309 */ /* 0x000e240000000000 */
[----:B0-----:R0:W1:Y:S04]  /*5900*/  SHFL.DOWN PT, R36, R43, 0x1, R16 ;  /* 0x082000002b247989 */ /* 0x00106800000e0010 */
[----:B------:R0:W2:Y:S04]  /*5910*/  SHFL.DOWN PT, R37, R48, 0x1, R16 ;  /* 0x0820000030257989 */ /* 0x0000a800000e0010 */
[----:B------:R0:W3:Y:S02]  /*5920*/  SHFL.DOWN PT, R38, R42, 0x1, R16 ;  /* 0x082000002a267989 */ /* 0x0000e400000e0010 */
.L_x_190:
[----:B------:R-:W-:Y:S01]  /*5930*/  ISETP.GE.AND P2, PT, R15, R16, PT ;  /* 0x000000100f00720c */ /* 0x000fe20003f46270 */
[----:B------:R-:W-:-:S12]  /*5940*/  UMOV UR5, 0xffffffff ;  /* 0xffffffff00057882 */ /* 0x000fd80000000000 */
[----:B------:R-:W-:Y:S02]  /*5950*/  @!P2 ISETP.NE.U32.AND P1, PT, R43, RZ, PT ;  /* 0x000000ff2b00a20c */ /* 0x000fe40003f25070 */
[----:B-1----:R-:W-:Y:S02]  /*5960*/  @!P2 IADD3 R36, P3, PT, R36, R43, RZ ;  /* 0x0000002b2424a210 */ /* 0x002fe40007f7e0ff */
[----:B------:R-:W-:-:S03]  /*5970*/  @!P2 ISETP.NE.AND.EX P1, PT, R48, RZ, PT, P1 ;  /* 0x000000ff3000a20c */ /* 0x000fc60003f25310 */
[----:B0-----:R-:W-:Y:S02]  /*5980*/  @!P2 IMAD.MOV.U32 R43, RZ, RZ, R36 ;  /* 0x000000ffff2ba224 */ /* 0x001fe400078e0024 */
[----:B--2---:R-:W-:Y:S01]  /*5990*/  @!P2 IMAD.X R36, R37, 0x1, R48, P3 ;  /* 0x000000012524a824 */ /* 0x004fe200018e0630 */
[----:B---3--:R-:W-:Y:S01]  /*59a0*/  @!P2 SEL R37, R38, RZ, !P1 ;  /* 0x000000ff2625a207 */ /* 0x008fe20004800000 */
[----:B------:R-:W-:Y:S06]  /*59b0*/  BRA.DIV UR5, `(.L_x_19) ;  /* 0x000000aa05587947 */ /* 0x000fec000b800000 */
.L_x_193:
[----:B------:R-:W-:Y:S01]  /*59c0*/  UMOV UR5, 0xffffffff ;  /* 0xffffffff00057882 */ /* 0x000fe20000000000 */
[----:B------:R-:W-:Y:S02]  /*59d0*/  @!P2 IMAD.MOV.U32 R48, RZ, RZ, R36 ;  /* 0x000000ffff30a224 */ /* 0x000fe400078e0024 */
[----:B------:R-:W-:Y:S01]  /*59e0*/  @!P2 IMAD.IADD R42, R42, 0x1, R37 ;  /* 0x000000012a2aa824 */ /* 0x000fe200078e0225 */
[----:B------:R-:W-:Y:S06]  /*59f0*/  BRA.DIV UR5, `(.L_x_20) ;  /* 0x000000aa05687947 */ /* 0x000fec000b800000 */
[----:B------:R0:W1:Y:S04]  /*5a00*/  SHFL.DOWN PT, R36, R43, 0x2, R16 ;  /* 0x084000002b247989 */ /* 0x00006800000e0010 */
[----:B------:R0:W2:Y:S04]  /*5a10*/  SHFL.DOWN PT, R37, R48, 0x2, R16 ;  /* 0x0840000030257989 */ /* 0x0000a800000e0010 */
[----:B------:R0:W3:Y:S02]  /*5a20*/  SHFL.DOWN PT, R38, R42, 0x2, R16 ;  /* 0x084000002a267989 */ /* 0x0000e400000e0010 */
.L_x_198:
[----:B------:R-:W-:Y:S01]  /*5a30*/  VIADD R50, R15, 0x2 ;  /* 0x000000020f327836 */ /* 0x000fe20000000000 */
[----:B------:R-:W-:-:S04]  /*5a40*/  UMOV UR5, 0xffffffff ;  /* 0xffffffff00057882 */ /* 0x000fc80000000000 */
[----:B------:R-:W-:-:S13]  /*5a50*/  ISETP.GT.AND P2, PT, R50, R16, PT ;  /* 0x000000103200720c */ /* 0x000fda0003f44270 */
[----:B------:R-:W-:Y:S02]  /*5a60*/  @!P2 ISETP.NE.U32.AND P1, PT, R43, RZ, PT ;  /* 0x000000ff2b00a20c */ /* 0x000fe40003f25070 */
[----:B-1----:R-:W-:Y:S02]  /*5a70*/  @!P2 IADD3 R36, P3, PT, R36, R43, RZ ;  /* 0x0000002b2424a210 */ /* 0x002fe40007f7e0ff */
[----:B------:R-:W-:-:S03]  /*5a80*/  @!P2 ISETP.NE.AND.EX P1, PT, R48, RZ, PT, P1 ;  /* 0x000000ff3000a20c */ /* 0x000fc60003f25310 */
[----:B--2---:R-:W-:Y:S01]  /*5a90*/  @!P2 IMAD.X R51, R37, 0x1, R48, P3 ;  /* 0x000000012533a824 */ /* 0x004fe200018e0630 */
[----:B---3--:R-:W-:Y:S01]  /*5aa0*/  @!P2 SEL R37, R38, RZ, !P1 ;  /* 0x000000ff2625a207 */ /* 0x008fe20004800000 */
[----:B------:R-:W-:Y:S08]  /*5ab0*/  BRA.DIV UR5, `(.L_x_21) ;  /* 0x000000aa058c7947 */ /* 0x000ff0000b800000 */
.L_x_201:
[----:B------:R-:W-:Y:S01]  /*5ac0*/  UMOV UR5, 0xffffffff ;  /* 0xffffffff00057882 */ /* 0x000fe20000000000 */
[----:B0-----:R-:W-:Y:S02]  /*5ad0*/  @!P2 IMAD.MOV.U32 R43, RZ, RZ, R36 ;  /* 0x000000ffff2ba224 */ /* 0x001fe400078e0024 */
[----:B------:R-:W-:Y:S02]  /*5ae0*/  @!P2 IMAD.MOV.U32 R48, RZ, RZ, R51 ;  /* 0x000000ffff30a224 */ /* 0x000fe400078e0033 */
[----:B------:R-:W-:Y:S01]  /*5af0*/  @!P2 IMAD.IADD R42, R42, 0x1, R37 ;  /* 0x000000012a2aa824 */ /* 0x000fe200078e0225 */
[----:B------:R-:W-:Y:S06]  /*5b00*/  BRA.DIV UR5, `(.L_x_22) ;  /* 0x000000aa05987947 */ /* 0x000fec000b800000 */
[----:B------:R0:W1:Y:S04]  /*5b10*/  SHFL.DOWN PT, R36, R43, 0x4, R16 ;  /* 0x088000002b247989 */ /* 0x00006800000e0010 */
[----:B------:R0:W2:Y:S04]  /*5b20*/  SHFL.DOWN PT, R37, R48, 0x4, R16 ;  /* 0x0880000030257989 */ /* 0x0000a800000e0010 */
[----:B------:R0:W3:Y:S02]  /*5b30*/  SHFL.DOWN PT, R38, R42, 0x4, R16 ;  /* 0x088000002a267989 */ /* 0x0000e400000e0010 */
.L_x_206:
        /* <DEDUP_REMOVED lines=9> */
.L_x_209:
        /* <DEDUP_REMOVED lines=8> */
.L_x_214:
        /* <DEDUP_REMOVED lines=9> */
.L_x_217:
        /* <DEDUP_REMOVED lines=8> */
.L_x_222:
[----:B------:R-:W-:Y:S01]  /*5d60*/  VIADD R53, R15, 0x10 ;  /* 0x000000100f357836 */ /* 0x000fe20000000000 */
[----:B------:R-:W4:Y:S01]  /*5d70*/  LDC.64 R36, c[0x0][0x3b0] ;  /* 0x0000ec00ff247b82 */ /* 0x000f220000000a00 */
[----:B------:R-:W-:Y:S01]  /*5d80*/  UMOV UR5, 0xffffffff ;  /* 0xffffffff00057882 */ /* 0x000fe20000000000 */
[----:B------:R-:W-:Y:S01]  /*5d90*/  ISETP.NE.AND P1, PT, R17, 0x65, PT ;  /* 0x000000651100780c */ /* 0x000fe20003f25270 */
[----:B------:R-:W-:Y:S01]  /*5da0*/  IMAD.IADD R47, R39, 0x1, R47 ;  /* 0x00000001272f7824 */ /* 0x000fe200078e022f */
[----:B------:R-:W-:-:S13]  /*5db0*/  ISETP.GT.AND P3, PT, R53, R16, PT ;  /* 0x000000103500720c */ /* 0x000fda0003f64270 */
[----:B------:R-:W-:Y:S02]  /*5dc0*/  @!P3 ISETP.NE.U32.AND P2, PT, R43, RZ, PT ;  /* 0x000000ff2b00b20c */ /* 0x000fe40003f45070 */
[----:B-1----:R-:W-:Y:S02]  /*5dd0*/  @!P3 IADD3 R54, P5, PT, R54, R43, RZ ;  /* 0x0000002b3636b210 */ /* 0x002fe40007fbe0ff */
[----:B------:R-:W-:Y:S02]  /*5de0*/  @!P3 ISETP.NE.AND.EX P2, PT, R48, RZ, PT, P2 ;  /* 0x000000ff3000b20c */ /* 0x000fe40003f45320 */
[----:B----4-:R-:W-:Y:S01]  /*5df0*/  IADD3 R36, P4, PT, R36, 0x200, RZ ;  /* 0x0000020024247810 */ /* 0x010fe20007f9e0ff */
[----:B--2---:R-:W-:Y:S01]  /*5e00*/  @!P3 IMAD.X R55, R55, 0x1, R48, P5 ;  /* 0x000000013737b824 */ /* 0x004fe200028e0630 */
[----:B---3--:R-:W-:Y:S01]  /*5e10*/  @!P3 SEL R17, R38, RZ, !P2 ;  /* 0x000000ff2611b207 */ /* 0x008fe20005000000 */
[----:B------:R-:W-:Y:S10]  /*5e20*/  BRA.DIV UR5, `(.L_x_27) ;  /* 0x000000ae050c7947 */ /* 0x000ff4000b800000 */
.L_x_225:
[----:B------:R-:W-:Y:S01]  /*5e30*/  UMOV UR5, 0xffffffff ;  /* 0xffffffff00057882 */ /* 0x000fe20000000000 */
[----:B0-----:R-:W-:Y:S02]  /*5e40*/  @!P3 IMAD.MOV.U32 R43, RZ, RZ, R54 ;  /* 0x000000ffff2bb224 */ /* 0x001fe400078e0036 */
[----:B------:R-:W-:Y:S02]  /*5e50*/  @!P3 IMAD.MOV.U32 R48, RZ, RZ, R55 ;  /* 0x000000ffff30b224 */ /* 0x000fe400078e0037 */
[----:B------:R-:W-:Y:S02]  /*5e60*/  @!P3 IMAD.IADD R42, R42, 0x1, R17 ;  /* 0x000000012a2ab824 */ /* 0x000fe400078e0211 */
[----:B------:R-:W-:Y:S01]  /*5e70*/  IMAD.X R37, RZ, RZ, R37, P4 ;  /* 0x000000ffff257224 */ /* 0x000fe200020e0625 */
[----:B------:R-:W-:Y:S06]  /*5e80*/  BRA.DIV UR5, `(.L_x_28) ;  /* 0x000000ae05147947 */ /* 0x000fec000b800000 */
[----:B------:R-:W-:-:S13]  /*5e90*/  VOTE.ALL P5, P1 ;  /* 0x0000000000ff7806 */ /* 0x000fda00008a0000 */
.L_x_228:
[----:B------:R-:W-:Y:S05]  /*5ea0*/  @!P5 BRA `(.L_x_29) ;  /* 0x0000000400b4d947 */ /* 0x000fea0003800000 */
.L_x_43:
[----:B------:R-:W-:-:S07]  /*5eb0*/  IMAD.WIDE R38, R47, 0x10, R36 ;  /* 0x000000102f267825 */ /* 0x000fce00078e0224 */
.L_x_31:
[----:B------:R-:W2:Y:S01]  /*5ec0*/  LD.E.128.STRONG.GPU R16, desc[UR8][R38.64+-0x200] ;  /* 0xfffe000826107980 */ /* 0x000ea2000c10fd00 */
[----:B------:R-:W-:Y:S05]  /*5ed0*/  YIELD ;  /* 0x0000000000007946 */ /* 0x000fea0003800000 */
[----:B------:R-:W-:Y:S01]  /*5ee0*/  UMOV UR5, 0xffffffff ;  /* 0xffffffff00057882 */ /* 0x000fe20000000000 */
[----:B--2---:R-:W-:Y:S02]  /*5ef0*/  ISETP.NE.AND P5, PT, R17, 0x63, PT ;  /* 0x000000631100780c */ /* 0x004fe40003fa5270 */
[----:B------:R-:W-:Y:S11]  /*5f00*/  BRA.DIV UR5, `(.L_x_30) ;  /* 0x000000ae05147947 */ /* 0x000ff6000b800000 */
[----:B------:R-:W-:-:S13]  /*5f10*/  VOTE.ANY P5, !P5 ;  /* 0x0000000000ff7806 */ /* 0x000fda00068a0100 */
.L_x_231:
[----:B------:R-:W-:Y:S05]  /*5f20*/  @P5 BRA `(.L_x_31) ;  /* 0xfffffffc00e45947 */ /* 0x000fea000383ffff */
[----:B------:R-:W-:Y:S01]  /*5f30*/  UMOV UR5, 0xffffffff ;  /* 0xffffffff00057882 */ /* 0x000fe20000000000 */
[----:B------:R-:W-:Y:S01]  /*5f40*/  ISETP.NE.AND P5, PT, R17, 0x65, PT ;  /* 0x000000651100780c */ /* 0x000fe20003fa5270 */
[----:B------:R-:W-:Y:S02]  /*5f50*/  IMAD.MOV.U32 R54, RZ, RZ, R18 ;  /* 0x000000ffff367224 */ /* 0x000fe400078e0012 */
[----:B------:R-:W-:Y:S02]  /*5f60*/  IMAD.MOV.U32 R39, RZ, RZ, R19 ;  /* 0x000000ffff277224 */ /* 0x000fe400078e0013 */
[----:B------:R-:W-:Y:S01]  /*5f70*/  IMAD.MOV.U32 R55, RZ, RZ, R16 ;  /* 0x000000ffff377224 */ /* 0x000fe200078e0010 */
[----:B------:R-:W-:Y:S07]  /*5f80*/  BRA.DIV UR5, `(.L_x_32) ;  /* 0x000000ae05147947 */ /* 0x000fee000b800000 */
[----:B------:R-:W-:-:S04]  /*5f90*/  VOTE.ANY R41, PT, !P5 ;  /* 0x0000000000297806 */ /* 0x000fc800068e0100 */
[----:B------:R-:W-:-:S05]  /*5fa0*/  LOP3.LUT R41, R41, 0x80000000, R49, 0xec, !PT ;  /* 0x8000000029297812 */ /* 0x000fca00078eec31 */
[----:B------:R-:W-:-:S05]  /*5fb0*/  VIADD R16, R41, 0xffffffff ;  /* 0xffffffff29107836 */ /* 0x000fca0000000000 */
[----:B------:R-:W-:-:S06]  /*5fc0*/  LOP3.LUT R16, R41, R16, RZ, 0xc, !PT ;  /* 0x0000001029107212 */ /* 0x000fcc00078e0cff */
[----:B------:R-:W0:Y:S02]  /*5fd0*/  POPC R16, R16 ;  /* 0x0000001000107309 */ /* 0x000e240000000000 */
[----:B0-----:R0:W1:Y:S04]  /*5fe0*/  SHFL.DOWN PT, R57, R54, 0x1, R16 ;  /* 0x0820000036397989 */ /* 0x00106800000e0010 */
[----:B------:R0:W2:Y:S04]  /*5ff0*/  SHFL.DOWN PT, R56, R39, 0x1, R16 ;  /* 0x0820000027387989 */ /* 0x0000a800000e0010 */
[----:B------:R0:W3:Y:S02]  /*6000*/  SHFL.DOWN PT, R38, R55, 0x1, R16 ;  /* 0x0820000037267989 */ /* 0x0000e400000e0010 */
.L_x_237:
        /* <DEDUP_REMOVED lines=9> */
.L_x_240:
[----:B------:R-:W-:Y:S01]  /*60a0*/  UMOV UR5, 0xffffffff ;  /* 0xffffffff00057882 */ /* 0x000fe20000000000 */
[----:B------:R-:W-:Y:S02]  /*60b0*/  @!P2 IMAD.MOV.U32 R39, RZ, RZ, R57 ;  /* 0x000000ffff27a224 */ /* 0x000fe400078e0039 */
[----:B------:R-:W-:Y:S01]  /*60c0*/  @!P2 IMAD.IADD R55, R55, 0x1, R56 ;  /* 0x000000013737a824 */ /* 0x000fe200078e0238 */
[----:B------:R-:W-:Y:S06]  /*60d0*/  BRA.DIV UR5, `(.L_x_34) ;  /* 0x000000ae05507947 */ /* 0x000fec000b800000 */
[----:B------:R0:W1:Y:S04]  /*60e0*/  SHFL.DOWN PT, R57, R54, 0x2, R16 ;  /* 0x0840000036397989 */ /* 0x00006800000e0010 */
[----:B------:R0:W2:Y:S04]  /*60f0*/  SHFL.DOWN PT, R56, R39, 0x2, R16 ;  /* 0x0840000027387989 */ /* 0x0000a800000e0010 */
[----:B------:R0:W3:Y:S02]  /*6100*/  SHFL.DOWN PT, R38, R55, 0x2, R16 ;  /* 0x0840000037267989 */ /* 0x0000e400000e0010 */
.L_x_245:
[----:B------:R-:W-:Y:S01]  /*6110*/  ISETP.GT.AND P2, PT, R50, R16, PT ;  /* 0x000000103200720c */ /* 0x000fe20003f44270 */
        /* <DEDUP_REMOVED lines=8> */
.L_x_248:
[----:B------:R-:W-:Y:S01]  /*61a0*/  UMOV UR5, 0xffffffff ;  /* 0xffffffff00057882 */ /* 0x000fe20000000000 */
[----:B------:R-:W-:Y:S02]  /*61b0*/  @!P2 IMAD.MOV.U32 R39, RZ, RZ, R57 ;  /* 0x000000ffff27a224 */ /* 0x000fe400078e0039 */
[----:B------:R-:W-:Y:S01]  /*61c0*/  @!P2 IMAD.IADD R55, R55, 0x1, R56 ;  /* 0x000000013737a824 */ /* 0x000fe200078e0238 */
[----:B------:R-:W-:Y:S06]  /*61d0*/  BRA.DIV UR5, `(.L_x_36) ;  /* 0x000000ae05847947 */ /* 0x000fec000b800000 */
[----:B------:R0:W1:Y:S04]  /*61e0*/  SHFL.DOWN PT, R57, R54, 0x4, R16 ;  /* 0x0880000036397989 */ /* 0x00006800000e0010 */
[----:B------:R0:W2:Y:S04]  /*61f0*/  SHFL.DOWN PT, R56, R39, 0x4, R16 ;  /* 0x0880000027387989 */ /* 0x0000a800000e0010 */
[----:B------:R0:W3:Y:S02]  /*6200*/  SHFL.DOWN PT, R38, R55, 0x4, R16 ;  /* 0x0880000037267989 */ /* 0x0000e400000e0010 */
.L_x_253:
        /* <DEDUP_REMOVED lines=9> */
.L_x_256:
[----:B------:R-:W-:Y:S01]  /*62a0*/  UMOV UR5, 0xffffffff ;  /* 0xffffffff00057882 */ /* 0x000fe20000000000 */
[----:B------:R-:W-:Y:S02]  /*62b0*/  @!P2 IMAD.MOV.U32 R39, RZ, RZ, R57 ;  /* 0x000000ffff27a224 */ /* 0x000fe400078e0039 */
[----:B------:R-:W-:Y:S01]  /*62c0*/  @!P2 IMAD.IADD R55, R55, 0x1, R56 ;  /* 0x000000013737a824 */ /* 0x000fe200078e0238 */
[----:B------:R-:W-:Y:S06]  /*62d0*/  BRA.DIV UR5, `(.L_x_38) ;  /* 0x000000ae05b87947 */ /* 0x000fec000b800000 */
[----:B------:R0:W1:Y:S04]  /*62e0*/  SHFL.DOWN PT, R57, R54, 0x8, R16 ;  /* 0x0900000036397989 */ /* 0x00006800000e0010 */
[----:B------:R0:W2:Y:S04]  /*62f0*/  SHFL.DOWN PT, R56, R39, 0x8, R16 ;  /* 0x0900000027387989 */ /* 0x0000a800000e0010 */
[----:B------:R0:W3:Y:S02]  /*6300*/  SHFL.DOWN PT, R38, R55, 0x8, R16 ;  /* 0x0900000037267989 */ /* 0x0000e400000e0010 */
.L_x_261:
        /* <DEDUP_REMOVED lines=9> */
.L_x_264:
[----:B------:R-:W-:Y:S01]  /*63a0*/  UMOV UR5, 0xffffffff ;  /* 0xffffffff00057882 */ /* 0x000fe20000000000 */
[----:B------:R-:W-:Y:S02]  /*63b0*/  @!P2 IMAD.MOV.U32 R39, RZ, RZ, R57 ;  /* 0x000000ffff27a224 */ /* 0x000fe400078e0039 */
[----:B------:R-:W-:Y:S01]  /*63c0*/  @!P2 IMAD.IADD R55, R55, 0x1, R56 ;  /* 0x000000013737a824 */ /* 0x000fe200078e0238 */
[----:B------:R-:W-:Y:S06]  /*63d0*/  BRA.DIV UR5, `(.L_x_40) ;  /* 0x000000ae05ec7947 */ /* 0x000fec000b800000 */
[----:B------:R0:W1:Y:S04]  /*63e0*/  SHFL.DOWN PT, R57, R54, 0x10, R16 ;  /* 0x0a00000036397989 */ /* 0x00006800000e0010 */
[----:B------:R0:W2:Y:S04]  /*63f0*/  SHFL.DOWN PT, R56, R39, 0x10, R16 ;  /* 0x0a00000027387989 */ /* 0x0000a800000e0010 */
[----:B------:R0:W3:Y:S02]  /*6400*/  SHFL.DOWN PT, R38, R55, 0x10, R16 ;  /* 0x0a00000037267989 */ /* 0x0000e400000e0010 */
.L_x_269:
[----:B------:R-:W-:Y:S01]  /*6410*/  ISETP.GT.AND P4, PT, R53, R16, PT ;  /* 0x000000103500720c */ /* 0x000fe20003f84270 */
[----:B------:R-:W-:Y:S01]  /*6420*/  UMOV UR5, 0xffffffff ;  /* 0xffffffff00057882 */ /* 0x000fe20000000000 */
[----:B------:R-:W-:-:S04]  /*6430*/  ISETP.NE.U32.AND P2, PT, R43, RZ, PT ;  /* 0x000000ff2b00720c */ /* 0x000fc80003f45070 */
[----:B------:R-:W-:-:S07]  /*6440*/  ISETP.NE.AND.EX P2, PT, R48, RZ, PT, P2 ;  /* 0x000000ff3000720c */ /* 0x000fce0003f45320 */
[----:B------:R-:W-:Y:S02]  /*6450*/  @!P4 ISETP.NE.U32.AND P1, PT, R54, RZ, PT ;  /* 0x000000ff3600c20c */ /* 0x000fe40003f25070 */
[----:B-1----:R-:W-:Y:S02]  /*6460*/  @!P4 IADD3 R57, P5, PT, R57, R54, RZ ;  /* 0x000000363939c210 */ /* 0x002fe40007fbe0ff */
[----:B------:R-:W-:-:S03]  /*6470*/  @!P4 ISETP.NE.AND.EX P1, PT, R39, RZ, PT, P1 ;  /* 0x000000ff2700c20c */ /* 0x000fc60003f25310 */
[----:B0-----:R-:W-:Y:S01]  /*6480*/  @!P4 IMAD.MOV.U32 R54, RZ, RZ, R57 ;  /* 0x000000ffff36c224 */ /* 0x001fe200078e0039 */
[----:B---3--:R-:W-:Y:S01]  /*6490*/  @!P4 SEL R38, R38, RZ, !P1 ;  /* 0x000000ff2626c207 */ /* 0x008fe20004800000 */
[----:B--2---:R-:W-:Y:S01]  /*64a0*/  @!P4 IMAD.X R56, R56, 0x1, R39, P5 ;  /* 0x000000013838c824 */ /* 0x004fe200028e0627 */
[----:B------:R-:W-:Y:S02]  /*64b0*/  ISETP.NE.AND P1, PT, R17, 0x65, PT ;  /* 0x000000651100780c */ /* 0x000fe40003f25270 */
[----:B------:R-:W-:Y:S01]  /*64c0*/  IADD3 R43, P3, PT, R43, R54, RZ ;  /* 0x000000362b2b7210 */ /* 0x000fe20007f7e0ff */
[----:B------:R-:W-:Y:S02]  /*64d0*/  @!P4 IMAD.IADD R55, R55, 0x1, R38 ;  /* 0x000000013737c824 */ /* 0x000fe400078e0226 */
[----:B------:R-:W-:-:S03]  /*64e0*/  @!P4 IMAD.MOV.U32 R39, RZ, RZ, R56 ;  /* 0x000000ffff27c224 */ /* 0x000fc600078e0038 */
[----:B------:R-:W-:Y:S01]  /*64f0*/  SEL R55, R55, RZ, !P2 ;  /* 0x000000ff37377207 */ /* 0x000fe20005000000 */
[----:B------:R-:W-:Y:S06]  /*6500*/  BRA.DIV UR5, `(.L_x_41) ;  /* 0x000000ae05f47947 */ /* 0x000fec000b800000 */
.L_x_272:
[----:B------:R-:W-:Y:S01]  /*6510*/  UMOV UR5, 0xffffffff ;  /* 0xffffffff00057882 */ /* 0x000fe20000000000 */
[----:B------:R-:W-:Y:S02]  /*6520*/  IMAD.X R48, R48, 0x1, R39, P3 ;  /* 0x0000000130307824 */ /* 0x000fe400018e0627 */
[----:B------:R-:W-:Y:S02]  /*6530*/  IMAD.IADD R42, R55, 0x1, R42 ;  /* 0x00000001372a7824 */ /* 0x000fe400078e022a */
[----:B------:R-:W-:Y:S01]  /*6540*/  VIADD R47, R47, 0xffffffe0 ;  /* 0xffffffe02f2f7836 */ /* 0x000fe20000000000 */
[----:B------:R-:W-:Y:S06]  /*6550*/  BRA.DIV UR5, `(.L_x_42) ;  /* 0x000000b205007947 */ /* 0x000fec000b800000 */
[----:B------:R-:W-:-:S13]  /*6560*/  VOTE.ALL P5, P1 ;  /* 0x0000000000ff7806 */ /* 0x000fda00008a0000 */
.L_x_275:
[----:B------:R-:W-:Y:S05]  /*6570*/  @P5 BRA `(.L_x_43) ;  /* 0xfffffff8004c5947 */ /* 0x000fea000383ffff */
.L_x_29:
[----:B------:R-:W-:Y:S01]  /*6580*/  ISETP.NE.AND P1, PT, R15, RZ, PT ;  /* 0x000000ff0f00720c */ /* 0x000fe20003f25270 */
[----:B------:R-:W-:Y:S01]  /*6590*/  BSSY.RECONVERGENT B0, `(.L_x_44) ;  /* 0x0000016000007945 */ /* 0x000fe20003800200 */
[----:B------:R-:W-:Y:S02]  /*65a0*/  IMAD.MOV.U32 R36, RZ, RZ, R43 ;  /* 0x000000ffff247224 */ /* 0x000fe400078e002b */
[----:B------:R-:W-:-:S09]  /*65b0*/  IMAD.MOV.U32 R37, RZ, RZ, R48 ;  /* 0x000000ffff257224 */ /* 0x000fd200078e0030 */
[----:B------:R-:W0:Y:S01]  /*65c0*/  @!P1 S2R R16, SR_CgaCtaId ;  /* 0x0000000000109919 */ /* 0x000e220000008800 */
[----:B------:R-:W-:-:S04]  /*65d0*/  @!P1 MOV R15, 0x400 ;  /* 0x00000400000f9802 */ /* 0x000fc80000000f00 */
[----:B0-----:R-:W-:Y:S01]  /*65e0*/  @!P1 LEA R15, R16, R15, 0x18 ;  /* 0x0000000f100f9211 */ /* 0x001fe200078ec0ff */
[----:B------:R-:W-:Y:S06]  /*65f0*/  @P0 BRA `(.L_x_45) ;  /* 0x00000000003c0947 */ /* 0x000fec0003800000 */
[----:B------:R-:W0:Y:S01]  /*6600*/  S2UR UR6, SR_CgaCtaId ;  /* 0x00000000000679c3 */ /* 0x000e220000008800 */
[----:B------:R-:W-:Y:S01]  /*6610*/  ISETP.NE.U32.AND P0, PT, R21, RZ, PT ;  /* 0x000000ff1500720c */ /* 0x000fe20003f05070 */
[----:B------:R-:W-:Y:S01]  /*6620*/  UMOV UR5, 0x400 ;  /* 0x0000040000057882 */ /* 0x000fe20000000000 */
[----:B------:R-:W-:Y:S01]  /*6630*/  IADD3 R18, P2, PT, R36, R21, RZ ;  /* 0x0000001524127210 */ /* 0x000fe20007f5e0ff */
[----:B------:R-:W-:Y:S01]  /*6640*/  IMAD.MOV.U32 R17, RZ, RZ, 0x65 ;  /* 0x00000065ff117424 */ /* 0x000fe200078e00ff */
[----:B------:R-:W-:-:S03]  /*6650*/  ISETP.NE.AND.EX P0, PT, R25, RZ, PT, P0 ;  /* 0x000000ff1900720c */ /* 0x000fc60003f05300 */
[----:B------:R-:W-:Y:S01]  /*6660*/  IMAD.X R19, R37, 0x1, R25, P2 ;  /* 0x0000000125137824 */ /* 0x000fe200010e0619 */
[----:B------:R-:W-:-:S05]  /*6670*/  SEL R16, R42, RZ, !P0 ;  /* 0x000000ff2a107207 */ /* 0x000fca0004000000 */
[----:B------:R-:W-:-:S05]  /*6680*/  IMAD.IADD R16, R23, 0x1, R16 ;  /* 0x0000000117107824 */ /* 0x000fca00078e0210 */
[----:B------:R1:W-:Y:S01]  /*6690*/  ST.E.128.STRONG.GPU desc[UR8][R30.64+0x200], R16 ;  /* 0x000200101e007985 */ /* 0x0003e2000c10fd08 */
[----:B0-----:R-:W-:-:S09]  /*66a0*/  ULEA UR5, UR6, UR5, 0x18 ;  /* 0x0000000506057291 */ /* 0x001fd2000f8ec0ff */
[----:B------:R1:W-:Y:S04]  /*66b0*/  STS.64 [UR5+0xb8], R18 ;  /* 0x0000b812ff007988 */ /* 0x0003e80008000a05 */
[----:B------:R1:W-:Y:S04]  /*66c0*/  STS [UR5+0xc0], R16 ;  /* 0x0000c010ff007988 */ /* 0x0003e80008000805 */
[----:B------:R1:W-:Y:S04]  /*66d0*/  STS.64 [UR5+0xa8], R36 ;  /* 0x0000a824ff007988 */ /* 0x0003e80008000a05 */
[----:B------:R1:W-:Y:S02]  /*66e0*/  STS [UR5+0xb0], R42 ;  /* 0x0000b02aff007988 */ /* 0x0003e40008000805 */
.L_x_45:
[----:B------:R-:W-:Y:S05]  /*66f0*/  BSYNC.RECONVERGENT B0 ;  /* 0x0000000000007941 */ /* 0x000fea0003800200 */
.L_x_44:
[----:B------:R0:W-:Y:S01]  /*6700*/  @!P1 STS.64 [R15+0x88], R36 ;  /* 0x000088240f009388 */ /* 0x0001e20000000a00 */
[----:B------:R-:W-:Y:S02]  /*6710*/  @!P1 IMAD.MOV.U32 R7, RZ, RZ, R36 ;  /* 0x000000ffff079224 */ /* 0x000fe400078e0024 */
[----:B------:R-:W-:Y:S01]  /*6720*/  @!P1 IMAD.MOV.U32 R40, RZ, RZ, R37 ;  /* 0x000000ffff289224 */ /* 0x000fe200078e0025 */
[----:B------:R0:W-:Y:S01]  /*6730*/  @!P1 STS [R15+0x90], R42 ;  /* 0x0000902a0f009388 */ /* 0x0001e20000000800 */
[----:B------:R-:W-:-:S07]  /*6740*/  @!P1 IMAD.MOV.U32 R29, RZ, RZ, R42 ;  /* 0x000000ffff1d9224 */ /* 0x000fce00078e002a */
.L_x_13:
[----:B------:R-:W2:Y:S01]  /*6750*/  S2R R39, SR_TID.X ;  /* 0x0000000000277919 */ /* 0x000ea20000002100 */
[----:B------:R-:W-:Y:S05]  /*6760*/  WARPSYNC.ALL ;  /* 0x0000000000007948 */ /* 0x000fea0003800000 */
[----:B------:R-:W-:Y:S01]  /*6770*/  BAR.SYNC.DEFER_BLOCKING 0x0 ;  /* 0x0000000000007b1d */ /* 0x000fe20000010000 */
[----:B------:R-:W-:-:S05]  /*6780*/  ISETP.NE.AND P1, PT, R28, R32, PT ;  /* 0x000000201c00720c */ /* 0x000fca0003f25270 */
[----:B------:R-:W-:Y:S01]  /*6790*/  BSSY.RECONVERGENT B0, `(.L_x_46) ;  /* 0x000000e000007945 */ /* 0x000fe20003800200 */
[----:B--2---:R-:W-:-:S13]  /*67a0*/  ISETP.NE.AND P0, PT, R39, RZ, PT ;  /* 0x000000ff2700720c */ /* 0x004fda0003f05270 */
[----:B------:R-:W-:Y:S05]  /*67b0*/  @!P0 BRA `(.L_x_47) ;  /* 0x00000000002c8947 */ /* 0x000fea0003800000 */
[----:B------:R-:W2:Y:S01]  /*67c0*/  S2UR UR6, SR_CgaCtaId ;  /* 0x00000000000679c3 */ /* 0x000ea20000008800 */
[----:B------:R-:W-:Y:S01]  /*67d0*/  UMOV UR5, 0x400 ;  /* 0x0000040000057882 */ /* 0x000fe20000000000 */
[----:B------:R-:W-:-:S04]  /*67e0*/  ISETP.NE.U32.AND P0, PT, R7, RZ, PT ;  /* 0x000000ff0700720c */ /* 0x000fc80003f05070 */
[----:B------:R-:W-:Y:S01]  /*67f0*/  ISETP.NE.AND.EX P0, PT, R40, RZ, PT, P0 ;  /* 0x000000ff2800720c */ /* 0x000fe20003f05300 */
[----:B--2---:R-:W-:-:S09]  /*6800*/  ULEA UR5, UR6, UR5, 0x18 ;  /* 0x0000000506057291 */ /* 0x004fd2000f8ec0ff */
[----:B-1----:R-:W1:Y:S04]  /*6810*/  LDS.64 R16, [UR5+0x88] ;  /* 0x00008805ff107984 */ /* 0x002e680008000a00 */
[----:B0-----:R-:W0:Y:S01]  /*6820*/  LDS R15, [UR5+0x90] ;  /* 0x00009005ff0f7984 */ /* 0x001e220008000800 */
[----:B-1----:R-:W-:Y:S02]  /*6830*/  IADD3 R7, P2, PT, R16, R7, RZ ;  /* 0x0000000710077210 */ /* 0x002fe40007f5e0ff */
[----:B0-----:R-:W-:-:S03]  /*6840*/  SEL R16, R15, RZ, !P0 ;  /* 0x000000ff0f107207 */ /* 0x001fc60004000000 */
[----:B------:R-:W-:Y:S02]  /*6850*/  IMAD.X R40, R17, 0x1, R40, P2 ;  /* 0x0000000111287824 */ /* 0x000fe400010e0628 */
[----:B------:R-:W-:-:S07]  /*6860*/  IMAD.IADD R29, R29, 0x1, R16 ;  /* 0x000000011d1d7824 */ /* 0x000fce00078e0210 */
.L_x_47:
[----:B------:R-:W-:Y:S05]  /*6870*/  BSYNC.RECONVERGENT B0 ;  /* 0x0000000000007941 */ /* 0x000fea0003800200 */
.L_x_46:
[----:B-1----:R-:W-:Y:S01]  /*6880*/  SEL R16, R29, RZ, !P1 ;  /* 0x000000ff1d107207 */ /* 0x002fe20004800000 */
[----:B------:R-:W1:Y:S01]  /*6890*/  S2UR UR5, SR_CgaCtaId ;  /* 0x00000000000579c3 */ /* 0x000e620000008800 */
[CC--:B------:R-:W-:Y:S01]  /*68a0*/  ISETP.NE.AND P0, PT, R32.reuse, R34.reuse, PT ;  /* 0x000000222000720c */ /* 0x0c0fe20003f05270 */
[----:B------:R-:W-:Y:S01]  /*68b0*/  UMOV UR4, 0x400 ;  /* 0x0000040000047882 */ /* 0x000fe20000000000 */
[----:B------:R-:W-:Y:S01]  /*68c0*/  ISETP.NE.AND P3, PT, R32, R34, PT ;  /* 0x000000222000720c */ /* 0x000fe20003f65270 */
[----:B------:R-:W-:Y:S01]  /*68d0*/  IMAD.IADD R33, R33, 0x1, R16 ;  /* 0x0000000121217824 */ /* 0x000fe200078e0210 */
[----:B------:R-:W-:Y:S02]  /*68e0*/  ISETP.NE.AND P2, PT, R28, R32, PT ;  /* 0x000000201c00720c */ /* 0x000fe40003f45270 */
[----:B------:R-:W-:Y:S02]  /*68f0*/  IADD3 R46, P6, PT, R7, R46, RZ ;  /* 0x0000002e072e7210 */ /* 0x000fe40007fde0ff */
[----:B------:R-:W-:-:S02]  /*6900*/  SEL R16, R33, RZ, !P0 ;  /* 0x000000ff21107207 */ /* 0x000fc40004000000 */
[----:B------:R-:W-:Y:S01]  /*6910*/  ISETP.NE.AND P0, PT, R34, R26, PT ;  /* 0x0000001a2200720c */ /* 0x000fe20003f05270 */
[----:B------:R-:W-:Y:S01]  /*6920*/  IMAD.X R45, R40, 0x1, R45, P6 ;  /* 0x00000001282d7824 */ /* 0x000fe200030e062d */
[----:B------:R-:W-:Y:S01]  /*6930*/  IADD3 R44, P4, PT, R7, R44, RZ ;  /* 0x0000002c072c7210 */ /* 0x000fe20007f9e0ff */
[----:B------:R-:W-:-:S05]  /*6940*/  IMAD.IADD R35, R35, 0x1, R16 ;  /* 0x0000000123237824 */ /* 0x000fca00078e0210 */
[----:B------:R-:W-:Y:S02]  /*6950*/  SEL R16, R35, RZ, !P0 ;  /* 0x000000ff23107207 */ /* 0x000fe40004000000 */
[----:B------:R-:W-:-:S03]  /*6960*/  ISETP.NE.AND P0, PT, R26, R24, PT ;  /* 0x000000181a00720c */ /* 0x000fc60003f05270 */
[----:B------:R-:W-:Y:S01]  /*6970*/  IMAD.IADD R27, R27, 0x1, R16 ;  /* 0x000000011b1b7824 */ /* 0x000fe200078e0210 */
[----:B-1----:R-:W-:-:S04]  /*6980*/  ULEA UR4, UR5, UR4, 0x18 ;  /* 0x0000000405047291 */ /* 0x002fc8000f8ec0ff */
[----:B------:R-:W-:Y:S02]  /*6990*/  SEL R25, R27, RZ, !P0 ;  /* 0x000000ff1b197207 */ /* 0x000fe40004000000 */
[----:B------:R-:W-:-:S03]  /*69a0*/  ISETP.NE.AND P0, PT, R24, R22, PT ;  /* 0x000000161800720c */ /* 0x000fc60003f05270 */
[----:B------:R-:W-:Y:S01]  /*69b0*/  IMAD.IADD R25, R12, 0x1, R25 ;  /* 0x000000010c197824 */ /* 0x000fe200078e0219 */
[----:B------:R-:W1:Y:S04]  /*69c0*/  LDS.64 R16, [UR4+0xc8] ;  /* 0x0000c804ff107984 */ /* 0x000e680008000a00 */
[----:B------:R-:W-:Y:S02]  /*69d0*/  SEL R12, R25, RZ, !P0 ;  /* 0x000000ff190c7207 */ /* 0x000fe40004000000 */
[----:B------:R-:W-:-:S03]  /*69e0*/  ISETP.NE.AND P0, PT, R22, R20, PT ;  /* 0x000000141600720c */ /* 0x000fc60003f05270 */
[----:B------:R-:W-:Y:S01]  /*69f0*/  IMAD.IADD R23, R13, 0x1, R12 ;  /* 0x000000010d177824 */ /* 0x000fe200078e020c */
[----:B------:R-:W-:Y:S02]  /*6a00*/  SEL R13, RZ, 0x1, !P3 ;  /* 0x00000001ff0d7807 */ /* 0x000fe40005800000 */
[----:B------:R-:W-:Y:S02]  /*6a10*/  SEL R12, RZ, 0x1, !P2 ;  /* 0x00000001ff0c7807 */ /* 0x000fe40005000000 */
[----:B------:R-:W-:Y:S02]  /*6a20*/  SEL R21, R23, RZ, !P0 ;  /* 0x000000ff17157207 */ /* 0x000fe40004000000 */
[----:B------:R-:W-:Y:S02]  /*6a30*/  ISETP.NE.AND P0, PT, R20, R14, PT ;  /* 0x0000000e1400720c */ /* 0x000fe40003f05270 */
[----:B------:R-:W-:Y:S01]  /*6a40*/  ISETP.NE.AND P3, PT, R34, R26, PT ;  /* 0x0000001a2200720c */ /* 0x000fe20003f65270 */
[----:B------:R-:W-:Y:S01]  /*6a50*/  IMAD.IADD R21, R10, 0x1, R21 ;  /* 0x000000010a157824 */ /* 0x000fe200078e0215 */
[----:B------:R-:W-:-:S02]  /*6a60*/  IADD3 R18, P2, PT, R13, R12, RZ ;  /* 0x0000000c0d127210 */ /* 0x000fc40007f5e0ff */
[----:B------:R-:W-:Y:S02]  /*6a70*/  SEL R12, RZ, 0x1, !P1 ;  /* 0x00000001ff0c7807 */ /* 0x000fe40004800000 */
[----:B------:R-:W-:Y:S01]  /*6a80*/  SEL R10, R21, RZ, !P0 ;  /* 0x000000ff150a7207 */ /* 0x000fe20004000000 */
[----:B------:R-:W-:Y:S01]  /*6a90*/  IMAD.X R13, RZ, RZ, RZ, P2 ;  /* 0x000000ffff0d7224 */ /* 0x000fe200010e06ff */
[----:B------:R-:W-:Y:S02]  /*6aa0*/  ISETP.NE.AND P0, PT, R14, R8, PT ;  /* 0x000000080e00720c */ /* 0x000fe40003f05270 */
[----:B------:R-:W-:Y:S01]  /*6ab0*/  IADD3 R41, P2, PT, R7, R12, RZ ;  /* 0x0000000c07297210 */ /* 0x000fe20007f5e0ff */
[----:B0-----:R-:W-:Y:S01]  /*6ac0*/  IMAD.IADD R15, R11, 0x1, R10 ;  /* 0x000000010b0f7824 */ /* 0x001fe200078e020a */
[----:B------:R-:W-:Y:S02]  /*6ad0*/  SEL R11, RZ, 0x1, !P3 ;  /* 0x00000001ff0b7807 */ /* 0x000fe40005800000 */
[----:B------:R-:W-:Y:S01]  /*6ae0*/  SEL R31, RZ, 0x1, !P0 ;  /* 0x00000001ff1f7807 */ /* 0x000fe20004000000 */
[----:B------:R-:W-:Y:S01]  /*6af0*/  IMAD.X R38, RZ, RZ, R40, P2 ;  /* 0x000000ffff267224 */ /* 0x000fe200010e0628 */
[----:B------:R-:W-:-:S02]  /*6b00*/  SEL R10, R15, RZ, !P0 ;  /* 0x000000ff0f0a7207 */ /* 0x000fc40004000000 */
[----:B------:R-:W-:Y:S02]  /*6b10*/  IADD3 R30, P3, PT, R18, R11, RZ ;  /* 0x0000000b121e7210 */ /* 0x000fe40007f7e0ff */
[----:B------:R-:W-:Y:S01]  /*6b20*/  IADD3 R11, P0, PT, R7, R18, RZ ;  /* 0x00000012070b7210 */ /* 0x000fe20007f1e0ff */
[----:B------:R-:W-:Y:S01]  /*6b30*/  IMAD.IADD R9, R9, 0x1, R10 ;  /* 0x0000000109097824 */ /* 0x000fe200078e020a */
[C---:B------:R-:W-:Y:S01]  /*6b40*/  IADD3 R10, P1, PT, R7.reuse, R30, RZ ;  /* 0x0000001e070a7210 */ /* 0x040fe20007f3e0ff */
[--C-:B------:R-:W-:Y:S01]  /*6b50*/  IMAD.X R19, RZ, RZ, R13.reuse, P3 ;  /* 0x000000ffff137224 */ /* 0x100fe200018e060d */
[C---:B------:R-:W-:Y:S01]  /*6b60*/  IADD3 R18, P5, PT, R7.reuse, R4, RZ ;  /* 0x0000000407127210 */ /* 0x040fe20007fbe0ff */
[----:B------:R-:W-:Y:S01]  /*6b70*/  IMAD.X R30, R40, 0x1, R13, P0 ;  /* 0x00000001281e7824 */ /* 0x000fe200000e060d */
[----:B-1----:R-:W-:Y:S01]  /*6b80*/  ISETP.GE.U32.AND P0, PT, R16, 0x101, PT ;  /* 0x000001011000780c */ /* 0x002fe20003f06070 */
[C---:B------:R-:W-:Y:S01]  /*6b90*/  IMAD.X R19, R40.reuse, 0x1, R19, P1 ;  /* 0x0000000128137824 */ /* 0x040fe200008e0613 */
[----:B------:R-:W-:Y:S01]  /*6ba0*/  IADD3 R13, P3, PT, R7, R2, RZ ;  /* 0x00000002070d7210 */ /* 0x000fe20007f7e0ff */
[----:B------:R-:W-:Y:S01]  /*6bb0*/  IMAD.X R36, R40, 0x1, R6, P5 ;  /* 0x0000000128247824 */ /* 0x000fe200028e0606 */
[----:B------:R-:W-:-:S02]  /*6bc0*/  ISETP.GE.AND.EX P0, PT, R17, RZ, PT, P0 ;  /* 0x000000ff1100720c */ /* 0x000fc40003f06300 */
[----:B------:R-:W-:Y:S01]  /*6bd0*/  IADD3 R12, P1, PT, R18, R31, RZ ;  /* 0x0000001f120c7210 */ /* 0x000fe20007f3e0ff */
[C---:B------:R-:W-:Y:S02]  /*6be0*/  IMAD.X R31, R40.reuse, 0x1, R3, P4 ;  /* 0x00000001281f7824 */ /* 0x040fe400020e0603 */
[----:B------:R-:W-:Y:S02]  /*6bf0*/  IMAD.X R50, R40, 0x1, R5, P3 ;  /* 0x0000000128327824 */ /* 0x000fe400018e0605 */
[----:B------:R-:W-:-:S06]  /*6c00*/  IMAD.X R37, RZ, RZ, R36, P1 ;  /* 0x000000ffff257224 */ /* 0x000fcc00008e0624 */
[----:B------:R-:W-:Y:S05]  /*6c10*/  @!P0 BRA `(.L_x_48) ;  /* 0x0000000400a48947 */ /* 0x000fea0003800000 */
[----:B------:R-:W0:Y:S01]  /*6c20*/  LDS.64 R2, [UR4+0xa8] ;  /* 0x0000a804ff027984 */ /* 0x000e220008000a00 */
[----:B------:R-:W-:Y:S01]  /*6c30*/  BAR.SYNC.DEFER_BLOCKING 0x0 ;  /* 0x0000000000007b1d */ /* 0x000fe20000010000 */
[----:B------:R-:W-:Y:S02]  /*6c40*/  ISETP.NE.AND P1, PT, R28, R32, PT ;  /* 0x000000201c00720c */ /* 0x000fe40003f25270 */
[----:B------:R-:W-:Y:S02]  /*6c50*/  ISETP.NE.AND P2, PT, R32, R34, PT ;  /* 0x000000222000720c */ /* 0x000fe40003f45270 */
[----:B------:R-:W-:Y:S02]  /*6c60*/  ISETP.NE.AND P0, PT, R34, R26, PT ;  /* 0x0000001a2200720c */ /* 0x000fe40003f05270 */
[----:B------:R-:W-:Y:S02]  /*6c70*/  ISETP.NE.AND P6, PT, R26, R24, PT ;  /* 0x000000181a00720c */ /* 0x000fe40003fc5270 */
[----:B------:R-:W-:-:S02]  /*6c80*/  ISETP.NE.AND P3, PT, R20, R14, PT ;  /* 0x0000000e1400720c */ /* 0x000fc40003f65270 */
[----:B------:R-:W-:Y:S02]  /*6c90*/  ISETP.NE.AND P4, PT, R14, R8, PT ;  /* 0x000000080e00720c */ /* 0x000fe40003f85270 */
[----:B------:R-:W-:Y:S01]  /*6ca0*/  ISETP.NE.AND P5, PT, R8, R0, PT ;  /* 0x000000000800720c */ /* 0x000fe20003fa5270 */
[--C-:B0-----:R-:W-:Y:S02]  /*6cb0*/  @P1 IMAD.IADD R7, R7, 0x1, -R2.reuse ;  /* 0x0000000107071824 */ /* 0x101fe400078e0a02 */
[--C-:B------:R-:W-:Y:S02]  /*6cc0*/  @P2 IMAD.IADD R41, R41, 0x1, -R2.reuse ;  /* 0x0000000129292824 */ /* 0x100fe400078e0a02 */
[--C-:B------:R-:W-:Y:S01]  /*6cd0*/  @P0 IMAD.IADD R11, R11, 0x1, -R2.reuse ;  /* 0x000000010b0b0824 */ /* 0x100fe200078e0a02 */
[----:B------:R-:W-:Y:S01]  /*6ce0*/  @P1 LEA R7, R7, UR4, 0x3 ;  /* 0x0000000407071c11 */ /* 0x000fe2000f8e18ff */
[--C-:B------:R-:W-:Y:S01]  /*6cf0*/  @P6 IMAD.IADD R10, R10, 0x1, -R2.reuse ;  /* 0x000000010a0a6824 */ /* 0x100fe200078e0a02 */
[----:B------:R-:W-:Y:S01]  /*6d00*/  @P2 LEA R41, R41, UR4, 0x3 ;  /* 0x0000000429292c11 */ /* 0x000fe2000f8e18ff */
[--C-:B------:R-:W-:Y:S01]  /*6d10*/  @P3 IMAD.IADD R13, R13, 0x1, -R2.reuse ;  /* 0x000000010d0d3824 */ /* 0x100fe200078e0a02 */
[----:B------:R-:W-:Y:S01]  /*6d20*/  @P0 LEA R11, R11, UR4, 0x3 ;  /* 0x000000040b0b0c11 */ /* 0x000fe2000f8e18ff */
[----:B------:R0:W-:Y:S01]  /*6d30*/  @P1 STS.64 [R7], R28 ;  /* 0x0000001c07001388 */ /* 0x0001e20000000a00 */
[----:B------:R-:W-:Y:S01]  /*6d40*/  ISETP.NE.AND P1, PT, R24, R22, PT ;  /* 0x000000161800720c */ /* 0x000fe20003f25270 */
[--C-:B------:R-:W-:Y:S01]  /*6d50*/  @P4 IMAD.IADD R18, R18, 0x1, -R2.reuse ;  /* 0x0000000112124824 */ /* 0x100fe200078e0a02 */
[----:B------:R-:W-:Y:S01]  /*6d60*/  @P6 LEA R10, R10, UR4, 0x3 ;  /* 0x000000040a0a6c11 */ /* 0x000fe2000f8e18ff */
[----:B------:R0:W-:Y:S01]  /*6d70*/  @P2 STS.64 [R41], R32 ;  /* 0x0000002029002388 */ /* 0x0001e20000000a00 */
[----:B------:R-:W-:Y:S01]  /*6d80*/  ISETP.NE.AND P2, PT, R22, R20, PT ;  /* 0x000000141600720c */ /* 0x000fe20003f45270 */
[----:B------:R-:W-:Y:S01]  /*6d90*/  @P5 IMAD.IADD R12, R12, 0x1, -R2 ;  /* 0x000000010c0c5824 */ /* 0x000fe200078e0a02 */
[----:B------:R-:W-:Y:S01]  /*6da0*/  @P3 LEA R13, R13, UR4, 0x3 ;  /* 0x000000040d0d3c11 */ /* 0x000fe2000f8e18ff */
[----:B------:R0:W-:Y:S01]  /*6db0*/  @P0 STS.64 [R11], R34 ;  /* 0x000000220b000388 */ /* 0x0001e20000000a00 */
[----:B------:R-:W-:-:S02]  /*6dc0*/  @P4 LEA R18, R18, UR4, 0x3 ;  /* 0x0000000412124c11 */ /* 0x000fc4000f8e18ff */
[----:B------:R-:W-:Y:S01]  /*6dd0*/  @P5 LEA R12, R12, UR4, 0x3 ;  /* 0x000000040c0c5c11 */ /* 0x000fe2000f8e18ff */
[----:B------:R0:W-:Y:S01]  /*6de0*/  @P6 STS.64 [R10], R26 ;  /* 0x0000001a0a006388 */ /* 0x0001e20000000a00 */
[----:B------:R-:W-:Y:S01]  /*6df0*/  ISETP.GT.U32.AND P0, PT, R16, R39, PT ;  /* 0x000000271000720c */ /* 0x000fe20003f04070 */
[----:B------:R-:W-:-:S03]  /*6e00*/  @P1 IMAD.IADD R46, R46, 0x1, -R2 ;  /* 0x000000012e2e1824 */ /* 0x000fc600078e0a02 */
[----:B------:R-:W-:Y:S01]  /*6e10*/  ISETP.GT.U32.AND.EX P0, PT, R17, RZ, PT, P0 ;  /* 0x000000ff1100720c */ /* 0x000fe20003f04100 */
[----:B------:R-:W-:Y:S01]  /*6e20*/  @P2 IMAD.IADD R44, R44, 0x1, -R2 ;  /* 0x000000012c2c2824 */ /* 0x000fe200078e0a02 */
[----:B------:R-:W-:-:S04]  /*6e30*/  @P1 LEA R46, R46, UR4, 0x3 ;  /* 0x000000042e2e1c11 */ /* 0x000fc8000f8e18ff */
[----:B------:R-:W-:Y:S01]  /*6e40*/  @P2 LEA R44, R44, UR4, 0x3 ;  /* 0x000000042c2c2c11 */ /* 0x000fe2000f8e18ff */
[----:B------:R0:W-:Y:S04]  /*6e50*/  @P1 STS.64 [R46], R24 ;  /* 0x000000182e001388 */ /* 0x0001e80000000a00 */
[----:B------:R0:W-:Y:S04]  /*6e60*/  @P2 STS.64 [R44], R22 ;  /* 0x000000162c002388 */ /* 0x0001e80000000a00 */
[----:B------:R0:W-:Y:S04]  /*6e70*/  @P3 STS.64 [R13], R20 ;  /* 0x000000140d003388 */ /* 0x0001e80000000a00 */
[----:B------:R0:W-:Y:S04]  /*6e80*/  @P4 STS.64 [R18], R14 ;  /* 0x0000000e12004388 */ /* 0x0001e80000000a00 */
[----:B------:R0:W-:Y:S01]  /*6e90*/  @P5 STS.64 [R12], R8 ;  /* 0x000000080c005388 */ /* 0x0001e20000000a00 */
[----:B------:R-:W-:Y:S06]  /*6ea0*/  BAR.SYNC.DEFER_BLOCKING 0x0 ;  /* 0x0000000000007b1d */ /* 0x000fec0000010000 */
[----:B------:R-:W-:Y:S05]  /*6eb0*/  @!P0 EXIT ;  /* 0x000000000000894d */ /* 0x000fea0003800000 */
[----:B------:R-:W-:Y:S01]  /*6ec0*/  IMAD.MOV.U32 R19, RZ, RZ, R39 ;  /* 0x000000ffff137224 */ /* 0x000fe200078e0027 */
[----:B------:R-:W1:Y:S01]  /*6ed0*/  LDCU.64 UR10, c[0x0][0x3a0] ;  /* 0x00007400ff0a77ac */ /* 0x000e620008000a00 */
[----:B0-----:R-:W-:Y:S01]  /*6ee0*/  IMAD.MOV.U32 R21, RZ, RZ, RZ ;  /* 0x000000ffff157224 */ /* 0x001fe200078e00ff */
[----:B------:R-:W-:Y:S02]  /*6ef0*/  BSSY.RECONVERGENT B0, `(.L_x_49) ;  /* 0x0000024000007945 */ /* 0x000fe40003800200 */
[----:B------:R-:W-:-:S04]  /*6f00*/  LOP3.LUT R5, RZ, R19, RZ, 0x33, !PT ;  /* 0x00000013ff057212 */ /* 0x000fc800078e33ff */
[----:B------:R-:W-:Y:S02]  /*6f10*/  IADD3 R8, P0, PT, R16, R5, RZ ;  /* 0x0000000510087210 */ /* 0x000fe40007f1e0ff */
[----:B------:R-:W-:Y:S02]  /*6f20*/  LOP3.LUT R5, RZ, R21, RZ, 0x33, !PT ;  /* 0x00000015ff057212 */ /* 0x000fe400078e33ff */
[----:B------:R-:W-:-:S03]  /*6f30*/  LOP3.LUT R0, R8, 0x300, RZ, 0xc0, !PT ;  /* 0x0000030008007812 */ /* 0x000fc600078ec0ff */
[----:B------:R-:W-:Y:S01]  /*6f40*/  IMAD.X R5, R17, 0x1, R5, P0 ;  /* 0x0000000111057824 */ /* 0x000fe200000e0605 */
[----:B------:R-:W-:Y:S02]  /*6f50*/  ISETP.NE.U32.AND P1, PT, R0, 0x300, PT ;  /* 0x000003000000780c */ /* 0x000fe40003f25070 */
[----:B------:R-:W-:Y:S02]  /*6f60*/  ISETP.GE.U32.AND P0, PT, R8, 0x300, PT ;  /* 0x000003000800780c */ /* 0x000fe40003f06070 */
[----:B------:R-:W-:Y:S02]  /*6f70*/  ISETP.NE.AND.EX P1, PT, RZ, RZ, PT, P1 ;  /* 0x000000ffff00720c */ /* 0x000fe40003f25310 */
[----:B------:R-:W-:-:S11]  /*6f80*/  ISETP.GE.U32.AND.EX P0, PT, R5, RZ, PT, P0 ;  /* 0x000000ff0500720c */ /* 0x000fd60003f06100 */
[----:B-1----:R-:W-:Y:S05]  /*6f90*/  @!P1 BRA `(.L_x_50) ;  /* 0x0000000000649947 */ /* 0x002fea0003800000 */
[----:B------:R-:W0:Y:S01]  /*6fa0*/  LDCU.64 UR6, c[0x0][0x3a0] ;  /* 0x00007400ff0677ac */ /* 0x000e220008000a00 */
[----:B------:R-:W-:Y:S01]  /*6fb0*/  SHF.R.U64 R8, R8, 0x8, R5 ;  /* 0x0000000808087819 */ /* 0x000fe20000001205 */
[----:B------:R-:W-:Y:S01]  /*6fc0*/  IMAD.MOV.U32 R11, RZ, RZ, RZ ;  /* 0x000000ffff0b7224 */ /* 0x000fe200078e00ff */
[----:B------:R-:W-:Y:S02]  /*6fd0*/  IADD3 R9, P1, PT, R2, R19, RZ ;  /* 0x0000001302097210 */ /* 0x000fe40007f3e0ff */
[----:B------:R-:W-:Y:S01]  /*6fe0*/  LEA R4, R39, UR4, 0x3 ;  /* 0x0000000427047c11 */ /* 0x000fe2000f8e18ff */
[----:B------:R-:W-:Y:S02]  /*6ff0*/  VIADD R8, R8, 0x1 ;  /* 0x0000000108087836 */ /* 0x000fe40000000000 */
[----:B------:R-:W-:-:S03]  /*7000*/  IMAD.X R0, R3, 0x1, R21, P1 ;  /* 0x0000000103007824 */ /* 0x000fc600008e0615 */
[----:B------:R-:W-:-:S04]  /*7010*/  LOP3.LUT R8, R8, 0x3, RZ, 0xc0, !PT ;  /* 0x0000000308087812 */ /* 0x000fc800078ec0ff */
[C---:B------:R-:W-:Y:S02]  /*7020*/  LEA R19, P2, R8.reuse, R19, 0x8 ;  /* 0x0000001308137211 */ /* 0x040fe400078440ff */
[C---:B0-----:R-:W-:Y:S02]  /*7030*/  LEA R6, P1, R9.reuse, UR6, 0x2 ;  /* 0x0000000609067c11 */ /* 0x041fe4000f8210ff */
[----:B------:R-:W-:Y:S02]  /*7040*/  LEA.HI.X R21, R8, R21, R11, 0x8, P2 ;  /* 0x0000001508157211 */ /* 0x000fe400010f440b */
[----:B------:R-:W-:Y:S01]  /*7050*/  LEA.HI.X R9, R9, UR7, R0, 0x2, P1 ;  /* 0x0000000709097c11 */ /* 0x000fe200088f1400 */
[----:B------:R-:W-:-:S08]  /*7060*/  VIADD R0, R4, 0x4 ;  /* 0x0000000404007836 */ /* 0x000fd00000000000 */
.L_x_51:
        /* <DEDUP_REMOVED lines=12> */
.L_x_50:
[----:B------:R-:W-:Y:S05]  /*7130*/  BSYNC.RECONVERGENT B0 ;  /* 0x0000000000007941 */ /* 0x000fea0003800200 */
.L_x_49:
[----:B------:R-:W-:Y:S05]  /*7140*/  @!P0 EXIT ;  /* 0x000000000000894d */ /* 0x000fea0003800000 */
.L_x_52:
[C---:B------:R-:W-:Y:S02]  /*7150*/  LEA R0, R19.reuse, UR4, 0x3 ;  /* 0x0000000413007c11 */ /* 0x040fe4000f8e18ff */
[----:B0---4-:R-:W-:Y:S01]  /*7160*/  IADD3 R5, P0, PT, R2, R19, RZ ;  /* 0x0000001302057210 */ /* 0x011fe20007f1e0ff */
[----:B------:R-:W-:Y:S02]  /*7170*/  VIADD R19, R19, 0x400 ;  /* 0x0000040013137836 */ /* 0x000fe40000000000 */
[----:B------:R-:W0:Y:S01]  /*7180*/  LDS R9, [R0+0x4] ;  /* 0x0000040000097984 */ /* 0x000e220000000800 */
[----:B------:R-:W-:Y:S01]  /*7190*/  LEA R6, P1, R5, UR10, 0x2 ;  /* 0x0000000a05067c11 */ /* 0x000fe2000f8210ff */
[----:B------:R-:W-:Y:S02]  /*71a0*/  IMAD.X R8, R3, 0x1, R21, P0 ;  /* 0x0000000103087824 */ /* 0x000fe400000e0615 */
[----:B------:R-:W1:Y:S01]  /*71b0*/  LDS R11, [R0+0x804] ;  /* 0x00080400000b7984 */ /* 0x000e620000000800 */
[----:B------:R-:W-:Y:S01]  /*71c0*/  IMAD.X R4, RZ, RZ, R3, P0 ;  /* 0x000000ffff047224 */ /* 0x000fe200000e0603 */
[----:B------:R-:W-:Y:S01]  /*71d0*/  ISETP.GT.U32.AND P0, PT, R16, R19, PT ;  /* 0x000000131000720c */ /* 0x000fe20003f04070 */
[----:B------:R-:W-:Y:S01]  /*71e0*/  IMAD.MOV.U32 R21, RZ, RZ, RZ ;  /* 0x000000ffff157224 */ /* 0x000fe200078e00ff */
[----:B------:R-:W2:Y:S01]  /*71f0*/  LDS R13, [R0+0x1004] ;  /* 0x00100400000d7984 */ /* 0x000ea20000000800 */
[----:B------:R-:W-:-:S02]  /*7200*/  LEA.HI.X R7, R5, UR11, R8, 0x2, P1 ;  /* 0x0000000b05077c11 */ /* 0x000fc400088f1408 */
[----:B------:R-:W-:Y:S01]  /*7210*/  LEA.HI.X R5, R5, UR11, R4, 0x2, P1 ;  /* 0x0000000b05057c11 */ /* 0x000fe200088f1404 */
[----:B------:R-:W3:Y:S01]  /*7220*/  LDS R15, [R0+0x1804] ;  /* 0x00180400000f7984 */ /* 0x000ee20000000800 */
[----:B------:R-:W-:Y:S01]  /*7230*/  IMAD.MOV.U32 R4, RZ, RZ, R6 ;  /* 0x000000ffff047224 */ /* 0x000fe200078e0006 */
[----:B------:R-:W-:Y:S02]  /*7240*/  ISETP.GT.U32.AND.EX P0, PT, R17, RZ, PT, P0 ;  /* 0x000000ff1100720c */ /* 0x000fe40003f04100 */
[----:B0-----:R4:W-:Y:S04]  /*7250*/  STG.E desc[UR8][R6.64], R9 ;  /* 0x0000000906007986 */ /* 0x0019e8000c101908 */
[----:B-1----:R4:W-:Y:S04]  /*7260*/  STG.E desc[UR8][R4.64+0x400], R11 ;  /* 0x0004000b04007986 */ /* 0x0029e8000c101908 */
[----:B--2---:R4:W-:Y:S04]  /*7270*/  STG.E desc[UR8][R4.64+0x800], R13 ;  /* 0x0008000d04007986 */ /* 0x0049e8000c101908 */
[----:B---3--:R4:W-:Y:S01]  /*7280*/  STG.E desc[UR8][R4.64+0xc00], R15 ;  /* 0x000c000f04007986 */ /* 0x0089e2000c101908 */
[----:B------:R-:W-:Y:S05]  /*7290*/  @P0 BRA `(.L_x_52) ;  /* 0xfffffffc00ac0947 */ /* 0x000fea000383ffff */
[----:B------:R-:W-:Y:S05]  /*72a0*/  EXIT ;  /* 0x000000000000794d */ /* 0x000fea0003800000 */
.L_x_48:
[----:B------:R-:W-:Y:S02]  /*72b0*/  ISETP.NE.AND P1, PT, R28, R32, PT ;  /* 0x000000201c00720c */ /* 0x000fe40003f25270 */
[----:B------:R-:W-:Y:S02]  /*72c0*/  ISETP.NE.AND P5, PT, R32, R34, PT ;  /* 0x000000222000720c */ /* 0x000fe40003fa5270 */
[----:B------:R-:W-:Y:S02]  /*72d0*/  ISETP.NE.AND P4, PT, R34, R26, PT ;  /* 0x0000001a2200720c */ /* 0x000fe40003f85270 */
[----:B------:R-:W-:Y:S02]  /*72e0*/  ISETP.NE.AND P0, PT, R26, R24, PT ;  /* 0x000000181a00720c */ /* 0x000fe40003f05270 */
[----:B------:R-:W-:-:S05]  /*72f0*/  ISETP.NE.AND P3, PT, R24, R22, PT ;  /* 0x000000161800720c */ /* 0x000fca0003f65270 */
[----:B------:R-:W0:Y:S08]  /*7300*/  @P1 LDC.64 R4, c[0x0][0x3a0] ;  /* 0x0000e800ff041b82 */ /* 0x000e300000000a00 */
[----:B------:R-:W1:Y:S08]  /*7310*/  @P5 LDC.64 R2, c[0x0][0x3a0] ;  /* 0x0000e800ff025b82 */ /* 0x000e700000000a00 */
[----:B------:R-:W2:Y:S01]  /*7320*/  @P0 LDC.64 R48, c[0x0][0x3a0] ;  /* 0x0000e800ff300b82 */ /* 0x000ea20000000a00 */
[----:B0-----:R-:W-:-:S07]  /*7330*/  @P1 LEA R6, P2, R7, R4, 0x2 ;  /* 0x0000000407061211 */ /* 0x001fce00078410ff */
[----:B------:R-:W0:Y:S01]  /*7340*/  @P3 LDC.64 R42, c[0x0][0x3a0] ;  /* 0x0000e800ff2a3b82 */ /* 0x000e220000000a00 */
[----:B------:R-:W-:Y:S02]  /*7350*/  @P1 LEA.HI.X R7, R7, R5, R40, 0x2, P2 ;  /* 0x0000000507071211 */ /* 0x000fe400010f1428 */
[----:B------:R-:W-:Y:S02]  /*7360*/  ISETP.NE.AND P2, PT, R22, R20, PT ;  /* 0x000000141600720c */ /* 0x000fe40003f45270 */
[----:B-1----:R-:W-:-:S03]  /*7370*/  @P5 LEA R2, P6, R41, R2, 0x2 ;  /* 0x0000000229025211 */ /* 0x002fc600078c10ff */
[----:B------:R-:W1:Y:S01]  /*7380*/  @P4 LDC.64 R4, c[0x0][0x3a0] ;  /* 0x0000e800ff044b82 */ /* 0x000e620000000a00 */
[----:B------:R3:W-:Y:S01]  /*7390*/  @P1 STG.E desc[UR8][R6.64], R29 ;  /* 0x0000001d06001986 */ /* 0x0007e2000c101908 */
[----:B------:R-:W-:Y:S02]  /*73a0*/  ISETP.NE.AND P1, PT, R20, R14, PT ;  /* 0x0000000e1400720c */ /* 0x000fe40003f25270 */
[----:B------:R-:W-:Y:S02]  /*73b0*/  @P5 LEA.HI.X R3, R41, R3, R38, 0x2, P6 ;  /* 0x0000000329035211 */ /* 0x000fe400030f1426 */
[----:B------:R-:W-:-:S03]  /*73c0*/  ISETP.NE.AND P6, PT, R14, R8, PT ;  /* 0x000000080e00720c */ /* 0x000fc60003fc5270 */
[----:B------:R3:W-:Y:S01]  /*73d0*/  @P5 STG.E desc[UR8][R2.64], R33 ;  /* 0x0000002102005986 */ /* 0x0007e2000c101908 */
[----:B------:R-:W4:Y:S08]  /*73e0*/  @P2 LDC.64 R40, c[0x0][0x3a0] ;  /* 0x0000e800ff282b82 */ /* 0x000f300000000a00 */
[----:B------:R-:W5:Y:S01]  /*73f0*/  @P1 LDC.64 R38, c[0x0][0x3a0] ;  /* 0x0000e800ff261b82 */ /* 0x000f620000000a00 */
[----:B-1----:R-:W-:-:S07]  /*7400*/  @P4 LEA R4, P5, R11, R4, 0x2 ;  /* 0x000000040b044211 */ /* 0x002fce00078a10ff */
[----:B------:R-:W1:Y:S01]  /*7410*/  @P6 LDC.64 R16, c[0x0][0x3a0] ;  /* 0x0000e800ff106b82 */ /* 0x000e620000000a00 */
[----:B------:R-:W-:Y:S02]  /*7420*/  @P4 LEA.HI.X R5, R11, R5, R30, 0x2, P5 ;  /* 0x000000050b054211 */ /* 0x000fe400028f141e */
[----:B--2---:R-:W-:-:S03]  /*7430*/  @P0 LEA R48, P5, R10, R48, 0x2 ;  /* 0x000000300a300211 */ /* 0x004fc600078a10ff */
[----:B------:R3:W-:Y:S01]  /*7440*/  @P4 STG.E desc[UR8][R4.64], R35 ;  /* 0x0000002304004986 */ /* 0x0007e2000c101908 */
[----:B------:R-:W-:Y:S02]  /*7450*/  @P0 LEA.HI.X R49, R10, R49, R19, 0x2, P5 ;  /* 0x000000310a310211 */ /* 0x000fe400028f1413 */
[----:B0-----:R-:W-:-:S03]  /*7460*/  @P3 LEA R42, P4, R46, R42, 0x2 ;  /* 0x0000002a2e2a3211 */ /* 0x001fc600078810ff */
[----:B------:R3:W-:Y:S01]  /*7470*/  @P0 STG.E desc[UR8][R48.64], R27 ;  /* 0x0000001b30000986 */ /* 0x0007e2000c101908 */
[----:B----4-:R-:W-:Y:S02]  /*7480*/  @P2 LEA R40, P0, R44, R40, 0x2 ;  /* 0x000000282c282211 */ /* 0x010fe400078010ff */
[----:B------:R-:W-:Y:S02]  /*7490*/  @P3 LEA.HI.X R43, R46, R43, R45, 0x2, P4 ;  /* 0x0000002b2e2b3211 */ /* 0x000fe400020f142d */
[----:B------:R-:W-:Y:S02]  /*74a0*/  @P2 LEA.HI.X R41, R44, R41, R31, 0x2, P0 ;  /* 0x000000292c292211 */ /* 0x000fe400000f141f */
[----:B------:R-:W-:Y:S01]  /*74b0*/  ISETP.NE.AND P0, PT, R8, R0, PT ;  /* 0x000000000800720c */ /* 0x000fe20003f05270 */
[----:B------:R3:W-:Y:S01]  /*74c0*/  @P3 STG.E desc[UR8][R42.64], R25 ;  /* 0x000000192a003986 */ /* 0x0007e2000c101908 */
[C---:B-----5:R-:W-:Y:S02]  /*74d0*/  @P1 LEA R38, P5, R13.reuse, R38, 0x2 ;  /* 0x000000260d261211 */ /* 0x060fe400078a10ff */
[----:B-1----:R-:W-:Y:S01]  /*74e0*/  @P6 LEA R16, P4, R18, R16, 0x2 ;  /* 0x0000001012106211 */ /* 0x002fe200078810ff */
[----:B------:R3:W-:Y:S01]  /*74f0*/  @P2 STG.E desc[UR8][R40.64], R23 ;  /* 0x0000001728002986 */ /* 0x0007e2000c101908 */
[----:B------:R-:W-:-:S02]  /*7500*/  @P1 LEA.HI.X R39, R13, R39, R50, 0x2, P5 ;  /* 0x000000270d271211 */ /* 0x000fc400028f1432 */
[----:B------:R-:W-:-:S03]  /*7510*/  @P6 LEA.HI.X R17, R18, R17, R36, 0x2, P4 ;  /* 0x0000001112116211 */ /* 0x000fc600020f1424 */
[----:B------:R3:W-:Y:S04]  /*7520*/  @P1 STG.E desc[UR8][R38.64], R21 ;  /* 0x0000001526001986 */ /* 0x0007e8000c101908 */
[----:B------:R3:W-:Y:S01]  /*7530*/  @P6 STG.E desc[UR8][R16.64], R15 ;  /* 0x0000000f10006986 */ /* 0x0007e2000c101908 */
[----:B------:R-:W-:Y:S05]  /*7540*/  @!P0 EXIT ;  /* 0x000000000000894d */ /* 0x000fea0003800000 */
[----:B------:R-:W3:Y:S02]  /*7550*/  LDCU.64 UR4, c[0x0][0x3a0] ;  /* 0x00007400ff0477ac */ /* 0x000ee40008000a00 */
[----:B---3--:R-:W-:-:S04]  /*7560*/  LEA R2, P0, R12, UR4, 0x2 ;  /* 0x000000040c027c11 */ /* 0x008fc8000f8010ff */
[----:B------:R-:W-:-:S05]  /*7570*/  LEA.HI.X R3, R12, UR5, R37, 0x2, P0 ;  /* 0x000000050c037c11 */ /* 0x000fca00080f1425 */
[----:B------:R-:W-:Y:S01]  /*7580*/  STG.E desc[UR8][R2.64], R9 ;  /* 0x0000000902007986 */ /* 0x000fe2000c101908 */
[----:B------:R-:W-:Y:S05]  /*7590*/  EXIT ;  /* 0x000000000000794d */ /* 0x000fea0003800000 */
.L_x_3:
[----:B------:R-:W-:-:S04]  /*75a0*/  ISETP.GE.U32.AND P0, PT, R7, 0x1, PT ;  /* 0x000000010700780c */ /* 0x000fc80003f06070 */
[----:B------:R-:W-:-:S13]  /*75b0*/  ISETP.GE.AND.EX P0, PT, R6, RZ, PT, P0 ;  /* 0x000000ff0600720c */ /* 0x000fda0003f06300 */
[----:B------:R-:W-:Y:S05]  /*75c0*/  @!P0 EXIT ;  /* 0x000000000000894d */ /* 0x000fea0003800000 */
[----:B------:R-:W-:-:S13]  /*75d0*/  ISETP.NE.AND P0, PT, R47, RZ, PT ;  /* 0x000000ff2f00720c */ /* 0x000fda0003f05270 */
[----:B------:R-:W-:Y:S05]  /*75e0*/  @P0 BRA `(.L_x_53) ;  /* 0x0000003800e00947 */ /* 0x000fea0003800000 */
[----:B------:R-:W0:Y:S01]  /*75f0*/  LDC.64 R4, c[0x0][0x380] ;  /* 0x0000e000ff047b82 */ /* 0x000e220000000a00 */
[----:B------:R-:W-:Y:S01]  /*7600*/  IMAD.MOV.U32 R12, RZ, RZ, RZ ;  /* 0x000000ffff0c7224 */ /* 0x000fe200078e00ff */
[----:B------:R-:W1:Y:S01]  /*7610*/  S2R R52, SR_TID.X ;  /* 0x0000000000347919 */ /* 0x000e620000002100 */
[----:B------:R-:W-:Y:S05]  /*7620*/  BSSY.RECONVERGENT B0, `(.L_x_54) ;  /* 0x0000044000007945 */ /* 0x000fea0003800200 */
[----:B------:R-:W2:Y:S01]  /*7630*/  LDC.64 R2, c[0x0][0x388] ;  /* 0x0000e200ff027b82 */ /* 0x000ea20000000a00 */
[----:B0-----:R-:W-:Y:S02]  /*7640*/  IABS R10, R5 ;  /* 0x00000005000a7213 */ /* 0x001fe40000000000 */
[----:B------:R-:W-:-:S02]  /*7650*/  IABS R9, R4 ;  /* 0x0000000400097213 */ /* 0x000fc40000000000 */
[----:B------:R-:W0:Y:S01]  /*7660*/  I2F.RP R8, R10 ;  /* 0x0000000a00087306 */ /* 0x000e220000209400 */
[----:B------:R-:W-:Y:S02]  /*7670*/  LOP3.LUT R18, RZ, R5, RZ, 0x33, !PT ;  /* 0x00000005ff127212 */ /* 0x000fe400078e33ff */
[----:B--2---:R-:W-:Y:S02]  /*7680*/  IABS R0, R3 ;  /* 0x0000000300007213 */ /* 0x004fe40000000000 */
[----:B-1----:R-:W-:-:S03]  /*7690*/  LOP3.LUT R14, R52, 0x3e0, RZ, 0xc0, !PT ;  /* 0x000003e0340e7812 */ /* 0x002fc600078ec0ff */
[----:B------:R-:W1:Y:S01]  /*76a0*/  I2F.RP R16, R0 ;  /* 0x0000000000107306 */ /* 0x000e620000209400 */
[----:B------:R-:W-:-:S07]  /*76b0*/  IABS R23, R2 ;  /* 0x0000000200177213 */ /* 0x000fce0000000000 */
[----:B0-----:R-:W0:Y:S08]  /*76c0*/  MUFU.RCP R8, R8 ;  /* 0x0000000800087308 */ /* 0x001e300000001000 */
[----:B-1----:R-:W1:Y:S01]  /*76d0*/  MUFU.RCP R16, R16 ;  /* 0x0000001000107308 */ /* 0x002e620000001000 */
[----:B0-----:R-:W-:-:S07]  /*76e0*/  VIADD R13, R8, 0xffffffe ;  /* 0x0ffffffe080d7836 */ /* 0x001fce0000000000 */
[----:B------:R-:W0:Y:S01]  /*76f0*/  F2I.FTZ.U32.TRUNC.NTZ R13, R13 ;  /* 0x0000000d000d7305 */ /* 0x000e22000021f000 */
[----:B-1----:R-:W-:-:S07]  /*7700*/  VIADD R15, R16, 0xffffffe ;  /* 0x0ffffffe100f7836 */ /* 0x002fce0000000000 */
[----:B------:R-:W1:Y:S01]  /*7710*/  F2I.FTZ.U32.TRUNC.NTZ R15, R15 ;  /* 0x0000000f000f7305 */ /* 0x000e62000021f000 */
[----:B0-----:R-:W-:-:S04]  /*7720*/  IMAD.MOV R11, RZ, RZ, -R13 ;  /* 0x000000ffff0b7224 */ /* 0x001fc800078e0a0d */
[----:B------:R-:W-:-:S04]  /*7730*/  IMAD R11, R11, R10, RZ ;  /* 0x0000000a0b0b7224 */ /* 0x000fc800078e02ff */
[----:B------:R-:W-:-:S04]  /*7740*/  IMAD.HI.U32 R12, R13, R11, R12 ;  /* 0x0000000b0d0c7227 */ /* 0x000fc800078e000c */
[----:B-1----:R-:W-:Y:S02]  /*7750*/  IMAD.MOV R13, RZ, RZ, -R15 ;  /* 0x000000ffff0d7224 */ /* 0x002fe400078e0a0f */
[----:B------:R-:W-:-:S04]  /*7760*/  IMAD.HI.U32 R11, R12, R9, RZ ;  /* 0x000000090c0b7227 */ /* 0x000fc800078e00ff */
[----:B------:R-:W-:Y:S02]  /*7770*/  IMAD.MOV R8, RZ, RZ, -R11 ;  /* 0x000000ffff087224 */ /* 0x000fe400078e0a0b */
[----:B------:R-:W-:Y:S02]  /*7780*/  IMAD R13, R13, R0, RZ ;  /* 0x000000000d0d7224 */ /* 0x000fe400078e02ff */
[----:B------:R-:W-:Y:S01]  /*7790*/  IMAD R9, R10, R8, R9 ;  /* 0x000000080a097224 */ /* 0x000fe200078e0209 */
[----:B------:R-:W-:-:S04]  /*77a0*/  LOP3.LUT R8, R4, R5, RZ, 0x3c, !PT ;  /* 0x0000000504087212 */ /* 0x000fc800078e3cff */
[----:B------:R-:W-:Y:S02]  /*77b0*/  ISETP.GT.U32.AND P1, PT, R10, R9, PT ;  /* 0x000000090a00720c */ /* 0x000fe40003f24070 */
[----:B------:R-:W-:-:S11]  /*77c0*/  ISETP.GE.AND P2, PT, R8, RZ, PT ;  /* 0x000000ff0800720c */ /* 0x000fd60003f46270 */
[----:B------:R-:W-:Y:S02]  /*77d0*/  @!P1 IMAD.IADD R9, R9, 0x1, -R10 ;  /* 0x0000000109099824 */ /* 0x000fe400078e0a0a */
[----:B------:R-:W-:-:S03]  /*77e0*/  @!P1 VIADD R11, R11, 0x1 ;  /* 0x000000010b0b9836 */ /* 0x000fc60000000000 */
[----:B------:R-:W-:Y:S02]  /*77f0*/  ISETP.GE.U32.AND P0, PT, R9, R10, PT ;  /* 0x0000000a0900720c */ /* 0x000fe40003f06070 */
[----:B------:R-:W-:-:S05]  /*7800*/  LOP3.LUT R9, R52, 0x1f, RZ, 0xc0, !PT ;  /* 0x0000001f34097812 */ /* 0x000fca00078ec0ff */
[----:B------:R-:W-:Y:S02]  /*7810*/  IMAD R9, R14, 0x9, R9 ;  /* 0x000000090e097824 */ /* 0x000fe400078e0209 */
[----:B------:R-:W-:-:S03]  /*7820*/  IMAD.MOV.U32 R14, RZ, RZ, RZ ;  /* 0x000000ffff0e7224 */ /* 0x000fc600078e00ff */
[----:B------:R-:W-:Y:S01]  /*7830*/  ISETP.GE.AND P3, PT, R9, UR4, PT ;  /* 0x0000000409007c0c */ /* 0x000fe2000bf66270 */
[----:B------:R-:W-:Y:S01]  /*7840*/  @P0 VIADD R11, R11, 0x1 ;  /* 0x000000010b0b0836 */ /* 0x000fe20000000000 */
[----:B------:R-:W-:Y:S01]  /*7850*/  ISETP.NE.AND P0, PT, R5, RZ, PT ;  /* 0x000000ff0500720c */ /* 0x000fe20003f05270 */
[----:B------:R-:W-:Y:S01]  /*7860*/  IMAD.HI.U32 R8, R15, R13, R14 ;  /* 0x0000000d0f087227 */ /* 0x000fe200078e000e */
[----:B------:R-:W-:-:S03]  /*7870*/  P2R R36, PR, RZ, 0x8 ;  /* 0x00000008ff247803 */ /* 0x000fc60000000000 */
[----:B------:R-:W-:Y:S02]  /*7880*/  IMAD.MOV.U32 R13, RZ, RZ, R11 ;  /* 0x000000ffff0d7224 */ /* 0x000fe400078e000b */
[C---:B------:R-:W-:Y:S02]  /*7890*/  VIADD R15, R9.reuse, 0x20 ;  /* 0x00000020090f7836 */ /* 0x040fe40000000000 */
[----:B------:R-:W-:Y:S02]  /*78a0*/  @!P2 IMAD.MOV R13, RZ, RZ, -R13 ;  /* 0x000000ffff0da224 */ /* 0x000fe400078e0a0d */
[----:B------:R-:W-:Y:S01]  /*78b0*/  VIADD R11, R9, 0x40 ;  /* 0x00000040090b7836 */ /* 0x000fe20000000000 */
[----:B------:R-:W-:Y:S01]  /*78c0*/  ISETP.GE.AND P5, PT, R15, UR4, PT ;  /* 0x000000040f007c0c */ /* 0x000fe2000bfa6270 */
[----:B------:R-:W-:Y:S01]  /*78d0*/  IMAD.HI.U32 R26, R8, R23, RZ ;  /* 0x00000017081a7227 */ /* 0x000fe200078e00ff */
[----:B------:R-:W-:Y:S02]  /*78e0*/  SEL R14, R18, R13, !P0 ;  /* 0x0000000d120e7207 */ /* 0x000fe40004000000 */
[----:B------:R-:W-:Y:S01]  /*78f0*/  ISETP.GE.AND P4, PT, R11, UR4, PT ;  /* 0x000000040b007c0c */ /* 0x000fe2000bf86270 */
[----:B------:R-:W-:Y:S01]  /*7900*/  VIADD R13, R9, 0x60 ;  /* 0x00000060090d7836 */ /* 0x000fe20000000000 */
[----:B------:R-:W-:Y:S01]  /*7910*/  P2R R31, PR, RZ, 0x20 ;  /* 0x00000020ff1f7803 */ /* 0x000fe20000000000 */
[--C-:B------:R-:W-:Y:S01]  /*7920*/  IMAD.MOV.U32 R20, RZ, RZ, R14.reuse ;  /* 0x000000ffff147224 */ /* 0x100fe200078e000e */
[----:B------:R-:W-:Y:S01]  /*7930*/  P2R R29, PR, RZ, 0x10 ;  /* 0x00000010ff1d7803 */ /* 0x000fe20000000000 */
[----:B------:R-:W-:-:S02]  /*7940*/  IMAD.MOV.U32 R22, RZ, RZ, R14 ;  /* 0x000000ffff167224 */ /* 0x000fc400078e000e */
[----:B------:R-:W-:Y:S01]  /*7950*/  IMAD.MOV.U32 R16, RZ, RZ, R14 ;  /* 0x000000ffff107224 */ /* 0x000fe200078e000e */
[----:B------:R-:W-:Y:S06]  /*7960*/  @P3 BRA `(.L_x_55) ;  /* 0x00000000003c3947 */ /* 0x000fec0003800000 */
[----:B------:R-:W-:-:S05]  /*7970*/  IMAD.IADD R16, R9, 0x1, R4 ;  /* 0x0000000109107824 */ /* 0x000fca00078e0204 */
        /* <DEDUP_REMOVED lines=11> */
[----:B------:R-:W-:-:S04]  /*7a30*/  IMAD.MOV.U32 R17, RZ, RZ, R19 ;  /* 0x000000ffff117224 */ /* 0x000fc800078e0013 */
[----:B------:R-:W-:-:S05]  /*7a40*/  @!P3 IMAD.MOV R17, RZ, RZ, -R17 ;  /* 0x000000ffff11b224 */ /* 0x000fca00078e0a11 */
[----:B------:R-:W-:-:S07]  /*7a50*/  SEL R16, R18, R17, !P0 ;  /* 0x0000001112107207 */ /* 0x000fce0004000000 */
.L_x_55:
[----:B------:R-:W-:Y:S05]  /*7a60*/  BSYNC.RECONVERGENT B0 ;  /* 0x0000000000007941 */ /* 0x000fea0003800200 */
.L_x_54:
[----:B------:R-:W-:Y:S04]  /*7a70*/  BSSY.RECONVERGENT B0, `(.L_x_56) ;  /* 0x0000010000007945 */ /* 0x000fe80003800200 */
[----:B------:R-:W-:Y:S05]  /*7a80*/  @P5 BRA `(.L_x_57) ;  /* 0x0000000000385947 */ /* 0x000fea0003800000 */
        /* <DEDUP_REMOVED lines=14> */
.L_x_57:
[----:B------:R-:W-:Y:S05]  /*7b70*/  BSYNC.RECONVERGENT B0 ;  /* 0x0000000000007941 */ /* 0x000fea0003800200 */
.L_x_56:
        /* <DEDUP_REMOVED lines=16> */
.L_x_59:
[----:B------:R-:W-:Y:S05]  /*7c80*/  BSYNC.RECONVERGENT B0 ;  /* 0x0000000000007941 */ /* 0x000fea0003800200 */
.L_x_58:
[----:B------:R-:W-:Y:S01]  /*7c90*/  ISETP.GE.AND P1, PT, R13, UR4, PT ;  /* 0x000000040d007c0c */ /* 0x000fe2000bf26270 */
[----:B------:R-:W-:Y:S01]  /*7ca0*/  IMAD.MOV R21, RZ, RZ, -R26 ;  /* 0x000000ffff157224 */ /* 0x000fe200078e0a1a */
[----:B------:R-:W-:Y:S01]  /*7cb0*/  BSSY.RECONVERGENT B0, `(.L_x_60) ;  /* 0x0000013000007945 */ /* 0x000fe20003800200 */
[----:B------:R-:W-:Y:S01]  /*7cc0*/  IMAD.MOV.U32 R24, RZ, RZ, R14 ;  /* 0x000000ffff187224 */ /* 0x000fe200078e000e */
[----:B------:R-:W-:Y:S01]  /*7cd0*/  P2R R33, PR, RZ, 0x2 ;  /* 0x00000002ff217803 */ /* 0x000fe20000000000 */
[----:B------:R-:W-:-:S08]  /*7ce0*/  IMAD R21, R0, R21, R23 ;  /* 0x0000001500157224 */ /* 0x000fd000078e0217 */
[----:B------:R-:W-:Y:S05]  /*7cf0*/  @P1 BRA `(.L_x_61) ;  /* 0x0000000000381947 */ /* 0x000fea0003800000 */
[----:B------:R-:W-:-:S05]  /*7d00*/  IMAD.IADD R24, R13, 0x1, R4 ;  /* 0x000000010d187824 */ /* 0x000fca00078e0204 */
[----:B------:R-:W-:Y:S02]  /*7d10*/  IABS R19, R24 ;  /* 0x0000001800137213 */ /* 0x000fe40000000000 */
[----:B------:R-:W-:-:S03]  /*7d20*/  LOP3.LUT R24, R24, R5, RZ, 0x3c, !PT ;  /* 0x0000000518187212 */ /* 0x000fc600078e3cff */
[----:B------:R-:W-:-:S04]  /*7d30*/  IMAD.HI.U32 R17, R12, R19, RZ ;  /* 0x000000130c117227 */ /* 0x000fc800078e00ff */
[----:B------:R-:W-:-:S04]  /*7d40*/  IMAD.MOV R23, RZ, RZ, -R17 ;  /* 0x000000ffff177224 */ /* 0x000fc800078e0a11 */
[----:B------:R-:W-:-:S05]  /*7d50*/  IMAD R19, R10, R23, R19 ;  /* 0x000000170a137224 */ /* 0x000fca00078e0213 */
[----:B------:R-:W-:-:S13]  /*7d60*/  ISETP.GT.U32.AND P2, PT, R10, R19, PT ;  /* 0x000000130a00720c */ /* 0x000fda0003f44070 */
[----:B------:R-:W-:Y:S02]  /*7d70*/  @!P2 IMAD.IADD R19, R19, 0x1, -R10 ;  /* 0x000000011313a824 */ /* 0x000fe400078e0a0a */
[----:B------:R-:W-:Y:S01]  /*7d80*/  @!P2 VIADD R17, R17, 0x1 ;  /* 0x000000011111a836 */ /* 0x000fe20000000000 */
[----:B------:R-:W-:Y:S02]  /*7d90*/  ISETP.GE.AND P2, PT, R24, RZ, PT ;  /* 0x000000ff1800720c */ /* 0x000fe40003f46270 */
[----:B------:R-:W-:-:S13]  /*7da0*/  ISETP.GE.U32.AND P1, PT, R19, R10, PT ;  /* 0x0000000a1300720c */ /* 0x000fda0003f26070 */
[----:B------:R-:W-:-:S04]  /*7db0*/  @P1 VIADD R17, R17, 0x1 ;  /* 0x0000000111111836 */ /* 0x000fc80000000000 */
[----:B------:R-:W-:-:S05]  /*7dc0*/  @!P2 IMAD.MOV R17, RZ, RZ, -R17 ;  /* 0x000000ffff11a224 */ /* 0x000fca00078e0a11 */
[----:B------:R-:W-:-:S07]  /*7dd0*/  SEL R24, R18, R17, !P0 ;  /* 0x0000001112187207 */ /* 0x000fce0004000000 */
.L_x_61:
[----:B------:R-:W-:Y:S05]  /*7de0*/  BSYNC.RECONVERGENT B0 ;  /* 0x0000000000007941 */ /* 0x000fea0003800200 */
.L_x_60:
[----:B------:R-:W-:Y:S01]  /*7df0*/  ISETP.GT.U32.AND P2, PT, R0, R21, PT ;  /* 0x000000150000720c */ /* 0x000fe20003f44070 */
[----:B------:R-:W-:Y:S01]  /*7e00*/  BSSY.RECONVERGENT B0, `(.L_x_62) ;  /* 0x000001b000007945 */ /* 0x000fe20003800200 */
[----:B------:R-:W-:Y:S01]  /*7e10*/  LOP3.LUT R17, R2, R3, RZ, 0x3c, !PT ;  /* 0x0000000302117212 */ /* 0x000fe200078e3cff */
[----:B------:R-:W-:Y:S02]  /*7e20*/  VIADD R19, R9, 0xa0 ;  /* 0x000000a009137836 */ /* 0x000fe40000000000 */
[----:B------:R-:W-:-:S08]  /*7e30*/  IMAD.MOV.U32 R28, RZ, RZ, R14 ;  /* 0x000000ffff1c7224 */ /* 0x000fd000078e000e */
[----:B------:R-:W-:Y:S02]  /*7e40*/  @!P2 IMAD.IADD R21, R21, 0x1, -R0 ;  /* 0x000000011515a824 */ /* 0x000fe400078e0a00 */
[----:B------:R-:W-:Y:S01]  /*7e50*/  @!P2 VIADD R26, R26, 0x1 ;  /* 0x000000011a1aa836 */ /* 0x000fe20000000000 */
[----:B------:R-:W-:Y:S01]  /*7e60*/  ISETP.GE.AND P2, PT, R17, RZ, PT ;  /* 0x000000ff1100720c */ /* 0x000fe20003f46270 */
[----:B------:R-:W-:Y:S01]  /*7e70*/  VIADD R17, R9, 0x80 ;  /* 0x0000008009117836 */ /* 0x000fe20000000000 */
[----:B------:R-:W-:-:S13]  /*7e80*/  ISETP.GE.U32.AND P1, PT, R21, R0, PT ;  /* 0x000000001500720c */ /* 0x000fda0003f26070 */
[----:B------:R-:W-:Y:S01]  /*7e90*/  @P1 VIADD R26, R26, 0x1 ;  /* 0x000000011a1a1836 */ /* 0x000fe20000000000 */
[----:B------:R-:W-:-:S03]  /*7ea0*/  ISETP.GE.AND P1, PT, R17, UR4, PT ;  /* 0x0000000411007c0c */ /* 0x000fc6000bf26270 */
[----:B------:R-:W-:-:S10]  /*7eb0*/  @!P2 IMAD.MOV R26, RZ, RZ, -R26 ;  /* 0x000000ffff1aa224 */ /* 0x000fd400078e0a1a */
        /* <DEDUP_REMOVED lines=9> */
[----:B------:R-:W-:-:S03]  /*7f50*/  @!P2 VIADD R21, R21, 0x1 ;  /* 0x000000011515a836 */ /* 0x000fc60000000000 */
[----:B------:R-:W-:-:S13]  /*7f60*/  ISETP.GE.U32.AND P2, PT, R23, R10, PT ;  /* 0x0000000a1700720c */ /* 0x000fda0003f46070 */
[----:B------:R-:W-:Y:S01]  /*7f70*/  @P2 VIADD R21, R21, 0x1 ;  /* 0x0000000115152836 */ /* 0x000fe20000000000 */
[----:B------:R-:W-:-:S13]  /*7f80*/  ISETP.GE.AND P2, PT, R28, RZ, PT ;  /* 0x000000ff1c00720c */ /* 0x000fda0003f46270 */
[----:B------:R-:W-:-:S05]  /*7f90*/  @!P2 IMAD.MOV R21, RZ, RZ, -R21 ;  /* 0x000000ffff15a224 */ /* 0x000fca00078e0a15 */
[----:B------:R-:W-:-:S07]  /*7fa0*/  SEL R28, R18, R21, !P0 ;  /* 0x00000015121c7207 */ /* 0x000fce0004000000 */
.L_x_63:
[----:B------:R-:W-:Y:S05]  /*7fb0*/  BSYNC.RECONVERGENT B0 ;  /* 0x0000000000007941 */ /* 0x000fea0003800200 */
.L_x_62:
[----:B------:R-:W-:Y:S01]  /*7fc0*/  ISETP.GE.AND P2, PT, R19, UR4, PT ;  /* 0x0000000413007c0c */ /* 0x000fe2000bf46270 */
[----:B------:R-:W-:Y:S01]  /*7fd0*/  BSSY.RECONVERGENT B0, `(.L_x_64) ;  /* 0x0000016000007945 */ /* 0x000fe20003800200 */
[C---:B------:R-:W-:Y:S02]  /*7fe0*/  VIADD R25, R9.reuse, 0xc0 ;  /* 0x000000c009197836 */ /* 0x040fe40000000000 */
[C---:B------:R-:W-:Y:S02]  /*7ff0*/  VIADD R23, R9.reuse, 0xe0 ;  /* 0x000000e009177836 */ /* 0x040fe40000000000 */
[----:B------:R-:W-:Y:S02]  /*8000*/  VIADD R21, R9, 0x100 ;  /* 0x0000010009157836 */ /* 0x000fe40000000000 */
[--C-:B------:R-:W-:Y:S02]  /*8010*/  IMAD.MOV.U32 R30, RZ, RZ, R14.reuse ;  /* 0x000000ffff1e7224 */ /* 0x100fe400078e000e */
[----:B------:R-:W-:-:S02]  /*8020*/  IMAD.MOV.U32 R32, RZ, RZ, R14 ;  /* 0x000000ffff207224 */ /* 0x000fc400078e000e */
[----:B------:R-:W-:Y:S01]  /*8030*/  IMAD.MOV.U32 R34, RZ, RZ, R14 ;  /* 0x000000ffff227224 */ /* 0x000fe200078e000e */
[----:B------:R-:W-:Y:S06]  /*8040*/  @P2 BRA `(.L_x_65) ;  /* 0x0000000000382947 */ /* 0x000fec0003800000 */
        /* <DEDUP_REMOVED lines=14> */
.L_x_65:
[----:B------:R-:W-:Y:S05]  /*8130*/  BSYNC.RECONVERGENT B0 ;  /* 0x0000000000007941 */ /* 0x000fea0003800200 */
.L_x_64:
[----:B------:R-:W-:Y:S01]  /*8140*/  ISETP.GE.AND P3, PT, R25, UR4, PT ;  /* 0x0000000419007c0c */ /* 0x000fe2000bf66270 */
[----:B------:R-:W-:-:S12]  /*8150*/  BSSY.RECONVERGENT B0, `(.L_x_66) ;  /* 0x0000010000007945 */ /* 0x000fd80003800200 */
        /* <DEDUP_REMOVED lines=15> */
.L_x_67:
[----:B------:R-:W-:Y:S05]  /*8250*/  BSYNC.RECONVERGENT B0 ;  /* 0x0000000000007941 */ /* 0x000fea0003800200 */
.L_x_66:
        /* <DEDUP_REMOVED lines=17> */
.L_x_69:
[----:B------:R-:W-:Y:S05]  /*8370*/  BSYNC.RECONVERGENT B0 ;  /* 0x0000000000007941 */ /* 0x000fea0003800200 */
.L_x_68:
        /* <DEDUP_REMOVED lines=17> */
.L_x_71:
[----:B------:R-:W-:Y:S05]  /*8490*/  BSYNC.RECONVERGENT B0 ;  /* 0x0000000000007941 */ /* 0x000fea0003800200 */
.L_x_70:
[----:B------:R-:W0:Y:S01]  /*84a0*/  S2R R40, SR_LANEID ;  /* 0x0000000000287919 */ /* 0x000e220000000000 */
[----:B------:R-:W1:Y:S01]  /*84b0*/  S2UR UR5, SR_CgaCtaId ;  /* 0x00000000000579c3 */ /* 0x000e620000008800 */
[----:B------:R-:W-:Y:S01]  /*84c0*/  SHF.R.U32.HI R4, RZ, 0x5, R52 ;  /* 0x00000005ff047819 */ /* 0x000fe20000011634 */
[----:B------:R-:W-:Y:S01]  /*84d0*/  UMOV UR4, 0x400 ;  /* 0x0000040000047882 */ /* 0x000fe20000000000 */
[----:B------:R-:W-:Y:S01]  /*84e0*/  LOP3.LUT R27, RZ, R3, RZ, 0x33, !PT ;  /* 0x00000003ff1b7212 */ /* 0x000fe200078e33ff */
[----:B------:R-:W-:Y:S01]  /*84f0*/  BSSY.RECONVERGENT B0, `(.L_x_72) ;  /* 0x0000034000007945 */ /* 0x000fe20003800200 */
[----:B------:R-:W-:Y:S02]  /*8500*/  ISETP.NE.AND P0, PT, R3, RZ, PT ;  /* 0x000000ff0300720c */ /* 0x000fe40003f05270 */
[----:B------:R-:W-:Y:S02]  /*8510*/  ISETP.NE.AND P6, PT, R36, RZ, PT ;  /* 0x000000ff2400720c */ /* 0x000fe40003fc5270 */
[----:B------:R-:W-:-:S05]  /*8520*/  SEL R10, R27, R26, !P0 ;  /* 0x0000001a1b0a7207 */ /* 0x000fca0004000000 */
[----:B------:R-:W-:-:S04]  /*8530*/  IMAD.MOV R5, RZ, RZ, -R10 ;  /* 0x000000ffff057224 */ /* 0x000fc800078e0a0a */
[----:B------:R-:W-:-:S04]  /*8540*/  IMAD R5, R3, R5, R2 ;  /* 0x0000000503057224 */ /* 0x000fc800078e0202 */
[----:B------:R-:W-:Y:S01]  /*8550*/  IMAD.IADD R10, R10, 0x1, R5 ;  /* 0x000000010a0a7824 */ /* 0x000fe200078e0205 */
[----:B-1----:R-:W-:-:S03]  /*8560*/  ULEA UR4, UR5, UR4, 0x18 ;  /* 0x0000000405047291 */ /* 0x002fc6000f8ec0ff */
[--C-:B------:R-:W-:Y:S02]  /*8570*/  IMAD.MOV.U32 R18, RZ, RZ, R10.reuse ;  /* 0x000000ffff127224 */ /* 0x100fe400078e000a */
[----:B------:R-:W-:Y:S02]  /*8580*/  IMAD.MOV.U32 R12, RZ, RZ, R10 ;  /* 0x000000ffff0c7224 */ /* 0x000fe400078e000a */
[----:B0-----:R-:W-:-:S05]  /*8590*/  IMAD R35, R4, 0x120, R40 ;  /* 0x0000012004237824 */ /* 0x001fca00078e0228 */
[----:B------:R-:W-:-:S05]  /*85a0*/  LEA R35, R35, UR4, 0x2 ;  /* 0x0000000423237c11 */ /* 0x000fca000f8e10ff */
[----:B------:R-:W-:Y:S01]  /*85b0*/  IMAD R4, R40, 0x20, R35 ;  /* 0x0000002028047824 */ /* 0x000fe200078e0223 */
[----:B------:R0:W-:Y:S04]  /*85c0*/  STS [R35], R16 ;  /* 0x0000001023007388 */ /* 0x0001e80000000800 */
[----:B------:R1:W-:Y:S04]  /*85d0*/  STS [R35+0x80], R20 ;  /* 0x0000801423007388 */ /* 0x0003e80000000800 */
[----:B------:R1:W-:Y:S01]  /*85e0*/  STS [R35+0x100], R22 ;  /* 0x0001001623007388 */ /* 0x0003e20000000800 */
[----:B0-----:R-:W-:-:S03]  /*85f0*/  IMAD.MOV.U32 R16, RZ, RZ, R10 ;  /* 0x000000ffff107224 */ /* 0x001fc600078e000a */
[----:B------:R1:W-:Y:S04]  /*8600*/  STS [R35+0x180], R24 ;  /* 0x0001801823007388 */ /* 0x0003e80000000800 */
[----:B------:R1:W-:Y:S04]  /*8610*/  STS [R35+0x200], R28 ;  /* 0x0002001c23007388 */ /* 0x0003e80000000800 */
[----:B------:R1:W-:Y:S04]  /*8620*/  STS [R35+0x280], R34 ;  /* 0x0002802223007388 */ /* 0x0003e80000000800 */
[----:B------:R1:W-:Y:S04]  /*8630*/  STS [R35+0x300], R30 ;  /* 0x0003001e23007388 */ /* 0x0003e80000000800 */
[----:B------:R1:W-:Y:S04]  /*8640*/  STS [R35+0x380], R32 ;  /* 0x0003802023007388 */ /* 0x0003e80000000800 */
[----:B------:R1:W-:Y:S01]  /*8650*/  STS [R35+0x400], R14 ;  /* 0x0004000e23007388 */ /* 0x0003e20000000800 */
[----:B------:R-:W-:-:S03]  /*8660*/  NOP ;  /* 0x0000000000007918 */ /* 0x000fc60000000000 */
[----:B------:R1:W0:Y:S04]  /*8670*/  LDS R5, [R4+0x20] ;  /* 0x0000200004057984 */ /* 0x0002280000000800 */
[----:B------:R1:W2:Y:S04]  /*8680*/  LDS R20, [R4] ;  /* 0x0000000004147984 */ /* 0x0002a80000000800 */
[----:B------:R1:W3:Y:S04]  /*8690*/  LDS R22, [R4+0x4] ;  /* 0x0000040004167984 */ /* 0x0002e80000000800 */
[----:B------:R1:W4:Y:S04]  /*86a0*/  LDS R24, [R4+0x8] ;  /* 0x0000080004187984 */ /* 0x0003280000000800 */
[----:B------:R1:W0:Y:S04]  /*86b0*/  LDS R26, [R4+0xc] ;  /* 0x00000c00041a7984 */ /* 0x0002280000000800 */
[----:B------:R1:W0:Y:S04]  /*86c0*/  LDS R28, [R4+0x10] ;  /* 0x00001000041c7984 */ /* 0x0002280000000800 */
[----:B------:R1:W0:Y:S04]  /*86d0*/  LDS R30, [R4+0x14] ;  /* 0x00001400041e7984 */ /* 0x0002280000000800 */
[----:B------:R1:W0:Y:S04]  /*86e0*/  LDS R32, [R4+0x18] ;  /* 0x0000180004207984 */ /* 0x0002280000000800 */
[----:B------:R1:W0:Y:S01]  /*86f0*/  LDS R34, [R4+0x1c] ;  /* 0x00001c0004227984 */ /* 0x0002220000000800 */
[----:B------:R-:W-:Y:S06]  /*8700*/  BAR.SYNC.DEFER_BLOCKING 0x0 ;  /* 0x0000000000007b1d */ /* 0x000fec0000010000 */
[----:B------:R-:W-:Y:S05]  /*8710*/  @P6 BRA `(.L_x_73) ;  /* 0x0000000000446947 */ /* 0x000fea0003800000 */
[----:B------:R-:W-:-:S05]  /*8720*/  IMAD.IADD R36, R9, 0x1, R2 ;  /* 0x0000000109247824 */ /* 0x000fca00078e0202 */
[----:B------:R-:W-:-:S05]  /*8730*/  IABS R9, R36 ;  /* 0x0000002400097213 */ /* 0x000fca0000000000 */
[----:B-1----:R-:W-:-:S04]  /*8740*/  IMAD.HI.U32 R14, R8, R9, RZ ;  /* 0x00000009080e7227 */ /* 0x002fc800078e00ff */
[----:B------:R-:W-:-:S04]  /*8750*/  IMAD.MOV R18, RZ, RZ, -R14 ;  /* 0x000000ffff127224 */ /* 0x000fc800078e0a0e */
[----:B------:R-:W-:-:S05]  /*8760*/  IMAD R9, R0, R18, R9 ;  /* 0x0000001200097224 */ /* 0x000fca00078e0209 */
[----:B------:R-:W-:-:S13]  /*8770*/  ISETP.GT.U32.AND P6, PT, R0, R9, PT ;  /* 0x000000090000720c */ /* 0x000fda0003fc4070 */
[----:B------:R-:W-:Y:S02]  /*8780*/  @!P6 IMAD.IADD R9, R9, 0x1, -R0 ;  /* 0x000000010909e824 */ /* 0x000fe400078e0a00 */
[----:B------:R-:W-:-:S03]  /*8790*/  @!P6 VIADD R14, R14, 0x1 ;  /* 0x000000010e0ee836 */ /* 0x000fc60000000000 */
[----:B------:R-:W-:Y:S02]  /*87a0*/  ISETP.GE.U32.AND P6, PT, R9, R0, PT ;  /* 0x000000000900720c */ /* 0x000fe40003fc6070 */
[----:B------:R-:W-:-:S11]  /*87b0*/  LOP3.LUT R9, R36, R3, RZ, 0x3c, !PT ;  /* 0x0000000324097212 */ /* 0x000fd600078e3cff */
[----:B------:R-:W-:Y:S01]  /*87c0*/  @P6 VIADD R14, R14, 0x1 ;  /* 0x000000010e0e6836 */ /* 0x000fe20000000000 */
[----:B------:R-:W-:-:S13]  /*87d0*/  ISETP.GE.AND P6, PT, R9, RZ, PT ;  /* 0x000000ff0900720c */ /* 0x000fda0003fc6270 */
[----:B------:R-:W-:-:S05]  /*87e0*/  @!P6 IMAD.MOV R14, RZ, RZ, -R14 ;  /* 0x000000ffff0ee224 */ /* 0x000fca00078e0a0e */
[----:B------:R-:W-:-:S05]  /*87f0*/  SEL R14, R27, R14, !P0 ;  /* 0x0000000e1b0e7207 */ /* 0x000fca0004000000 */
[----:B------:R-:W-:-:S04]  /*8800*/  IMAD.MOV R18, RZ, RZ, -R14 ;  /* 0x000000ffff127224 */ /* 0x000fc800078e0a0e */
[----:B------:R-:W-:-:S04]  /*8810*/  IMAD R9, R3, R18, R36 ;  /* 0x0000001203097224 */ /* 0x000fc800078e0224 */
[----:B------:R-:W-:-:S07]  /*8820*/  IMAD.IADD R18, R14, 0x1, R9 ;  /* 0x000000010e127824 */ /* 0x000fce00078e0209 */
.L_x_73:
[----:B------:R-:W-:Y:S05]  /*8830*/  BSYNC.RECONVERGENT B0 ;  /* 0x0000000000007941 */ /* 0x000fea0003800200 */
.L_x_72:
[----:B------:R-:W-:Y:S01]  /*8840*/  ISETP.NE.AND P6, PT, R31, RZ, PT ;  /* 0x000000ff1f00720c */ /* 0x000fe20003fc5270 */
[----:B------:R-:W-:Y:S01]  /*8850*/  BSSY.RECONVERGENT B0, `(.L_x_74) ;  /* 0x0000014000007945 */ /* 0x000fe20003800200 */
[----:B-1----:R-:W-:-:S11]  /*8860*/  IMAD.MOV.U32 R14, RZ, RZ, R10 ;  /* 0x000000ffff0e7224 */ /* 0x002fd600078e000a */
[----:B------:R-:W-:Y:S05]  /*8870*/  @P6 BRA `(.L_x_75) ;  /* 0x0000000000446947 */ /* 0x000fea0003800000 */
[----:B------:R-:W-:-:S05]  /*8880*/  IMAD.IADD R14, R15, 0x1, R2 ;  /* 0x000000010f0e7824 */ /* 0x000fca00078e0202 */
[----:B------:R-:W-:-:S05]  /*8890*/  IABS R15, R14 ;  /* 0x0000000e000f7213 */ /* 0x000fca0000000000 */
[----:B------:R-:W-:-:S04]  /*88a0*/  IMAD.HI.U32 R9, R8, R15, RZ ;  /* 0x0000000f08097227 */ /* 0x000fc800078e00ff */
        /* <DEDUP_REMOVED lines=14> */
.L_x_75:
[----:B------:R-:W-:Y:S05]  /*8990*/  BSYNC.RECONVERGENT B0 ;  /* 0x0000000000007941 */ /* 0x000fea0003800200 */
.L_x_74:
[----:B------:R-:W-:Y:S01]  /*89a0*/  ISETP.NE.AND P6, PT, R29, RZ, PT ;  /* 0x000000ff1d00720c */ /* 0x000fe20003fc5270 */
[----:B------:R-:W-:Y:S01]  /*89b0*/  BSSY.RECONVERGENT B0, `(.L_x_76) ;  /* 0x0000014000007945 */ /* 0x000fe20003800200 */
[----:B------:R-:W-:-:S11]  /*89c0*/  IMAD.MOV.U32 R36, RZ, RZ, R10 ;  /* 0x000000ffff247224 */ /* 0x000fd600078e000a */
        /* <DEDUP_REMOVED lines=18> */
.L_x_77:
[----:B------:R-:W-:Y:S05]  /*8af0*/  BSYNC.RECONVERGENT B0 ;  /* 0x0000000000007941 */ /* 0x000fea0003800200 */
.L_x_76:
        /* <DEDUP_REMOVED lines=21> */
.L_x_79:
[----:B------:R-:W-:Y:S05]  /*8c50*/  BSYNC.RECONVERGENT B0 ;  /* 0x0000000000007941 */ /* 0x000fea0003800200 */
.L_x_78:
[----:B------:R-:W-:Y:S01]  /*8c60*/  BSSY.RECONVERGENT B0, `(.L_x_80) ;  /* 0x0000014000007945 */ /* 0x000fe20003800200 */
[----:B------:R-:W-:-:S03]  /*8c70*/  IMAD.MOV.U32 R42, RZ, RZ, R10 ;  /* 0x000000ffff2a7224 */ /* 0x000fc600078e000a */
        /* <DEDUP_REMOVED lines=10> */
[----:B------:R-:W-:-:S04]  /*8d20*/  LOP3.LUT R11, R42, R3, RZ, 0x3c, !PT ;  /* 0x000000032a0b7212 */ /* 0x000fc800078e3cff */
[----:B------:R-:W-:-:S07]  /*8d30*/  ISETP.GE.AND P6, PT, R11, RZ, PT ;  /* 0x000000ff0b00720c */ /* 0x000fce0003fc6270 */
[----:B------:R-:W-:-:S06]  /*8d40*/  @P1 VIADD R9, R9, 0x1 ;  /* 0x0000000109091836 */ /* 0x000fcc0000000000 */
[----:B------:R-:W-:-:S05]  /*8d50*/  @!P6 IMAD.MOV R9, RZ, RZ, -R9 ;  /* 0x000000ffff09e224 */ /* 0x000fca00078e0a09 */
[----:B------:R-:W-:-:S05]  /*8d60*/  SEL R9, R27, R9, !P0 ;  /* 0x000000091b097207 */ /* 0x000fca0004000000 */
[----:B------:R-:W-:-:S04]  /*8d70*/  IMAD.MOV R11, RZ, RZ, -R9 ;  /* 0x000000ffff0b7224 */ /* 0x000fc800078e0a09 */
[----:B------:R-:W-:-:S04]  /*8d80*/  IMAD R42, R3, R11, R42 ;  /* 0x0000000b032a7224 */ /* 0x000fc800078e022a */
[----:B------:R-:W-:-:S07]  /*8d90*/  IMAD.IADD R42, R9, 0x1, R42 ;  /* 0x00000001092a7824 */ /* 0x000fce00078e022a */
.L_x_81:
[----:B------:R-:W-:Y:S05]  /*8da0*/  BSYNC.RECONVERGENT B0 ;  /* 0x0000000000007941 */ /* 0x000fea0003800200 */
.L_x_80:
        /* <DEDUP_REMOVED lines=20> */
.L_x_83:
[----:B------:R-:W-:Y:S05]  /*8ef0*/  BSYNC.RECONVERGENT B0 ;  /* 0x0000000000007941 */ /* 0x000fea0003800200 */
.L_x_82:
[----:B------:R-:W-:Y:S04]  /*8f00*/  BSSY.RECONVERGENT B0, `(.L_x_84) ;  /* 0x0000013000007945 */ /* 0x000fe80003800200 */
        /* <DEDUP_REMOVED lines=18> */
.L_x_85:
[----:B------:R-:W-:Y:S05]  /*9030*/  BSYNC.RECONVERGENT B0 ;  /* 0x0000000000007941 */ /* 0x000fea0003800200 */
.L_x_84:
        /* <DEDUP_REMOVED lines=19> */
.L_x_87:
[----:B------:R-:W-:Y:S05]  /*9170*/  BSYNC.RECONVERGENT B0 ;  /* 0x0000000000007941 */ /* 0x000fea0003800200 */
.L_x_86:
        /* <DEDUP_REMOVED lines=19> */
.L_x_89:
[----:B------:R-:W-:Y:S05]  /*92b0*/  BSYNC.RECONVERGENT B0 ;  /* 0x0000000000007941 */ /* 0x000fea0003800200 */
.L_x_88:
[----:B------:R-:W-:Y:S01]  /*92c0*/  STS [R35], R18 ;  /* 0x0000001223007388 */ /* 0x000fe20000000800 */
[C---:B------:R-:W-:Y:S01]  /*92d0*/  LEA R46, R52.reuse, UR4, 0x2 ;  /* 0x00000004342e7c11 */ /* 0x040fe2000f8e10ff */
[C---:B------:R-:W-:Y:S01]  /*92e0*/  IMAD R2, R52.reuse, 0x9, RZ ;  /* 0x0000000934027824 */ /* 0x040fe200078e02ff */
[----:B------:R-:W-:Y:S01]  /*92f0*/  ISETP.NE.AND P6, PT, R52, RZ, PT ;  /* 0x000000ff3400720c */ /* 0x000fe20003fc5270 */
[----:B------:R-:W-:Y:S01]  /*9300*/  STS [R35+0x80], R14 ;  /* 0x0000800e23007388 */ /* 0x000fe20000000800 */
[----:B------:R-:W-:Y:S02]  /*9310*/  IMAD.MOV.U32 R3, RZ, RZ, 0x1 ;  /* 0x00000001ff037424 */ /* 0x000fe400078e00ff */
[----:B------:R-:W-:Y:S01]  /*9320*/  ISETP.NE.U32.AND P0, PT, R7, R2, PT ;  /* 0x000000020700720c */ /* 0x000fe20003f05070 */
[----:B------:R-:W-:Y:S01]  /*9330*/  STS [R35+0x100], R36 ;  /* 0x0001002423007388 */ /* 0x000fe20000000800 */
[----:B------:R-:W-:Y:S02]  /*9340*/  IMAD.MOV.U32 R21, RZ, RZ, RZ ;  /* 0x000000ffff157224 */ /* 0x000fe400078e00ff */
[----:B------:R-:W-:Y:S01]  /*9350*/  ISETP.NE.AND.EX P0, PT, R6, RZ, PT, P0 ;  /* 0x000000ff0600720c */ /* 0x000fe20003f05300 */
[----:B------:R1:W-:Y:S01]  /*9360*/  STS [R35+0x180], R38 ;  /* 0x0001802623007388 */ /* 0x0003e20000000800 */
[----:B------:R-:W-:-:S02]  /*9370*/  VIADD R8, R2, 0x1 ;  /* 0x0000000102087836 */ /* 0x000fc40000000000 */
[----:B------:R-:W-:Y:S01]  /*9380*/  SEL R21, R21, RZ, P0 ;  /* 0x000000ff15157207 */ /* 0x000fe20000000000 */
[----:B------:R-:W-:Y:S02]  /*9390*/  STS [R35+0x200], R42 ;  /* 0x0002002a23007388 */ /* 0x000fe40000000800 */
[----:B------:R-:W-:Y:S02]  /*93a0*/  ISETP.EQ.U32.AND P5, PT, R7, R8, PT ;  /* 0x000000080700720c */ /* 0x000fe40003fa2070 */
[----:B------:R-:W-:Y:S01]  /*93b0*/  STS [R35+0x280], R44 ;  /* 0x0002802c23007388 */ /* 0x000fe20000000800 */
[----:B------:R-:W-:Y:S02]  /*93c0*/  SEL R21, R21, RZ, P6 ;  /* 0x000000ff15157207 */ /* 0x000fe40003000000 */
[----:B-1----:R-:W-:Y:S01]  /*93d0*/  SEL R38, RZ, 0x1, P0 ;  /* 0x00000001ff267807 */ /* 0x002fe20000000000 */
[----:B------:R1:W-:Y:S04]  /*93e0*/  STS [R35+0x300], R12 ;  /* 0x0003000c23007388 */ /* 0x0003e80000000800 */
[----:B------:R-:W-:Y:S04]  /*93f0*/  STS [R35+0x380], R16 ;  /* 0x0003801023007388 */ /* 0x000fe80000000800 */
[----:B------:R5:W-:Y:S01]  /*9400*/  STS [R35+0x400], R10 ;  /* 0x0004000a23007388 */ /* 0x000be20000000800 */
[----:B------:R-:W-:-:S03]  /*9410*/  NOP ;  /* 0x0000000000007918 */ /* 0x000fc60000000000 */
[----:B------:R-:W-:Y:S01]  /*9420*/  LDS R39, [R4] ;  /* 0x0000000004277984 */ /* 0x000fe20000000800 */
[C---:B-1----:R-:W-:Y:S02]  /*9430*/  VIADD R12, R2.reuse, 0x3 ;  /* 0x00000003020c7836 */ /* 0x042fe40000000000 */
[----:B-----5:R-:W-:Y:S01]  /*9440*/  VIADD R10, R2, 0x2 ;  /* 0x00000002020a7836 */ /* 0x020fe20000000000 */
[----:B------:R-:W-:Y:S02]  /*9450*/  LDS R23, [R4+0x4] ;  /* 0x0000040004177984 */ /* 0x000fe40000000800 */
[C---:B------:R-:W-:Y:S02]  /*9460*/  ISETP.EQ.U32.AND P4, PT, R7.reuse, R12, PT ;  /* 0x0000000c0700720c */ /* 0x040fe40003f82070 */
[----:B------:R-:W-:Y:S01]  /*9470*/  LDS R25, [R4+0x8] ;  /* 0x0000080004197984 */ /* 0x000fe20000000800 */
[----:B------:R-:W-:-:S03]  /*9480*/  ISETP.EQ.U32.AND P1, PT, R7, R10, PT ;  /* 0x0000000a0700720c */ /* 0x000fc60003f22070 */
[----:B------:R-:W-:Y:S04]  /*9490*/  LDS R27, [R4+0xc] ;  /* 0x00000c00041b7984 */ /* 0x000fe80000000800 */
[----:B------:R-:W-:Y:S04]  /*94a0*/  LDS R29, [R4+0x10] ;  /* 0x00001000041d7984 */ /* 0x000fe80000000800 */
[----:B------:R-:W-:Y:S04]  /*94b0*/  LDS R31, [R4+0x14] ;  /* 0x00001400041f7984 */ /* 0x000fe80000000800 */
[----:B------:R-:W-:Y:S04]  /*94c0*/  LDS R33, [R4+0x18] ;  /* 0x0000180004217984 */ /* 0x000fe80000000800 */
[----:B------:R-:W-:Y:S04]  /*94d0*/  LDS R35, [R4+0x1c] ;  /* 0x00001c0004237984 */ /* 0x000fe80000000800 */
[----:B------:R1:W-:Y:S01]  /*94e0*/  LDS R0, [R4+0x20] ;  /* 0x0000200004007984 */ /* 0x0003e20000000800 */
[----:B------:R-:W-:Y:S01]  /*94f0*/  BAR.SYNC.DEFER_BLOCKING 0x0 ;  /* 0x0000000000007b1d */ /* 0x000fe20000010000 */
[----:B-1----:R-:W-:-:S05]  /*9500*/  VIADD R4, R2, 0x4 ;  /* 0x0000000402047836 */ /* 0x002fca0000000000 */
[----:B------:R-:W-:Y:S01]  /*9510*/  ISETP.EQ.U32.AND P3, PT, R7, R4, PT ;  /* 0x000000040700720c */ /* 0x000fe20003f62070 */
[----:B------:R-:W-:Y:S01]  /*9520*/  VIADD R4, R2, 0x5 ;  /* 0x0000000502047836 */ /* 0x000fe20000000000 */
[----:B0-----:R-:W-:Y:S01]  /*9530*/  STS [R46+0x4d8], R5 ;  /* 0x0004d8052e007388 */ /* 0x001fe20000000800 */
[----:B------:R-:W-:Y:S06]  /*9540*/  BAR.SYNC.DEFER_BLOCKING 0x0 ;  /* 0x0000000000007b1d */ /* 0x000fec0000010000 */
[----:B------:R-:W2:Y:S02]  /*9550*/  @P6 LDS R18, [R46+0x4d4] ;  /* 0x0004d4002e126984 */ /* 0x000ea40000000800 */
[----:B--2---:R-:W-:-:S04]  /*9560*/  @P6 ISETP.NE.AND P2, PT, R18, R20, PT ;  /* 0x000000141200620c */ /* 0x004fc80003f45270 */
[----:B------:R-:W-:Y:S02]  /*9570*/  @P6 SEL R3, RZ, 0x1, !P2 ;  /* 0x00000001ff036807 */ /* 0x000fe40005000000 */
[----:B------:R-:W-:Y:S01]  /*9580*/  ISETP.EQ.U32.AND P2, PT, R7, R4, PT ;  /* 0x000000040700720c */ /* 0x000fe20003f42070 */
[----:B------:R-:W-:Y:S01]  /*9590*/  VIADD R4, R2, 0x6 ;  /* 0x0000000602047836 */ /* 0x000fe20000000000 */
[----:B------:R-:W-:Y:S02]  /*95a0*/  @P6 SEL R38, R38, R3, !P0 ;  /* 0x0000000326266207 */ /* 0x000fe40004000000 */
[----:B---3--:R-:W-:Y:S02]  /*95b0*/  ISETP.NE.AND P0, PT, R20, R22, PT ;  /* 0x000000161400720c */ /* 0x008fe40003f05270 */
[----:B----4-:R-:W-:Y:S02]  /*95c0*/  ISETP.NE.AND P6, PT, R22, R24, PT ;  /* 0x000000181600720c */ /* 0x010fe40003fc5270 */
[----:B------:R-:W-:-:S02]  /*95d0*/  ISETP.EQ.OR.EX P5, PT, R6, RZ, P0, P5 ;  /* 0x000000ff0600720c */ /* 0x000fc400007a2750 */
[----:B------:R-:W-:Y:S02]  /*95e0*/  ISETP.NE.AND P0, PT, R24, R26, PT ;  /* 0x0000001a1800720c */ /* 0x000fe40003f05270 */
[----:B------:R-:W-:Y:S02]  /*95f0*/  P2R R8, PR, RZ, 0x20 ;  /* 0x00000020ff087803 */ /* 0x000fe40000000000 */
[----:B------:R-:W-:Y:S02]  /*9600*/  ISETP.EQ.OR.EX P5, PT, R6, RZ, P6, P1 ;  /* 0x000000ff0600720c */ /* 0x000fe400037a2710 */
[----:B------:R-:W-:Y:S02]  /*9610*/  ISETP.NE.AND P1, PT, R26, R28, PT ;  /* 0x0000001c1a00720c */ /* 0x000fe40003f25270 */
[----:B------:R-:W-:Y:S02]  /*9620*/  ISETP.EQ.OR.EX P4, PT, R6, RZ, P0, P4 ;  /* 0x000000ff0600720c */ /* 0x000fe40000782740 */
[----:B------:R-:W-:-:S02]  /*9630*/  ISETP.NE.AND P0, PT, R28, R30, PT ;  /* 0x0000001e1c00720c */ /* 0x000fc40003f05270 */
[----:B------:R-:W-:Y:S02]  /*9640*/  ISETP.EQ.OR.EX P3, PT, R6, RZ, P1, P3 ;  /* 0x000000ff0600720c */ /* 0x000fe40000f62730 */
[----:B------:R-:W-:Y:S01]  /*9650*/  ISETP.EQ.U32.AND P1, PT, R7, R4, PT ;  /* 0x000000040700720c */ /* 0x000fe20003f22070 */
[----:B------:R-:W-:Y:S01]  /*9660*/  VIADD R4, R2, 0x7 ;  /* 0x0000000702047836 */ /* 0x000fe20000000000 */
[----:B------:R-:W-:Y:S01]  /*9670*/  ISETP.EQ.OR.EX P2, PT, R6, RZ, P0, P2 ;  /* 0x000000ff0600720c */ /* 0x000fe20000742720 */
[----:B------:R-:W-:Y:S01]  /*9680*/  VIADD R2, R2, 0x8 ;  /* 0x0000000802027836 */ /* 0x000fe20000000000 */
[----:B------:R-:W-:Y:S02]  /*9690*/  ISETP.NE.AND P0, PT, R30, R32, PT ;  /* 0x000000201e00720c */ /* 0x000fe40003f05270 */
[----:B------:R-:W-:Y:S02]  /*96a0*/  ISETP.NE.AND P6, PT, R32, R34, PT ;  /* 0x000000222000720c */ /* 0x000fe40003fc5270 */
[----:B------:R-:W-:-:S02]  /*96b0*/  ISETP.EQ.OR.EX P1, PT, R6, RZ, P0, P1 ;  /* 0x000000ff0600720c */ /* 0x000fc40000722710 */
[C---:B------:R-:W-:Y:S02]  /*96c0*/  ISETP.EQ.U32.AND P0, PT, R7.reuse, R4, PT ;  /* 0x000000040700720c */ /* 0x040fe40003f02070 */
[----:B------:R-:W-:Y:S02]  /*96d0*/  P2R R3, PR, RZ, 0x20 ;  /* 0x00000020ff037803 */ /* 0x000fe40000000000 */
[----:B------:R-:W-:Y:S02]  /*96e0*/  ISETP.EQ.OR.EX P0, PT, R6, RZ, P6, P0 ;  /* 0x000000ff0600720c */ /* 0x000fe40003702700 */
[----:B------:R-:W-:Y:S02]  /*96f0*/  ISETP.EQ.U32.AND P6, PT, R7, R2, PT ;  /* 0x000000020700720c */ /* 0x000fe40003fc2070 */
[----:B------:R-:W-:Y:S02]  /*9700*/  ISETP.NE.AND P5, PT, R34, R5, PT ;  /* 0x000000052200720c */ /* 0x000fe40003fa5270 */
[----:B------:R-:W-:-:S02]  /*9710*/  SEL R2, RZ, 0x1, !P4 ;  /* 0x00000001ff027807 */ /* 0x000fc40006000000 */
[----:B------:R-:W-:Y:S02]  /*9720*/  ISETP.EQ.OR.EX P6, PT, R6, RZ, P5, P6 ;  /* 0x000000ff0600720c */ /* 0x000fe40002fc2760 */
[----:B------:R-:W-:Y:S02]  /*9730*/  ISETP.NE.AND P5, PT, R8, RZ, PT ;  /* 0x000000ff0800720c */ /* 0x000fe40003fa5270 */
[----:B------:R-:W-:Y:S02]  /*9740*/  P2R R4, PR, RZ, 0x40 ;  /* 0x00000040ff047803 */ /* 0x000fe40000000000 */
[----:B------:R-:W-:Y:S02]  /*9750*/  SEL R5, RZ, 0x1, !P5 ;  /* 0x00000001ff057807 */ /* 0x000fe40006800000 */
[----:B------:R-:W-:Y:S02]  /*9760*/  SEL R10, R39, RZ, !P5 ;  /* 0x000000ff270a7207 */ /* 0x000fe40006800000 */
[----:B------:R-:W-:-:S02]  /*9770*/  IADD3 R42, P6, PT, R5, R38, RZ ;  /* 0x00000026052a7210 */ /* 0x000fc40007fde0ff */
[----:B------:R-:W-:Y:S01]  /*9780*/  P2R R9, PR, RZ, 0x20 ;  /* 0x00000020ff097803 */ /* 0x000fe20000000000 */
[----:B------:R-:W-:Y:S01]  /*9790*/  IMAD.IADD R10, R23, 0x1, R10 ;  /* 0x00000001170a7824 */ /* 0x000fe200078e020a */
[C---:B------:R-:W-:Y:S01]  /*97a0*/  ISETP.NE.AND P5, PT, R3.reuse, RZ, PT ;  /* 0x000000ff0300720c */ /* 0x040fe20003fa5270 */
[----:B------:R-:W-:Y:S01]  /*97b0*/  IMAD.X R19, RZ, RZ, R21, P6 ;  /* 0x000000ffff137224 */ /* 0x000fe200030e0615 */
[----:B------:R-:W-:Y:S01]  /*97c0*/  ISETP.NE.AND P6, PT, R3, RZ, PT ;  /* 0x000000ff0300720c */ /* 0x000fe20003fc5270 */
[----:B------:R0:W-:Y:S01]  /*97d0*/  STL [R1], R9 ;  /* 0x0000000901007387 */ /* 0x0001e20000100800 */
[----:B------:R-:W-:Y:S02]  /*97e0*/  SEL R10, R10, RZ, !P5 ;  /* 0x000000ff0a0a7207 */ /* 0x000fe40006800000 */
[----:B------:R-:W-:Y:S02]  /*97f0*/  SEL R17, RZ, 0x1, !P6 ;  /* 0x00000001ff117807 */ /* 0x000fe40007000000 */
[----:B------:R-:W-:Y:S01]  /*9800*/  P2R R61, PR, RZ, 0x4 ;  /* 0x00000004ff3d7803 */ /* 0x000fe20000000000 */
[----:B------:R-:W-:Y:S01]  /*9810*/  IMAD.IADD R10, R25, 0x1, R10 ;  /* 0x00000001190a7824 */ /* 0x000fe200078e020a */
[----:B------:R-:W-:-:S02]  /*9820*/  IADD3 R17, P6, PT, R42, R17, RZ ;  /* 0x000000112a117210 */ /* 0x000fc40007fde0ff */
[----:B------:R-:W-:Y:S02]  /*9830*/  P2R R60, PR, RZ, 0x8 ;  /* 0x00000008ff3c7803 */ /* 0x000fe40000000000 */
[----:B------:R-:W-:Y:S01]  /*9840*/  SEL R10, R10, RZ, !P4 ;  /* 0x000000ff0a0a7207 */ /* 0x000fe20006000000 */
[----:B------:R-:W-:Y:S01]  /*9850*/  IMAD.X R16, RZ, RZ, R19, P6 ;  /* 0x000000ffff107224 */ /* 0x000fe200030e0613 */
[----:B------:R-:W-:Y:S02]  /*9860*/  IADD3 R51, P6, PT, R17, R2, RZ ;  /* 0x0000000211337210 */ /* 0x000fe40007fde0ff */
[----:B------:R-:W-:Y:S01]  /*9870*/  SEL R2, RZ, 0x1, !P3 ;  /* 0x00000001ff027807 */ /* 0x000fe20005800000 */
[----:B------:R-:W-:Y:S01]  /*9880*/  IMAD.IADD R10, R27, 0x1, R10 ;  /* 0x000000011b0a7824 */ /* 0x000fe200078e020a */
[----:B------:R-:W-:Y:S01]  /*9890*/  P2R R53, PR, RZ, 0x10 ;  /* 0x00000010ff357803 */ /* 0x000fe20000000000 */
[----:B------:R-:W-:Y:S01]  /*98a0*/  IMAD.X R50, RZ, RZ, R16, P6 ;  /* 0x000000ffff327224 */ /* 0x000fe200030e0610 */
[----:B------:R-:W-:-:S02]  /*98b0*/  IADD3 R49, P6, PT, R51, R2, RZ ;  /* 0x0000000233317210 */ /* 0x000fc40007fde0ff */
[----:B------:R-:W-:Y:S02]  /*98c0*/  SEL R2, RZ, 0x1, !P2 ;  /* 0x00000001ff027807 */ /* 0x000fe40005000000 */
[----:B------:R-:W-:Y:S01]  /*98d0*/  SEL R10, R10, RZ, !P3 ;  /* 0x000000ff0a0a7207 */ /* 0x000fe20005800000 */
[----:B------:R-:W-:Y:S01]  /*98e0*/  IMAD.X R48, RZ, RZ, R50, P6 ;  /* 0x000000ffff307224 */ /* 0x000fe200030e0632 */
[----:B------:R-:W-:Y:S02]  /*98f0*/  IADD3 R47, P6, PT, R49, R2, RZ ;  /* 0x00000002312f7210 */ /* 0x000fe40007fde0ff */
[----:B------:R-:W-:Y:S01]  /*9900*/  SEL R2, RZ, 0x1, !P1 ;  /* 0x00000001ff027807 */ /* 0x000fe20004800000 */
[----:B------:R-:W-:Y:S02]  /*9910*/  IMAD.IADD R10, R29, 0x1, R10 ;  /* 0x000000011d0a7824 */ /* 0x000fe400078e020a */
[----:B------:R-:W-:Y:S01]  /*9920*/  IMAD.X R46, RZ, RZ, R48, P6 ;  /* 0x000000ffff2e7224 */ /* 0x000fe200030e0630 */
[----:B------:R-:W-:-:S02]  /*9930*/  IADD3 R45, P6, PT, R47, R2, RZ ;  /* 0x000000022f2d7210 */ /* 0x000fc40007fde0ff */
[----:B------:R-:W-:Y:S02]  /*9940*/  SEL R10, R10, RZ, !P2 ;  /* 0x000000ff0a0a7207 */ /* 0x000fe40005000000 */
[----:B------:R-:W-:Y:S01]  /*9950*/  SEL R2, RZ, 0x1, !P0 ;  /* 0x00000001ff027807 */ /* 0x000fe20004000000 */
[----:B------:R-:W-:Y:S01]  /*9960*/  IMAD.X R44, RZ, RZ, R46, P6 ;  /* 0x000000ffff2c7224 */ /* 0x000fe200030e062e */
[----:B------:R-:W-:Y:S01]  /*9970*/  ISETP.GE.AND P2, PT, R40, 0x10, PT ;  /* 0x000000102800780c */ /* 0x000fe20003f46270 */
[----:B------:R-:W-:Y:S01]  /*9980*/  IMAD.IADD R10, R31, 0x1, R10 ;  /* 0x000000011f0a7824 */ /* 0x000fe200078e020a */
[----:B------:R-:W-:-:S04]  /*9990*/  IADD3 R43, P6, PT, R45, R2, RZ ;  /* 0x000000022d2b7210 */ /* 0x000fc80007fde0ff */
[----:B------:R-:W-:Y:S01]  /*99a0*/  SEL R10, R10, RZ, !P1 ;  /* 0x000000ff0a0a7207 */ /* 0x000fe20004800000 */
[----:B------:R-:W-:Y:S01]  /*99b0*/  IMAD.X R5, RZ, RZ, R44, P6 ;  /* 0x000000ffff057224 */ /* 0x000fe200030e062c */
[----:B------:R-:W-:-:S03]  /*99c0*/  ISETP.NE.AND P6, PT, R4, RZ, PT ;  /* 0x000000ff0400720c */ /* 0x000fc60003fc5270 */
[----:B------:R-:W-:Y:S01]  /*99d0*/  IMAD.IADD R10, R33, 0x1, R10 ;  /* 0x00000001210a7824 */ /* 0x000fe200078e020a */
[----:B------:R-:W-:-:S04]  /*99e0*/  SEL R2, RZ, 0x1, !P6 ;  /* 0x00000001ff027807 */ /* 0x000fc80007000000 */
[----:B------:R-:W-:Y:S02]  /*99f0*/  IADD3 R2, P6, PT, R43, R2, RZ ;  /* 0x000000022b027210 */ /* 0x000fe40007fde0ff */
[----:B------:R-:W-:-:S03]  /*9a00*/  SEL R10, R10, RZ, !P0 ;  /* 0x000000ff0a0a7207 */ /* 0x000fc60004000000 */
[----:B------:R-:W-:Y:S01]  /*9a10*/  IMAD.X R8, RZ, RZ, R5, P6 ;  /* 0x000000ffff087224 */ /* 0x000fe200030e0605 */
[----:B------:R-:W-:Y:S01]  /*9a20*/  ISETP.NE.AND P6, PT, R4, RZ, PT ;  /* 0x000000ff0400720c */ /* 0x000fe20003fc5270 */
[----:B------:R-:W-:-:S05]  /*9a30*/  IMAD.IADD R10, R35, 0x1, R10 ;  /* 0x00000001230a7824 */ /* 0x000fca00078e020a */
[----:B0-----:R-:W-:Y:S02]  /*9a40*/  SEL R9, R10, RZ, !P6 ;  /* 0x000000ff0a097207 */ /* 0x001fe40007000000 */
[----:B------:R-:W-:Y:S01]  /*9a50*/  ISETP.NE.U32.AND P6, PT, R2, RZ, PT ;  /* 0x000000ff0200720c */ /* 0x000fe20003fc5070 */
[----:B------:R-:W-:Y:S02]  /*9a60*/  SHFL.UP PT, R10, R8, 0x1, RZ ;  /* 0x04200000080a7989 */ /* 0x000fe400000e00ff */
[----:B------:R-:W-:Y:S01]  /*9a70*/  IMAD.IADD R0, R0, 0x1, R9 ;  /* 0x0000000100007824 */ /* 0x000fe200078e0209 */
[----:B------:R-:W-:-:S04]  /*9a80*/  ISETP.NE.AND.EX P6, PT, R8, RZ, PT, P6 ;  /* 0x000000ff0800720c */ /* 0x000fc80003fc5360 */
[----:B------:R-:W0:Y:S02]  /*9a90*/  SHFL.UP PT, R9, R0, 0x1, RZ ;  /* 0x0420000000097989 */ /* 0x000e2400000e00ff */
[----:B0-----:R-:W-:Y:S02]  /*9aa0*/  SEL R11, R9, RZ, !P6 ;  /* 0x000000ff090b7207 */ /* 0x001fe40007000000 */
[----:B------:R-:W0:Y:S01]  /*9ab0*/  SHFL.UP PT, R9, R2, 0x1, RZ ;  /* 0x0420000002097989 */ /* 0x000e2200000e00ff */
[----:B------:R-:W-:-:S04]  /*9ac0*/  ISETP.GE.AND P6, PT, R40, 0x1, PT ;  /* 0x000000012800780c */ /* 0x000fc80003fc6270 */
[----:B------:R-:W-:Y:S02]  /*9ad0*/  SEL R11, R11, RZ, P6 ;  /* 0x000000ff0b0b7207 */ /* 0x000fe40003000000 */
[----:B------:R-:W-:-:S03]  /*9ae0*/  SEL R15, R10, RZ, P6 ;  /* 0x000000ff0a0f7207 */ /* 0x000fc60003000000 */
        /* <DEDUP_REMOVED lines=50> */
[----:B-1----:R-:W-:-:S02]  /*9e10*/  SEL R2, R2, RZ, P2 ;  /* 0x000000ff02027207 */ /* 0x002fc40001000000 */
[----:B0-----:R-:W-:-:S04]  /*9e20*/  SEL R0, R0, RZ, P2 ;  /* 0x000000ff00007207 */ /* 0x001fc80001000000 */
[----:B------:R-:W-:-:S05]  /*9e30*/  IADD3 R14, P6, PT, R0, R11, RZ ;  /* 0x0000000b000e7210 */ /* 0x000fca0007fde0ff */
[----:B------:R-:W-:Y:S01]  /*9e40*/  IMAD.X R15, R2, 0x1, R13, P6 ;  /* 0x00000001020f7824 */ /* 0x000fe200030e060d */
[----:B------:R-:W-:Y:S02]  /*9e50*/  ISETP.NE.AND P6, PT, R40, 0x1f, PT ;  /* 0x0000001f2800780c */ /* 0x000fe40003fc5270 */
[----:B------:R-:W-:Y:S01]  /*9e60*/  SHF.R.U32.HI R40, RZ, 0x5, R52 ;  /* 0x00000005ff287819 */ /* 0x000fe20000011634 */
[----:B------:R-:W-:-:S03]  /*9e70*/  IMAD.IADD R52, R8, 0x1, R9 ;  /* 0x0000000108347824 */ /* 0x000fc600078e0209 */
[C---:B------:R-:W-:Y:S02]  /*9e80*/  ISETP.NE.AND P3, PT, R40.reuse, 0x5, PT ;  /* 0x000000052800780c */ /* 0x040fe40003f65270 */
[----:B------:R-:W-:-:S05]  /*9e90*/  ISETP.NE.AND P4, PT, R40, 0x6, PT ;  /* 0x000000062800780c */ /* 0x000fca0003f85270 */
[----:B------:R-:W-:-:S05]  /*9ea0*/  @!P6 LEA R37, R40, UR4, 0x4 ;  /* 0x000000042825ec11 */ /* 0x000fca000f8e20ff */
[----:B------:R-:W-:Y:S04]  /*9eb0*/  @!P6 STS.64 [R37], R14 ;  /* 0x0000000e2500e388 */ /* 0x000fe80000000a00 */
[----:B------:R-:W-:Y:S01]  /*9ec0*/  @!P6 STS [R37+0x8], R52 ;  /* 0x000008342500e388 */ /* 0x000fe20000000800 */
[----:B------:R-:W-:Y:S06]  /*9ed0*/  BAR.SYNC.DEFER_BLOCKING 0x0 ;  /* 0x0000000000007b1d */ /* 0x000fec0000010000 */
[----:B------:R-:W-:Y:S04]  /*9ee0*/  SHFL.UP PT, R14, R14, 0x1, RZ ;  /* 0x042000000e0e7989 */ /* 0x000fe800000e00ff */
[----:B------:R-:W-:Y:S04]  /*9ef0*/  SHFL.UP PT, R15, R15, 0x1, RZ ;  /* 0x042000000f0f7989 */ /* 0x000fe800000e00ff */
        /* <DEDUP_REMOVED lines=19> */
[----:B------:R-:W0:Y:S01]  /*a030*/  LDS.64 R8, [UR4+0x40] ;  /* 0x00004004ff087984 */ /* 0x000e220008000a00 */
[----:B------:R-:W-:Y:S02]  /*a040*/  SEL R54, R0, R54, !P6 ;  /* 0x0000003600367207 */ /* 0x000fe40007000000 */
[----:B------:R-:W-:Y:S02]  /*a050*/  ISETP.NE.U32.AND P6, PT, R12, RZ, PT ;  /* 0x000000ff0c00720c */ /* 0x000fe40003fc5070 */
[----:B------:R-:W1:Y:S02]  /*a060*/  LDS R12, [UR4+0x28] ;  /* 0x00002804ff0c7984 */ /* 0x000e640008000800 */
[----:B------:R-:W-:-:S04]  /*a070*/  ISETP.NE.AND.EX P6, PT, R13, RZ, PT, P6 ;  /* 0x000000ff0d00720c */ /* 0x000fc80003fc5360 */
[----:B------:R-:W-:Y:S02]  /*a080*/  SEL R57, R0, RZ, !P6 ;  /* 0x000000ff00397207 */ /* 0x000fe40007000000 */
[----:B0-----:R-:W-:-:S05]  /*a090*/  IADD3 R0, P6, PT, R8, R36, RZ ;  /* 0x0000002408007210 */ /* 0x001fca0007fde0ff */
[----:B------:R-:W-:Y:S01]  /*a0a0*/  IMAD.X R58, R9, 0x1, R2, P6 ;  /* 0x00000001093a7824 */ /* 0x000fe200030e0602 */
[----:B------:R-:W-:Y:S01]  /*a0b0*/  ISETP.NE.AND P6, PT, R40, 0x3, PT ;  /* 0x000000032800780c */ /* 0x000fe20003fc5270 */
[----:B-1----:R-:W-:-:S03]  /*a0c0*/  IMAD.IADD R57, R12, 0x1, R57 ;  /* 0x000000010c397824 */ /* 0x002fc600078e0239 */
[----:B------:R-:W-:Y:S02]  /*a0d0*/  SEL R13, R41, R55, !P6 ;  /* 0x00000037290d7207 */ /* 0x000fe40007000000 */
[----:B------:R-:W-:Y:S02]  /*a0e0*/  SEL R12, R37, R56, !P6 ;  /* 0x00000038250c7207 */ /* 0x000fe40007000000 */
[----:B------:R-:W-:Y:S01]  /*a0f0*/  SEL R54, R57, R54, !P6 ;  /* 0x0000003639367207 */ /* 0x000fe20007000000 */
[----:B------:R-:W0:Y:S01]  /*a100*/  LDS R37, [UR4+0x38] ;  /* 0x00003804ff257984 */ /* 0x000e220008000800 */
[----:B------:R-:W-:-:S04]  /*a110*/  ISETP.NE.U32.AND P6, PT, R10, RZ, PT ;  /* 0x000000ff0a00720c */ /* 0x000fc80003fc5070 */
[----:B------:R-:W-:Y:S02]  /*a120*/  ISETP.NE.AND.EX P6, PT, R11, RZ, PT, P6 ;  /* 0x000000ff0b00720c */ /* 0x000fe40003fc5360 */
[----:B------:R-:W1:Y:S02]  /*a130*/  LDS.64 R10, [UR4+0x50] ;  /* 0x00005004ff0a7984 */ /* 0x000e640008000a00 */
[----:B------:R-:W-:-:S05]  /*a140*/  SEL R55, R57, RZ, !P6 ;  /* 0x000000ff39377207 */ /* 0x000fca0007000000 */
[----:B0-----:R-:W-:Y:S01]  /*a150*/  IMAD.IADD R55, R37, 0x1, R55 ;  /* 0x0000000125377824 */ /* 0x001fe200078e0237 */
[----:B-1----:R-:W-:-:S05]  /*a160*/  IADD3 R59, P6, PT, R10, R0, RZ ;  /* 0x000000000a3b7210 */ /* 0x002fca0007fde0ff */
[----:B------:R-:W-:Y:S01]  /*a170*/  IMAD.X R41, R11, 0x1, R58, P6 ;  /* 0x000000010b297824 */ /* 0x000fe200030e063a */
[----:B------:R-:W-:-:S04]  /*a180*/  ISETP.NE.AND P6, PT, R40, 0x4, PT ;  /* 0x000000042800780c */ /* 0x000fc80003fc5270 */
[----:B------:R-:W-:Y:S02]  /*a190*/  SEL R36, R36, R13, !P6 ;  /* 0x0000000d24247207 */ /* 0x000fe40007000000 */
[----:B------:R-:W-:Y:S02]  /*a1a0*/  SEL R2, R2, R12, !P6 ;  /* 0x0000000c02027207 */ /* 0x000fe40007000000 */
[----:B------:R-:W0:Y:S01]  /*a1b0*/  LDS.64 R12, [UR4+0x60] ;  /* 0x00006004ff0c7984 */ /* 0x000e220008000a00 */
[----:B------:R-:W-:Y:S02]  /*a1c0*/  SEL R54, R55, R54, !P6 ;  /* 0x0000003637367207 */ /* 0x000fe40007000000 */
[----:B------:R-:W-:Y:S02]  /*a1d0*/  SEL R58, R58, R2, !P3 ;  /* 0x000000023a3a7207 */ /* 0x000fe40005800000 */
[----:B------:R-:W-:Y:S02]  /*a1e0*/  SEL R0, R0, R36, !P3 ;  /* 0x0000002400007207 */ /* 0x000fe40005800000 */
[----:B------:R-:W-:Y:S01]  /*a1f0*/  SEL R58, R41, R58, !P4 ;  /* 0x0000003a293a7207 */ /* 0x000fe20006000000 */
[----:B------:R-:W1:Y:S01]  /*a200*/  LDS.64 R36, [UR4+0x70] ;  /* 0x00007004ff247984 */ /* 0x000e620008000a00 */
[----:B0-----:R-:W-:-:S02]  /*a210*/  IADD3 R56, P6, PT, R12, R59, RZ ;  /* 0x0000003b0c387210 */ /* 0x001fc40007fde0ff */
[----:B------:R-:W-:-:S03]  /*a220*/  SEL R59, R59, R0, !P4 ;  /* 0x000000003b3b7207 */ /* 0x000fc60006000000 */
[----:B------:R-:W-:Y:S02]  /*a230*/  IMAD.X R57, R13, 0x1, R41, P6 ;  /* 0x000000010d397824 */ /* 0x000fe400030e0629 */
[----:B------:R-:W2:Y:S01]  /*a240*/  LDL.LU R41, [R1] ;  /* 0x0000000001297983 */ /* 0x000ea20000300800 */
[----:B-1----:R-:W-:-:S05]  /*a250*/  IADD3 R2, P6, PT, R36, R56, RZ ;  /* 0x0000003824027210 */ /* 0x002fca0007fde0ff */
[----:B------:R-:W-:Y:S01]  /*a260*/  IMAD.X R0, R37, 0x1, R57, P6 ;  /* 0x0000000125007824 */ /* 0x000fe200030e0639 */
[----:B------:R-:W-:Y:S02]  /*a270*/  ISETP.NE.AND P6, PT, R40, 0x7, PT ;  /* 0x000000072800780c */ /* 0x000fe40003fc5270 */
[----:B------:R-:W0:Y:S02]  /*a280*/  S2R R40, SR_LANEID ;  /* 0x0000000000287919 */ /* 0x000e240000000000 */
[----:B------:R-:W-:Y:S02]  /*a290*/  SEL R58, R57, R58, !P6 ;  /* 0x0000003a393a7207 */ /* 0x000fe40007000000 */
[----:B------:R-:W1:Y:S01]  /*a2a0*/  S2R R57, SR_TID.X ;  /* 0x0000000000397919 */ /* 0x000e620000002100 */
[----:B------:R-:W-:Y:S02]  /*a2b0*/  SEL R59, R56, R59, !P6 ;  /* 0x0000003b383b7207 */ /* 0x000fe40007000000 */
[----:B0-----:R-:W-:-:S02]  /*a2c0*/  ISETP.NE.AND P5, PT, R40, RZ, PT ;  /* 0x000000ff2800720c */ /* 0x001fc40003fa5270 */
[----:B-1----:R-:W-:-:S04]  /*a2d0*/  ISETP.GE.U32.AND P2, PT, R57, 0x20, PT ;  /* 0x000000203900780c */ /* 0x002fc80003f46070 */
[----:B------:R-:W-:Y:S02]  /*a2e0*/  SEL R59, R59, RZ, P2 ;  /* 0x000000ff3b3b7207 */ /* 0x000fe40001000000 */
[----:B------:R-:W-:Y:S01]  /*a2f0*/  SEL R40, R58, RZ, P2 ;  /* 0x000000ff3a287207 */ /* 0x000fe20001000000 */
[----:B--2---:R-:W-:Y:S01]  /*a300*/  IMAD.MOV.U32 R56, RZ, RZ, R41 ;  /* 0x000000ffff387224 */ /* 0x004fe200078e0029 */
[----:B------:R-:W-:-:S03]  /*a310*/  SEL R41, R14, RZ, P5 ;  /* 0x000000ff0e297207 */ /* 0x000fc60002800000 */
[----:B------:R-:W-:Y:S01]  /*a320*/  IMAD.MOV.U32 R58, RZ, RZ, R56 ;  /* 0x000000ffff3a7224 */ /* 0x000fe200078e0038 */
[----:B------:R-:W-:Y:S02]  /*a330*/  SEL R56, R15, RZ, P5 ;  /* 0x000000ff0f387207 */ /* 0x000fe40002800000 */
[----:B------:R-:W-:-:S05]  /*a340*/  IADD3 R41, P2, PT, R41, R59, RZ ;  /* 0x0000003b29297210 */ /* 0x000fca0007f5e0ff */
[----:B------:R-:W-:Y:S01]  /*a350*/  IMAD.X R40, R56, 0x1, R40, P2 ;  /* 0x0000000138287824 */ /* 0x000fe200010e0628 */
[----:B------:R-:W-:Y:S02]  /*a360*/  ISETP.NE.U32.AND P2, PT, R8, RZ, PT ;  /* 0x000000ff0800720c */ /* 0x000fe40003f45070 */
[----:B------:R-:W0:Y:S02]  /*a370*/  LDS R8, [UR4+0x48] ;  /* 0x00004804ff087984 */ /* 0x000e240008000800 */
[----:B------:R-:W-:-:S04]  /*a380*/  ISETP.NE.AND.EX P2, PT, R9, RZ, PT, P2 ;  /* 0x000000ff0900720c */ /* 0x000fc80003f45320 */
[----:B------:R-:W-:-:S05]  /*a390*/  SEL R55, R55, RZ, !P2 ;  /* 0x000000ff37377207 */ /* 0x000fca0005000000 */
[----:B0-----:R-:W-:Y:S02]  /*a3a0*/  IMAD.IADD R55, R8, 0x1, R55 ;  /* 0x0000000108377824 */ /* 0x001fe400078e0237 */
[----:B------:R-:W0:Y:S03]  /*a3b0*/  LDS R8, [UR4+0x58] ;  /* 0x00005804ff087984 */ /* 0x000e260008000800 */
[----:B------:R-:W-:Y:S02]  /*a3c0*/  SEL R54, R55, R54, !P3 ;  /* 0x0000003637367207 */ /* 0x000fe40005800000 */
[----:B------:R-:W-:-:S04]  /*a3d0*/  ISETP.NE.U32.AND P3, PT, R10, RZ, PT ;  /* 0x000000ff0a00720c */ /* 0x000fc80003f65070 */
[----:B------:R-:W-:-:S04]  /*a3e0*/  ISETP.NE.AND.EX P3, PT, R11, RZ, PT, P3 ;  /* 0x000000ff0b00720c */ /* 0x000fc80003f65330 */
[----:B------:R-:W-:-:S05]  /*a3f0*/  SEL R55, R55, RZ, !P3 ;  /* 0x000000ff37377207 */ /* 0x000fca0005800000 */
[----:B0-----:R-:W-:-:S05]  /*a400*/  IMAD.IADD R55, R8, 0x1, R55 ;  /* 0x0000000108377824 */ /* 0x001fca00078e0237 */
[----:B------:R-:W-:Y:S02]  /*a410*/  SEL R9, R55, R54, !P4 ;  /* 0x0000003637097207 */ /* 0x000fe40006000000 */
[----:B------:R-:W0:Y:S01]  /*a420*/  LDS R54, [UR4+0x68] ;  /* 0x00006804ff367984 */ /* 0x000e220008000800 */
[----:B------:R-:W-:-:S04]  /*a430*/  ISETP.NE.U32.AND P4, PT, R12, RZ, PT ;  /* 0x000000ff0c00720c */ /* 0x000fc80003f85070 */
[----:B------:R-:W-:-:S04]  /*a440*/  ISETP.NE.AND.EX P4, PT, R13, RZ, PT, P4 ;  /* 0x000000ff0d00720c */ /* 0x000fc80003f85340 */
[----:B------:R-:W-:Y:S02]  /*a450*/  SEL R55, R55, RZ, !P4 ;  /* 0x000000ff37377207 */ /* 0x000fe40006000000 */
[----:B------:R-:W-:-:S03]  /*a460*/  ISETP.NE.AND P4, PT, R53, RZ, PT ;  /* 0x000000ff3500720c */ /* 0x000fc60003f85270 */
[----:B0-----:R-:W-:-:S05]  /*a470*/  IMAD.IADD R54, R54, 0x1, R55 ;  /* 0x0000000136367824 */ /* 0x001fca00078e0237 */
[----:B------:R-:W-:Y:S02]  /*a480*/  SEL R9, R54, R9, !P6 ;  /* 0x0000000936097207 */ /* 0x000fe40007000000 */
[----:B------:R-:W-:-:S05]  /*a490*/  IADD3 R42, P6, PT, R41, R42, RZ ;  /* 0x0000002a292a7210 */ /* 0x000fca0007fde0ff */
[----:B------:R-:W-:Y:S01]  /*a4a0*/  IMAD.X R53, R40, 0x1, R19, P6 ;  /* 0x0000000128357824 */ /* 0x000fe200030e0613 */
[----:B------:R-:W-:-:S04]  /*a4b0*/  ISETP.GE.U32.AND P6, PT, R57, 0x20, PT ;  /* 0x000000203900780c */ /* 0x000fc80003fc6070 */
[----:B------:R-:W-:Y:S02]  /*a4c0*/  SEL R19, R9, RZ, P6 ;  /* 0x000000ff09137207 */ /* 0x000fe40003000000 */
[----:B------:R-:W-:-:S04]  /*a4d0*/  ISETP.NE.U32.AND P6, PT, R14, RZ, PT ;  /* 0x000000ff0e00720c */ /* 0x000fc80003fc5070 */
[----:B------:R-:W-:-:S04]  /*a4e0*/  ISETP.NE.AND.EX P6, PT, R15, RZ, PT, P6 ;  /* 0x000000ff0f00720c */ /* 0x000fc80003fc5360 */
[----:B------:R-:W-:Y:S02]  /*a4f0*/  SEL R8, R19, RZ, !P6 ;  /* 0x000000ff13087207 */ /* 0x000fe40007000000 */
[C---:B------:R-:W-:Y:S01]  /*a500*/  IADD3 R17, P6, PT, R41.reuse, R17, RZ ;  /* 0x0000001129117210 */ /* 0x040fe20007fde0ff */
[----:B------:R0:W1:Y:S04]  /*a510*/  SHFL.UP PT, R9, R52, 0x1, RZ ;  /* 0x0420000034097989 */ /* 0x00006800000e00ff */
[----:B0-----:R-:W-:Y:S01]  /*a520*/  IMAD.X R52, R40, 0x1, R16, P6 ;  /* 0x0000000128347824 */ /* 0x001fe200030e0610 */
[----:B------:R-:W-:-:S05]  /*a530*/  IADD3 R16, P6, PT, R41, R51, RZ ;  /* 0x0000003329107210 */ /* 0x000fca0007fde0ff */
[----:B------:R-:W-:Y:S01]  /*a540*/  IMAD.X R15, R40, 0x1, R50, P6 ;  /* 0x00000001280f7824 */ /* 0x000fe200030e0632 */
[----:B------:R-:W-:-:S05]  /*a550*/  IADD3 R14, P6, PT, R41, R49, RZ ;  /* 0x00000031290e7210 */ /* 0x000fca0007fde0ff */
[----:B------:R-:W-:Y:S01]  /*a560*/  IMAD.X R13, R40, 0x1, R48, P6 ;  /* 0x00000001280d7824 */ /* 0x000fe200030e0630 */
[----:B------:R-:W-:-:S05]  /*a570*/  IADD3 R12, P6, PT, R41, R47, RZ ;  /* 0x0000002f290c7210 */ /* 0x000fca0007fde0ff */
[----:B------:R-:W-:Y:S01]  /*a580*/  IMAD.X R11, R40, 0x1, R46, P6 ;  /* 0x00000001280b7824 */ /* 0x000fe200030e062e */
[----:B------:R-:W-:Y:S01]  /*a590*/  IADD3 R10, P6, PT, R41, R45, RZ ;  /* 0x0000002d290a7210 */ /* 0x000fe20007fde0ff */
[----:B-1----:R-:W-:-:S04]  /*a5a0*/  @P5 IMAD.IADD R19, R9, 0x1, R8 ;  /* 0x0000000109135824 */ /* 0x002fc800078e0208 */
[----:B------:R-:W-:Y:S01]  /*a5b0*/  IMAD.X R9, R40, 0x1, R44, P6 ;  /* 0x0000000128097824 */ /* 0x000fe200030e062c */
[----:B------:R-:W-:-:S05]  /*a5c0*/  IADD3 R8, P6, PT, R41, R43, RZ ;  /* 0x0000002b29087210 */ /* 0x000fca0007fde0ff */
[----:B------:R-:W-:Y:S01]  /*a5d0*/  IMAD.X R5, R40, 0x1, R5, P6 ;  /* 0x0000000128057824 */ /* 0x000fe200030e0605 */
[----:B------:R-:W-:-:S05]  /*a5e0*/  IADD3 R44, P6, PT, R41, R38, RZ ;  /* 0x00000026292c7210 */ /* 0x000fca0007fde0ff */
[----:B------:R-:W-:Y:S01]  /*a5f0*/  IMAD.X R45, R40, 0x1, R21, P6 ;  /* 0x00000001282d7824 */ /* 0x000fe200030e0615 */
[----:B------:R-:W-:-:S04]  /*a600*/  ISETP.NE.U32.AND P6, PT, R36, RZ, PT ;  /* 0x000000ff2400720c */ /* 0x000fc80003fc5070 */
[----:B------:R-:W-:-:S04]  /*a610*/  ISETP.NE.AND.EX P6, PT, R37, RZ, PT, P6 ;  /* 0x000000ff2500720c */ /* 0x000fc80003fc5360 */
[----:B------:R-:W-:Y:S02]  /*a620*/  SEL R43, R54, RZ, !P6 ;  /* 0x000000ff362b7207 */ /* 0x000fe40007000000 */
[----:B------:R-:W-:-:S04]  /*a630*/  ISETP.NE.U32.AND P6, PT, R38, RZ, PT ;  /* 0x000000ff2600720c */ /* 0x000fc80003fc5070 */
[----:B------:R-:W-:-:S04]  /*a640*/  ISETP.NE.AND.EX P5, PT, R21, RZ, PT, P6 ;  /* 0x000000ff1500720c */ /* 0x000fc80003fa5360 */
[----:B------:R-:W-:Y:S02]  /*a650*/  SEL R36, R19, RZ, !P5 ;  /* 0x000000ff13247207 */ /* 0x000fe40006800000 */
[----:B------:R-:W-:Y:S02]  /*a660*/  P2R R37, PR, RZ, 0x20 ;  /* 0x00000020ff257803 */ /* 0x000fe40000000000 */
[----:B------:R-:W-:Y:S01]  /*a670*/  ISETP.NE.AND P5, PT, R58, RZ, PT ;  /* 0x000000ff3a00720c */ /* 0x000fe20003fa5270 */
[----:B------:R-:W-:-:S05]  /*a680*/  IMAD.IADD R21, R39, 0x1, R36 ;  /* 0x0000000127157824 */ /* 0x000fca00078e0224 */
[----:B------:R-:W-:Y:S02]  /*a690*/  SEL R36, R21, RZ, !P5 ;  /* 0x000000ff15247207 */ /* 0x000fe40006800000 */
[----:B------:R-:W-:-:S03]  /*a6a0*/  ISETP.NE.AND P6, PT, R3, RZ, PT ;  /* 0x000000ff0300720c */ /* 0x000fc60003fc5270 */
[----:B------:R-:W-:-:S05]  /*a6b0*/  IMAD.IADD R23, R23, 0x1, R36 ;  /* 0x0000000117177824 */ /* 0x000fca00078e0224 */
[----:B------:R-:W-:-:S05]  /*a6c0*/  SEL R36, R23, RZ, !P6 ;  /* 0x000000ff17247207 */ /* 0x000fca0007000000 */
[----:B------:R-:W-:Y:S01]  /*a6d0*/  IMAD.IADD R25, R25, 0x1, R36 ;  /* 0x0000000119197824 */ /* 0x000fe200078e0224 */
[----:B------:R-:W-:Y:S01]  /*a6e0*/  ISETP.NE.AND P3, PT, R60, RZ, PT ;  /* 0x000000ff3c00720c */ /* 0x000fe20003f65270 */
[----:B------:R-:W0:Y:S03]  /*a6f0*/  LDS R36, [UR4+0x78] ;  /* 0x00007804ff247984 */ /* 0x000e260008000800 */
[----:B------:R-:W-:-:S05]  /*a700*/  SEL R38, R25, RZ, !P4 ;  /* 0x000000ff19267207 */ /* 0x000fca0006000000 */
[----:B------:R-:W-:-:S05]  /*a710*/  IMAD.IADD R27, R27, 0x1, R38 ;  /* 0x000000011b1b7824 */ /* 0x000fca00078e0226 */
[----:B------:R-:W-:Y:S02]  /*a720*/  SEL R38, R27, RZ, !P3 ;  /* 0x000000ff1b267207 */ /* 0x000fe40005800000 */
[----:B------:R-:W-:-:S03]  /*a730*/  ISETP.NE.AND P2, PT, R61, RZ, PT ;  /* 0x000000ff3d00720c */ /* 0x000fc60003f45270 */
[----:B------:R-:W-:-:S05]  /*a740*/  IMAD.IADD R29, R29, 0x1, R38 ;  /* 0x000000011d1d7824 */ /* 0x000fca00078e0226 */
[----:B------:R-:W-:Y:S02]  /*a750*/  SEL R38, R29, RZ, !P2 ;  /* 0x000000ff1d267207 */ /* 0x000fe40005000000 */
[----:B------:R-:W-:-:S03]  /*a760*/  ISETP.GE.U32.AND P6, PT, R2, 0x101, PT ;  /* 0x000001010200780c */ /* 0x000fc60003fc6070 */
[----:B------:R-:W-:Y:S01]  /*a770*/  IMAD.IADD R31, R31, 0x1, R38 ;  /* 0x000000011f1f7824 */ /* 0x000fe200078e0226 */
[----:B------:R-:W-:-:S04]  /*a780*/  ISETP.GE.AND.EX P6, PT, R0, RZ, PT, P6 ;  /* 0x000000ff0000720c */ /* 0x000fc80003fc6360 */
[----:B------:R-:W-:-:S05]  /*a790*/  SEL R38, R31, RZ, !P1 ;  /* 0x000000ff1f267207 */ /* 0x000fca0004800000 */
[----:B------:R-:W-:-:S05]  /*a7a0*/  IMAD.IADD R33, R33, 0x1, R38 ;  /* 0x0000000121217824 */ /* 0x000fca00078e0226 */
[----:B------:R-:W-:Y:S01]  /*a7b0*/  SEL R38, R33, RZ, !P0 ;  /* 0x000000ff21267207 */ /* 0x000fe20004000000 */
[----:B0-----:R-:W-:-:S04]  /*a7c0*/  IMAD.IADD R43, R36, 0x1, R43 ;  /* 0x00000001242b7824 */ /* 0x001fc800078e022b */
[----:B------:R-:W-:Y:S01]  /*a7d0*/  IMAD.IADD R35, R35, 0x1, R38 ;  /* 0x0000000123237824 */ /* 0x000fe200078e0226 */
[----:B------:R-:W-:Y:S06]  /*a7e0*/  @!P6 BRA `(.L_x_90) ;  /* 0x000000040070e947 */ /* 0x000fec0003800000 */
[----:B------:R-:W-:Y:S01]  /*a7f0*/  BAR.SYNC.DEFER_BLOCKING 0x0 ;  /* 0x0000000000007b1d */ /* 0x000fe20000010000 */
[----:B------:R-:W-:Y:S02]  /*a800*/  P2R R5, PR, RZ, 0x1 ;  /* 0x00000001ff057803 */ /* 0x000fe40000000000 */
[----:B------:R-:W-:Y:S02]  /*a810*/  ISETP.NE.AND P0, PT, R37, RZ, PT ;  /* 0x000000ff2500720c */ /* 0x000fe40003f05270 */
[----:B------:R-:W-:Y:S01]  /*a820*/  @P5 LEA R44, R44, UR4, 0x3 ;  /* 0x000000042c2c5c11 */ /* 0x000fe2000f8e18ff */
[----:B------:R-:W0:Y:S01]  /*a830*/  LDCU.64 UR10, c[0x0][0x3a0] ;  /* 0x00007400ff0a77ac */ /* 0x000e220008000a00 */
[----:B------:R-:W-:Y:S01]  /*a840*/  @P4 LEA R17, R17, UR4, 0x3 ;  /* 0x0000000411114c11 */ /* 0x000fe2000f8e18ff */
[----:B------:R-:W-:Y:S01]  /*a850*/  BSSY.RECONVERGENT B0, `(.L_x_91) ;  /* 0x0000054000007945 */ /* 0x000fe20003800200 */
[----:B------:R-:W-:Y:S02]  /*a860*/  @P3 LEA R16, R16, UR4, 0x3 ;  /* 0x0000000410103c11 */ /* 0x000fe4000f8e18ff */
[----:B------:R-:W-:-:S02]  /*a870*/  @P2 LEA R14, R14, UR4, 0x3 ;  /* 0x000000040e0e2c11 */ /* 0x000fc4000f8e18ff */
[----:B------:R-:W-:Y:S02]  /*a880*/  @P1 LEA R12, R12, UR4, 0x3 ;  /* 0x000000040c0c1c11 */ /* 0x000fe4000f8e18ff */
[----:B------:R-:W-:Y:S02]  /*a890*/  ISETP.NE.AND P6, PT, R4, RZ, PT ;  /* 0x000000ff0400720c */ /* 0x000fe40003fc5270 */
[----:B------:R-:W-:-:S05]  /*a8a0*/  @P0 LEA R41, R41, UR4, 0x3 ;  /* 0x0000000429290c11 */ /* 0x000fca000f8e18ff */
[----:B------:R1:W-:Y:S01]  /*a8b0*/  @P0 STS.64 [R41], R18 ;  /* 0x0000001229000388 */ /* 0x0003e20000000a00 */
[----:B------:R-:W-:-:S03]  /*a8c0*/  ISETP.NE.AND P0, PT, R5, RZ, PT ;  /* 0x000000ff0500720c */ /* 0x000fc60003f05270 */
[----:B------:R1:W-:Y:S01]  /*a8d0*/  @P5 STS.64 [R44], R20 ;  /* 0x000000142c005388 */ /* 0x0003e20000000a00 */
[----:B------:R-:W-:Y:S02]  /*a8e0*/  ISETP.NE.AND P5, PT, R3, RZ, PT ;  /* 0x000000ff0300720c */ /* 0x000fe40003fa5270 */
[----:B------:R-:W-:-:S07]  /*a8f0*/  @P6 LEA R8, R8, UR4, 0x3 ;  /* 0x0000000408086c11 */ /* 0x000fce000f8e18ff */
[----:B------:R-:W-:-:S04]  /*a900*/  @P0 LEA R10, R10, UR4, 0x3 ;  /* 0x000000040a0a0c11 */ /* 0x000fc8000f8e18ff */
[----:B------:R-:W-:-:S05]  /*a910*/  @P5 LEA R42, R42, UR4, 0x3 ;  /* 0x000000042a2a5c11 */ /* 0x000fca000f8e18ff */
[----:B------:R1:W-:Y:S04]  /*a920*/  @P5 STS.64 [R42], R22 ;  /* 0x000000162a005388 */ /* 0x0003e80000000a00 */
[----:B------:R1:W-:Y:S04]  /*a930*/  @P4 STS.64 [R17], R24 ;  /* 0x0000001811004388 */ /* 0x0003e80000000a00 */
[----:B------:R1:W-:Y:S04]  /*a940*/  @P3 STS.64 [R16], R26 ;  /* 0x0000001a10003388 */ /* 0x0003e80000000a00 */
[----:B------:R1:W-:Y:S04]  /*a950*/  @P2 STS.64 [R14], R28 ;  /* 0x0000001c0e002388 */ /* 0x0003e80000000a00 */
[----:B------:R1:W-:Y:S04]  /*a960*/  @P1 STS.64 [R12], R30 ;  /* 0x0000001e0c001388 */ /* 0x0003e80000000a00 */
[----:B------:R1:W-:Y:S01]  /*a970*/  @P0 STS.64 [R10], R32 ;  /* 0x000000200a000388 */ /* 0x0003e20000000a00 */
[----:B------:R-:W-:-:S03]  /*a980*/  ISETP.GT.U32.AND P0, PT, R2, R57, PT ;  /* 0x000000390200720c */ /* 0x000fc60003f04070 */
[----:B------:R1:W-:Y:S01]  /*a990*/  @P6 STS.64 [R8], R34 ;  /* 0x0000002208006388 */ /* 0x0003e20000000a00 */
[----:B------:R-:W-:Y:S01]  /*a9a0*/  BAR.SYNC.DEFER_BLOCKING 0x0 ;  /* 0x0000000000007b1d */ /* 0x000fe20000010000 */
[----:B------:R-:W-:-:S13]  /*a9b0*/  ISETP.GT.U32.AND.EX P0, PT, R0, RZ, PT, P0 ;  /* 0x000000ff0000720c */ /* 0x000fda0003f04100 */
[----:B01----:R-:W-:Y:S05]  /*a9c0*/  @!P0 BRA `(.L_x_92) ;  /* 0x0000000000f08947 */ /* 0x003fea0003800000 */
[----:B------:R-:W-:Y:S01]  /*a9d0*/  IMAD.MOV.U32 R19, RZ, RZ, R57 ;  /* 0x000000ffff137224 */ /* 0x000fe200078e0039 */
[----:B------:R-:W-:Y:S01]  /*a9e0*/  BSSY.RECONVERGENT B1, `(.L_x_93) ;  /* 0x0000023000017945 */ /* 0x000fe20003800200 */
[----:B------:R-:W-:-:S03]  /*a9f0*/  IMAD.MOV.U32 R12, RZ, RZ, RZ ;  /* 0x000000ffff0c7224 */ /* 0x000fc600078e00ff */
        /* <DEDUP_REMOVED lines=9> */
[----:B------:R-:W-:Y:S05]  /*aa90*/  @!P1 BRA `(.L_x_94) ;  /* 0x00000000005c9947 */ /* 0x000fea0003800000 */
        /* <DEDUP_REMOVED lines=11> */
.L_x_95:
        /* <DEDUP_REMOVED lines=12> */
.L_x_94:
[----:B------:R-:W-:Y:S05]  /*ac10*/  BSYNC.RECONVERGENT B1 ;  /* 0x0000000000017941 */ /* 0x000fea0003800200 */
.L_x_93:
[----:B------:R-:W-:Y:S05]  /*ac20*/  @!P0 BRA `(.L_x_92) ;  /* 0x0000000000588947 */ /* 0x000fea0003800000 */
.L_x_96:
        /* <DEDUP_REMOVED lines=22> */
.L_x_92:
[----:B------:R-:W-:Y:S05]  /*ad90*/  BSYNC.RECONVERGENT B0 ;  /* 0x0000000000007941 */ /* 0x000fea0003800200 */
.L_x_91:
[----:B------:R-:W-:Y:S05]  /*ada0*/  BRA `(.L_x_97) ;  /* 0x0000000000b07947 */ /* 0x000fea0003800000 */
.L_x_90:
[----:B------:R-:W-:Y:S02]  /*adb0*/  P2R R20, PR, RZ, 0x1 ;  /* 0x00000001ff147803 */ /* 0x000fe40000000000 */
[----:B------:R-:W-:Y:S02]  /*adc0*/  ISETP.NE.AND P0, PT, R37, RZ, PT ;  /* 0x000000ff2500720c */ /* 0x000fe40003f05270 */
[----:B------:R-:W0:Y:S01]  /*add0*/  @P5 LDC.64 R36, c[0x0][0x3a0] ;  /* 0x0000e800ff245b82 */ /* 0x000e220000000a00 */
[----:B------:R-:W-:Y:S02]  /*ade0*/  P2R R18, PR, RZ, 0x2 ;  /* 0x00000002ff127803 */ /* 0x000fe40000000000 */
[----:B------:R-:W-:-:S08]  /*adf0*/  ISETP.NE.AND P1, PT, R3, RZ, PT ;  /* 0x000000ff0300720c */ /* 0x000fd00003f25270 */
[----:B------:R-:W1:Y:S01]  /*ae00*/  @P0 LDC.64 R38, c[0x0][0x3a0] ;  /* 0x0000e800ff260b82 */ /* 0x000e620000000a00 */
[----:B0-----:R-:W-:-:S04]  /*ae10*/  @P5 LEA R36, P6, R44, R36, 0x2 ;  /* 0x000000242c245211 */ /* 0x001fc800078c10ff */
[----:B------:R-:W-:Y:S02]  /*ae20*/  @P5 LEA.HI.X R37, R44, R37, R45, 0x2, P6 ;  /* 0x000000252c255211 */ /* 0x000fe400030f142d */
[----:B-1----:R-:W-:-:S04]  /*ae30*/  @P0 LEA R38, P6, R41, R38, 0x2 ;  /* 0x0000002629260211 */ /* 0x002fc800078c10ff */
[----:B------:R-:W-:Y:S02]  /*ae40*/  @P0 LEA.HI.X R39, R41, R39, R40, 0x2, P6 ;  /* 0x0000002729270211 */ /* 0x000fe400030f1428 */
[----:B------:R-:W0:Y:S03]  /*ae50*/  @P1 LDC.64 R40, c[0x0][0x3a0] ;  /* 0x0000e800ff281b82 */ /* 0x000e260000000a00 */
[----:B------:R-:W-:Y:S01]  /*ae60*/  @P0 STG.E desc[UR8][R38.64], R19 ;  /* 0x0000001326000986 */ /* 0x000fe2000c101908 */
[----:B------:R-:W-:-:S03]  /*ae70*/  ISETP.NE.AND P0, PT, R20, RZ, PT ;  /* 0x000000ff1400720c */ /* 0x000fc60003f05270 */
[----:B------:R1:W-:Y:S01]  /*ae80*/  @P5 STG.E desc[UR8][R36.64], R21 ;  /* 0x0000001524005986 */ /* 0x0003e2000c101908 */
[----:B------:R-:W-:-:S09]  /*ae90*/  ISETP.NE.AND P5, PT, R3, RZ, PT ;  /* 0x000000ff0300720c */ /* 0x000fd20003fa5270 */
[----:B------:R-:W2:Y:S01]  /*aea0*/  @P0 LDC.64 R44, c[0x0][0x3a0] ;  /* 0x0000e800ff2c0b82 */ /* 0x000ea20000000a00 */
[----:B0-----:R-:W-:-:S07]  /*aeb0*/  @P1 LEA R40, P6, R42, R40, 0x2 ;  /* 0x000000282a281211 */ /* 0x001fce00078c10ff */
[----:B-1----:R-:W0:Y:S01]  /*aec0*/  @P3 LDC.64 R20, c[0x0][0x3a0] ;  /* 0x0000e800ff143b82 */ /* 0x002e220000000a00 */
[----:B------:R-:W-:Y:S02]  /*aed0*/  @P1 LEA.HI.X R41, R42, R41, R53, 0x2, P6 ;  /* 0x000000292a291211 */ /* 0x000fe400030f1435 */
[----:B------:R-:W-:Y:S02]  /*aee0*/  ISETP.NE.AND P1, PT, R18, RZ, PT ;  /* 0x000000ff1200720c */ /* 0x000fe40003f25270 */
[----:B------:R-:W-:-:S03]  /*aef0*/  ISETP.NE.AND P6, PT, R4, RZ, PT ;  /* 0x000000ff0400720c */ /* 0x000fc60003fc5270 */
[----:B------:R-:W1:Y:S01]  /*af00*/  @P4 LDC.64 R18, c[0x0][0x3a0] ;  /* 0x0000e800ff124b82 */ /* 0x000e620000000a00 */
[----:B------:R3:W-:Y:S07]  /*af10*/  @P5 STG.E desc[UR8][R40.64], R23 ;  /* 0x0000001728005986 */ /* 0x0007ee000c101908 */
[----:B------:R-:W4:Y:S08]  /*af20*/  @P2 LDC.64 R36, c[0x0][0x3a0] ;  /* 0x0000e800ff242b82 */ /* 0x000f300000000a00 */
[----:B------:R-:W5:Y:S08]  /*af30*/  @P1 LDC.64 R38, c[0x0][0x3a0] ;  /* 0x0000e800ff261b82 */ /* 0x000f700000000a00 */
[----:B------:R-:W3:Y:S01]  /*af40*/  @P6 LDC.64 R46, c[0x0][0x3a0] ;  /* 0x0000e800ff2e6b82 */ /* 0x000ee20000000a00 */
[----:B-1----:R-:W-:-:S04]  /*af50*/  @P4 LEA R18, P5, R17, R18, 0x2 ;  /* 0x0000001211124211 */ /* 0x002fc800078a10ff */
[----:B------:R-:W-:Y:S02]  /*af60*/  @P4 LEA.HI.X R19, R17, R19, R52, 0x2, P5 ;  /* 0x0000001311134211 */ /* 0x000fe400028f1434 */
[----:B0-----:R-:W-:-:S03]  /*af70*/  @P3 LEA R48, P5, R16, R20, 0x2 ;  /* 0x0000001410303211 */ /* 0x001fc600078a10ff */
[----:B------:R1:W-:Y:S01]  /*af80*/  @P4 STG.E desc[UR8][R18.64], R25 ;  /* 0x0000001912004986 */ /* 0x0003e2000c101908 */
[----:B------:R-:W-:Y:S02]  /*af90*/  @P3 LEA.HI.X R49, R16, R21, R15, 0x2, P5 ;  /* 0x0000001510313211 */ /* 0x000fe400028f140f */
[----:B----4-:R-:W-:-:S03]  /*afa0*/  @P2 LEA R36, P4, R14, R36, 0x2 ;  /* 0x000000240e242211 */ /* 0x010fc600078810ff */
[----:B------:R1:W-:Y:S01]  /*afb0*/  @P3 STG.E desc[UR8][R48.64], R27 ;  /* 0x0000001b30003986 */ /* 0x0003e2000c101908 */
[----:B------:R-:W-:Y:S02]  /*afc0*/  @P2 LEA.HI.X R37, R14, R37, R13, 0x2, P4 ;  /* 0x000000250e252211 */ /* 0x000fe400020f140d */
[----:B-----5:R-:W-:Y:S02]  /*afd0*/  @P1 LEA R38, P3, R12, R38, 0x2 ;  /* 0x000000260c261211 */ /* 0x020fe400078610ff */
[----:B--2---:R-:W-:Y:S01]  /*afe0*/  @P0 LEA R44, P4, R10, R44, 0x2 ;  /* 0x0000002c0a2c0211 */ /* 0x004fe200078810ff */
[----:B------:R1:W-:Y:S01]  /*aff0*/  @P2 STG.E desc[UR8][R36.64], R29 ;  /* 0x0000001d24002986 */ /* 0x0003e2000c101908 */
[----:B------:R-:W-:Y:S02]  /*b000*/  @P1 LEA.HI.X R39, R12, R39, R11, 0x2, P3 ;  /* 0x000000270c271211 */ /* 0x000fe400018f140b */
[----:B---3--:R-:W-:Y:S02]  /*b010*/  @P6 LEA R46, P5, R8, R46, 0x2 ;  /* 0x0000002e082e6211 */ /* 0x008fe400078a10ff */
[----:B------:R-:W-:Y:S01]  /*b020*/  @P0 LEA.HI.X R45, R10, R45, R9, 0x2, P4 ;  /* 0x0000002d0a2d0211 */ /* 0x000fe200020f1409 */
[----:B------:R1:W-:Y:S01]  /*b030*/  @P1 STG.E desc[UR8][R38.64], R31 ;  /* 0x0000001f26001986 */ /* 0x0003e2000c101908 */
[----:B------:R-:W-:-:S03]  /*b040*/  @P6 LEA.HI.X R47, R8, R47, R5, 0x2, P5 ;  /* 0x0000002f082f6211 */ /* 0x000fc600028f1405 */
[----:B------:R1:W-:Y:S04]  /*b050*/  @P0 STG.E desc[UR8][R44.64], R33 ;  /* 0x000000212c000986 */ /* 0x0003e8000c101908 */
[----:B------:R1:W-:Y:S02]  /*b060*/  @P6 STG.E desc[UR8][R46.64], R35 ;  /* 0x000000232e006986 */ /* 0x0003e4000c101908 */
.L_x_97:
[----:B------:R-:W2:Y:S02]  /*b070*/  S2R R3, SR_TID.X ;  /* 0x0000000000037919 */ /* 0x000ea40000002100 */
[----:B--2---:R-:W-:-:S13]  /*b080*/  ISETP.NE.AND P0, PT, R3, 0xff, PT ;  /* 0x000000ff0300780c */ /* 0x004fda0003f05270 */
[----:B------:R-:W-:Y:S05]  /*b090*/  @P0 EXIT ;  /* 0x000000000000094d */ /* 0x000fea0003800000 */
[----:B0---4-:R-:W0:Y:S01]  /*b0a0*/  LDC.64 R4, c[0x0][0x3a8] ;  /* 0x0000ea00ff047b82 */ /* 0x011e220000000a00 */
[----:B------:R-:W-:-:S04]  /*b0b0*/  ISETP.NE.U32.AND P0, PT, R7, 0x900, PT ;  /* 0x000009000700780c */ /* 0x000fc80003f05070 */
[----:B------:R-:W-:-:S13]  /*b0c0*/  ISETP.NE.AND.EX P0, PT, R6, RZ, PT, P0 ;  /* 0x000000ff0600720c */ /* 0x000fda0003f05300 */
[----:B------:R-:W-:Y:S05]  /*b0d0*/  @P0 BRA `(.L_x_98) ;  /* 0x0000000000180947 */ /* 0x000fea0003800000 */
[----:B------:R-:W2:Y:S02]  /*b0e0*/  LDC.64 R6, c[0x0][0x3a0] ;  /* 0x0000e800ff067b82 */ /* 0x000ea40000000a00 */
[----:B--2---:R-:W-:-:S04]  /*b0f0*/  LEA R6, P0, R2, R6, 0x2 ;  /* 0x0000000602067211 */ /* 0x004fc800078010ff */
[C---:B------:R-:W-:Y:S02]  /*b100*/  LEA.HI.X R7, R2.reuse, R7, R0, 0x2, P0 ;  /* 0x0000000702077211 */ /* 0x040fe400000f1400 */
[----:B------:R-:W-:-:S03]  /*b110*/  IADD3 R2, P0, PT, R2, 0x1, RZ ;  /* 0x0000000102027810 */ /* 0x000fc60007f1e0ff */
[----:B------:R2:W-:Y:S02]  /*b120*/  STG.E desc[UR8][R6.64], R43 ;  /* 0x0000002b06007986 */ /* 0x0005e4000c101908 */
[----:B------:R-:W-:-:S08]  /*b130*/  IMAD.X R0, RZ, RZ, R0, P0 ;  /* 0x000000ffff007224 */ /* 0x000fd000000e0600 */
.L_x_98:
[----:B------:R-:W-:-:S05]  /*b140*/  IMAD.MOV.U32 R3, RZ, RZ, R0 ;  /* 0x000000ffff037224 */ /* 0x000fca00078e0000 */
[----:B0-----:R-:W-:Y:S01]  /*b150*/  STG.E.64 desc[UR8][R4.64], R2 ;  /* 0x0000000204007986 */ /* 0x001fe2000c101b08 */
[----:B------:R-:W-:Y:S05]  /*b160*/  EXIT ;  /* 0x000000000000794d */ /* 0x000fea0003800000 */
.L_x_53:
[----:B------:R-:W0:Y:S01]  /*b170*/  LDC.64 R4, c[0x0][0x380] ;  /* 0x0000e000ff047b82 */ /* 0x000e220000000a00 */
[----:B------:R-:W1:Y:S01]  /*b180*/  S2R R16, SR_TID.X ;  /* 0x0000000000107919 */ /* 0x000e620000002100 */
[----:B------:R-:W-:Y:S06]  /*b190*/  BSSY.RECONVERGENT B0, `(.L_x_99) ;  /* 0x0000045000007945 */ /* 0x000fec0003800200 */
[----:B------:R-:W2:Y:S01]  /*b1a0*/  LDC.64 R2, c[0x0][0x388] ;  /* 0x0000e200ff027b82 */ /* 0x000ea20000000a00 */
[----:B0-----:R-:W-:Y:S01]  /*b1b0*/  IABS R13, R5 ;  /* 0x00000005000d7213 */ /* 0x001fe20000000000 */
[----:B------:R-:W-:-:S03]  /*b1c0*/  IMAD.IADD R15, R8, 0x1, R4 ;  /* 0x00000001080f7824 */ /* 0x000fc600078e0204 */
[----:B------:R-:W0:Y:S01]  /*b1d0*/  I2F.RP R9, R13 ;  /* 0x0000000d00097306 */ /* 0x000e220000209400 */
[----:B--2---:R-:W-:Y:S01]  /*b1e0*/  IABS R0, R3 ;  /* 0x0000000300007213 */ /* 0x004fe20000000000 */
[----:B------:R-:W-:Y:S02]  /*b1f0*/  IMAD.IADD R2, R8, 0x1, R2 ;  /* 0x0000000108027824 */ /* 0x000fe400078e0202 */
[----:B------:R-:W-:-:S04]  /*b200*/  IMAD.MOV.U32 R8, RZ, RZ, RZ ;  /* 0x000000ffff087224 */ /* 0x000fc800078e00ff */
[----:B------:R-:W2:Y:S01]  /*b210*/  I2F.RP R17, R0 ;  /* 0x0000000000117306 */ /* 0x000ea20000209400 */
[----:B------:R-:W-:-:S07]  /*b220*/  IABS R25, R2 ;  /* 0x0000000200197213 */ /* 0x000fce0000000000 */
[----:B0-----:R-:W0:Y:S08]  /*b230*/  MUFU.RCP R9, R9 ;  /* 0x0000000900097308 */ /* 0x001e300000001000 */
[----:B--2---:R-:W-:Y:S01]  /*b240*/  MUFU.RCP R17, R17 ;  /* 0x0000001100117308 */ /* 0x004fe20000001000 */
[----:B0-----:R-:W-:-:S07]  /*b250*/  VIADD R10, R9, 0xffffffe ;  /* 0x0ffffffe090a7836 */ /* 0x001fce0000000000 */
[----:B------:R0:W2:Y:S02]  /*b260*/  F2I.FTZ.U32.TRUNC.NTZ R11, R10 ;  /* 0x0000000a000b7305 */ /* 0x0000a4000021f000 */
[----:B0-----:R-:W-:Y:S02]  /*b270*/  IMAD.MOV.U32 R10, RZ, RZ, RZ ;  /* 0x000000ffff0a7224 */ /* 0x001fe400078e00ff */
[----:B--2---:R-:W-:-:S04]  /*b280*/  IMAD.MOV R12, RZ, RZ, -R11 ;  /* 0x000000ffff0c7224 */ /* 0x004fc800078e0a0b */
[----:B------:R-:W-:Y:S01]  /*b290*/  IMAD.MOV.U32 R4, RZ, RZ, R12 ;  /* 0x000000ffff047224 */ /* 0x000fe200078e000c */
[----:B------:R-:W-:-:S03]  /*b2a0*/  IABS R12, R15 ;  /* 0x0000000f000c7213 */ /* 0x000fc60000000000 */
[----:B------:R-:W-:Y:S02]  /*b2b0*/  IMAD R9, R4, R13, RZ ;  /* 0x0000000d04097224 */ /* 0x000fe400078e02ff */
[----:B------:R-:W-:Y:S01]  /*b2c0*/  IMAD.MOV.U32 R4, RZ, RZ, R12 ;  /* 0x000000ffff047224 */ /* 0x000fe200078e000c */
[----:B-1----:R-:W-:Y:S01]  /*b2d0*/  LOP3.LUT R12, R16, 0x1f, RZ, 0xc0, !PT ;  /* 0x0000001f100c7812 */ /* 0x002fe200078ec0ff */
[----:B------:R-:W-:Y:S01]  /*b2e0*/  IMAD.HI.U32 R14, R11, R9, R10 ;  /* 0x000000090b0e7227 */ /* 0x000fe200078e000a */
[----:B------:R-:W-:-:S04]  /*b2f0*/  LOP3.LUT R11, R15, R5, RZ, 0x3c, !PT ;  /* 0x000000050f0b7212 */ /* 0x000fc800078e3cff */
[----:B------:R-:W-:Y:S01]  /*b300*/  ISETP.GE.AND P2, PT, R11, RZ, PT ;  /* 0x000000ff0b00720c */ /* 0x000fe20003f46270 */
[----:B------:R-:W-:-:S04]  /*b310*/  IMAD.HI.U32 R10, R14, R4, RZ ;  /* 0x000000040e0a7227 */ /* 0x000fc800078e00ff */
[----:B------:R-:W-:-:S04]  /*b320*/  IMAD.MOV R9, RZ, RZ, -R10 ;  /* 0x000000ffff097224 */ /* 0x000fc800078e0a0a */
[----:B------:R-:W-:Y:S02]  /*b330*/  IMAD R4, R13, R9, R4 ;  /* 0x000000090d047224 */ /* 0x000fe400078e0204 */
[----:B------:R-:W-:Y:S01]  /*b340*/  VIADD R9, R17, 0xffffffe ;  /* 0x0ffffffe11097836 */ /* 0x000fe20000000000 */
[----:B------:R-:W-:Y:S02]  /*b350*/  LOP3.LUT R17, R16, 0x3e0, RZ, 0xc0, !PT ;  /* 0x000003e010117812 */ /* 0x000fe400078ec0ff */
[----:B------:R-:W-:-:S03]  /*b360*/  ISETP.GT.U32.AND P1, PT, R13, R4, PT ;  /* 0x000000040d00720c */ /* 0x000fc60003f24070 */
[----:B------:R-:W0:Y:S10]  /*b370*/  F2I.FTZ.U32.TRUNC.NTZ R9, R9 ;  /* 0x0000000900097305 */ /* 0x000e34000021f000 */
[----:B------:R-:W-:-:S02]  /*b380*/  @!P1 IMAD.IADD R4, R4, 0x1, -R13 ;  /* 0x0000000104049824 */ /* 0x000fc400078e0a0d */
[----:B------:R-:W-:-:S03]  /*b390*/  @!P1 VIADD R10, R10, 0x1 ;  /* 0x000000010a0a9836 */ /* 0x000fc60000000000 */
[----:B------:R-:W-:Y:S01]  /*b3a0*/  ISETP.GE.U32.AND P0, PT, R4, R13, PT ;  /* 0x0000000d0400720c */ /* 0x000fe20003f06070 */
[----:B------:R-:W-:Y:S01]  /*b3b0*/  IMAD R4, R17, 0x9, R12 ;  /* 0x0000000911047824 */ /* 0x000fe200078e020c */
[----:B------:R-:W-:Y:S01]  /*b3c0*/  LOP3.LUT R17, RZ, R5, RZ, 0x33, !PT ;  /* 0x00000005ff117212 */ /* 0x000fe200078e33ff */
[----:B0-----:R-:W-:Y:S02]  /*b3d0*/  IMAD.MOV R19, RZ, RZ, -R9 ;  /* 0x000000ffff137224 */ /* 0x001fe400078e0a09 */
[C---:B------:R-:W-:Y:S01]  /*b3e0*/  VIADD R12, R4.reuse, 0x20 ;  /* 0x00000020040c7836 */ /* 0x040fe20000000000 */
[----:B------:R-:W-:Y:S01]  /*b3f0*/  ISETP.GE.U32.AND P3, PT, R4, R7, PT ;  /* 0x000000070400720c */ /* 0x000fe20003f66070 */
[----:B------:R-:W-:-:S03]  /*b400*/  IMAD R11, R19, R0, RZ ;  /* 0x00000000130b7224 */ /* 0x000fc600078e02ff */
[----:B------:R-:W-:Y:S01]  /*b410*/  ISETP.GE.U32.AND P5, PT, R12, R7, PT ;  /* 0x000000070c00720c */ /* 0x000fe20003fa6070 */
[----:B------:R-:W-:-:S04]  /*b420*/  IMAD.HI.U32 R9, R9, R11, R8 ;  /* 0x0000000b09097227 */ /* 0x000fc800078e0008 */
[----:B------:R-:W-:Y:S01]  /*b430*/  @P0 VIADD R10, R10, 0x1 ;  /* 0x000000010a0a0836 */ /* 0x000fe20000000000 */
[----:B------:R-:W-:Y:S01]  /*b440*/  ISETP.NE.AND P0, PT, R5, RZ, PT ;  /* 0x000000ff0500720c */ /* 0x000fe20003f05270 */
[C---:B------:R-:W-:Y:S02]  /*b450*/  VIADD R11, R4.reuse, 0x60 ;  /* 0x00000060040b7836 */ /* 0x040fe40000000000 */
[----:B------:R-:W-:Y:S02]  /*b460*/  IMAD.MOV.U32 R18, RZ, RZ, R10 ;  /* 0x000000ffff127224 */ /* 0x000fe400078e000a */
[----:B------:R-:W-:Y:S02]  /*b470*/  VIADD R10, R4, 0x40 ;  /* 0x00000040040a7836 */ /* 0x000fe40000000000 */
[----:B------:R-:W-:Y:S02]  /*b480*/  @!P2 IMAD.MOV R18, RZ, RZ, -R18 ;  /* 0x000000ffff12a224 */ /* 0x000fe400078e0a12 */
[----:B------:R-:W-:Y:S01]  /*b490*/  IMAD.HI.U32 R22, R9, R25, RZ ;  /* 0x0000001909167227 */ /* 0x000fe200078e00ff */
[----:B------:R-:W-:-:S02]  /*b4a0*/  ISETP.GE.U32.AND P4, PT, R10, R7, PT ;  /* 0x000000070a00720c */ /* 0x000fc40003f86070 */
[----:B------:R-:W-:-:S05]  /*b4b0*/  SEL R18, R17, R18, !P0 ;  /* 0x0000001211127207 */ /* 0x000fca0004000000 */
[--C-:B------:R-:W-:Y:S02]  /*b4c0*/  IMAD.MOV.U32 R21, RZ, RZ, R18.reuse ;  /* 0x000000ffff157224 */ /* 0x100fe400078e0012 */
[--C-:B------:R-:W-:Y:S02]  /*b4d0*/  IMAD.MOV.U32 R20, RZ, RZ, R18.reuse ;  /* 0x000000ffff147224 */ /* 0x100fe400078e0012 */
        /* <DEDUP_REMOVED lines=16> */
.L_x_100:
[----:B------:R-:W-:Y:S05]  /*b5e0*/  BSYNC.RECONVERGENT B0 ;  /* 0x0000000000007941 */ /* 0x000fea0003800200 */
.L_x_99:
        /* <DEDUP_REMOVED lines=16> */
.L_x_102:
[----:B------:R-:W-:Y:S05]  /*b6f0*/  BSYNC.RECONVERGENT B0 ;  /* 0x0000000000007941 */ /* 0x000fea0003800200 */
.L_x_101:
        /* <DEDUP_REMOVED lines=16> */
.L_x_104:
[----:B------:R-:W-:Y:S05]  /*b800*/  BSYNC.RECONVERGENT B0 ;  /* 0x0000000000007941 */ /* 0x000fea0003800200 */
.L_x_103:
[----:B------:R-:W-:Y:S01]  /*b810*/  ISETP.GE.U32.AND P1, PT, R11, R7, PT ;  /* 0x000000070b00720c */ /* 0x000fe20003f26070 */
[----:B------:R-:W-:Y:S01]  /*b820*/  IMAD.MOV R8, RZ, RZ, -R22 ;  /* 0x000000ffff087224 */ /* 0x000fe200078e0a16 */
[----:B------:R-:W-:Y:S01]  /*b830*/  BSSY.RECONVERGENT B0, `(.L_x_105) ;  /* 0x0000012000007945 */ /* 0x000fe20003800200 */
[----:B------:R-:W-:Y:S02]  /*b840*/  IMAD.MOV.U32 R23, RZ, RZ, R18 ;  /* 0x000000ffff177224 */ /* 0x000fe400078e0012 */
        /* <DEDUP_REMOVED lines=16> */
.L_x_106:
[----:B------:R-:W-:Y:S05]  /*b950*/  BSYNC.RECONVERGENT B0 ;  /* 0x0000000000007941 */ /* 0x000fea0003800200 */
.L_x_105:
[----:B------:R-:W-:Y:S01]  /*b960*/  ISETP.GT.U32.AND P2, PT, R0, R25, PT ;  /* 0x000000190000720c */ /* 0x000fe20003f44070 */
[----:B------:R-:W0:Y:S01]  /*b970*/  S2R R35, SR_LANEID ;  /* 0x0000000000237919 */ /* 0x000e220000000000 */
[----:B------:R-:W-:Y:S01]  /*b980*/  VIADD R38, R4, 0x80 ;  /* 0x0000008004267836 */ /* 0x000fe20000000000 */
[----:B------:R-:W-:Y:S01]  /*b990*/  LOP3.LUT R8, R2, R3, RZ, 0x3c, !PT ;  /* 0x0000000302087212 */ /* 0x000fe200078e3cff */
[----:B------:R-:W-:Y:S01]  /*b9a0*/  BSSY.RECONVERGENT B0, `(.L_x_107) ;  /* 0x0000019000007945 */ /* 0x000fe20003800200 */
[----:B------:R-:W-:-:S08]  /*b9b0*/  VIADD R40, R4, 0xa0 ;  /* 0x000000a004287836 */ /* 0x000fd00000000000 */
[----:B------:R-:W-:Y:S02]  /*b9c0*/  @!P2 IMAD.IADD R25, R25, 0x1, -R0 ;  /* 0x000000011919a824 */ /* 0x000fe400078e0a00 */
[----:B------:R-:W-:Y:S01]  /*b9d0*/  @!P2 VIADD R22, R22, 0x1 ;  /* 0x000000011616a836 */ /* 0x000fe20000000000 */
[----:B------:R-:W-:Y:S02]  /*b9e0*/  ISETP.GE.AND P2, PT, R8, RZ, PT ;  /* 0x000000ff0800720c */ /* 0x000fe40003f46270 */
[----:B------:R-:W-:Y:S01]  /*b9f0*/  ISETP.GE.U32.AND P1, PT, R25, R0, PT ;  /* 0x000000001900720c */ /* 0x000fe20003f26070 */
[----:B------:R-:W-:-:S12]  /*ba00*/  IMAD.MOV.U32 R25, RZ, RZ, R18 ;  /* 0x000000ffff197224 */ /* 0x000fd800078e0012 */
[----:B------:R-:W-:Y:S01]  /*ba10*/  @P1 VIADD R22, R22, 0x1 ;  /* 0x0000000116161836 */ /* 0x000fe20000000000 */
[----:B------:R-:W-:-:S03]  /*ba20*/  ISETP.GE.U32.AND P1, PT, R38, R7, PT ;  /* 0x000000072600720c */ /* 0x000fc60003f26070 */
[----:B------:R-:W-:-:S10]  /*ba30*/  @!P2 IMAD.MOV R22, RZ, RZ, -R22 ;  /* 0x000000ffff16a224 */ /* 0x000fd400078e0a16 */
[----:B0-----:R-:W-:Y:S05]  /*ba40*/  @P1 BRA `(.L_x_108) ;  /* 0x0000000000381947 */ /* 0x001fea0003800000 */
        /* <DEDUP_REMOVED lines=14> */
.L_x_108:
[----:B------:R-:W-:Y:S05]  /*bb30*/  BSYNC.RECONVERGENT B0 ;  /* 0x0000000000007941 */ /* 0x000fea0003800200 */
.L_x_107:
[----:B------:R-:W-:Y:S01]  /*bb40*/  ISETP.GE.U32.AND P2, PT, R40, R7, PT ;  /* 0x000000072800720c */ /* 0x000fe20003f46070 */
        /* <DEDUP_REMOVED lines=22> */
.L_x_110:
[----:B------:R-:W-:Y:S05]  /*bcb0*/  BSYNC.RECONVERGENT B0 ;  /* 0x0000000000007941 */ /* 0x000fea0003800200 */
.L_x_109:
[----:B------:R-:W-:Y:S01]  /*bcc0*/  ISETP.GE.U32.AND P3, PT, R46, R7, PT ;  /* 0x000000072e00720c */ /* 0x000fe20003f66070 */
        /* <DEDUP_REMOVED lines=16> */
.L_x_112:
[----:B------:R-:W-:Y:S05]  /*bdd0*/  BSYNC.RECONVERGENT B0 ;  /* 0x0000000000007941 */ /* 0x000fea0003800200 */
.L_x_111:
        /* <DEDUP_REMOVED lines=17> */
.L_x_114:
[----:B------:R-:W-:Y:S05]  /*bef0*/  BSYNC.RECONVERGENT B0 ;  /* 0x0000000000007941 */ /* 0x000fea0003800200 */
.L_x_113:
        /* <DEDUP_REMOVED lines=17> */
.L_x_116:
[----:B------:R-:W-:Y:S05]  /*c010*/  BSYNC.RECONVERGENT B0 ;  /* 0x0000000000007941 */ /* 0x000fea0003800200 */
.L_x_115:
[----:B------:R-:W0:Y:S01]  /*c020*/  S2UR UR5, SR_CgaCtaId ;  /* 0x00000000000579c3 */ /* 0x000e220000008800 */
[----:B------:R-:W-:Y:S01]  /*c030*/  SHF.R.U32.HI R36, RZ, 0x5, R16 ;  /* 0x00000005ff247819 */ /* 0x000fe20000011610 */
[----:B------:R-:W-:Y:S01]  /*c040*/  UMOV UR4, 0x400 ;  /* 0x0000040000047882 */ /* 0x000fe20000000000 */
[----:B------:R-:W-:Y:S01]  /*c050*/  ISETP.NE.AND P6, PT, R16, RZ, PT ;  /* 0x000000ff1000720c */ /* 0x000fe20003fc5270 */
[----:B------:R-:W-:Y:S01]  /*c060*/  BSSY.RECONVERGENT B0, `(.L_x_117) ;  /* 0x000001f000007945 */ /* 0x000fe20003800200 */
[----:B------:R-:W-:Y:S02]  /*c070*/  IMAD.MOV.U32 R8, RZ, RZ, RZ ;  /* 0x000000ffff087224 */ /* 0x000fe400078e00ff */
[----:B------:R-:W-:Y:S01]  /*c080*/  IMAD R48, R36, 0x120, R35 ;  /* 0x0000012024307824 */ /* 0x000fe200078e0223 */
[----:B0-----:R-:W-:-:S06]  /*c090*/  ULEA UR4, UR5, UR4, 0x18 ;  /* 0x0000000405047291 */ /* 0x001fcc000f8ec0ff */
[----:B------:R-:W-:-:S05]  /*c0a0*/  LEA R48, R48, UR4, 0x2 ;  /* 0x0000000430307c11 */ /* 0x000fca000f8e10ff */
[----:B------:R0:W-:Y:S04]  /*c0b0*/  STS [R48], R19 ;  /* 0x0000001330007388 */ /* 0x0001e80000000800 */
[----:B------:R0:W-:Y:S04]  /*c0c0*/  STS [R48+0x80], R21 ;  /* 0x0000801530007388 */ /* 0x0001e80000000800 */
[----:B------:R0:W-:Y:S04]  /*c0d0*/  STS [R48+0x100], R20 ;  /* 0x0001001430007388 */ /* 0x0001e80000000800 */
[----:B------:R0:W-:Y:S04]  /*c0e0*/  STS [R48+0x180], R23 ;  /* 0x0001801730007388 */ /* 0x0001e80000000800 */
[----:B------:R0:W-:Y:S04]  /*c0f0*/  STS [R48+0x200], R25 ;  /* 0x0002001930007388 */ /* 0x0001e80000000800 */
[----:B------:R0:W-:Y:S04]  /*c100*/  STS [R48+0x280], R27 ;  /* 0x0002801b30007388 */ /* 0x0001e80000000800 */
[----:B------:R0:W-:Y:S04]  /*c110*/  STS [R48+0x300], R29 ;  /* 0x0003001d30007388 */ /* 0x0001e80000000800 */
[----:B------:R0:W-:Y:S04]  /*c120*/  STS [R48+0x380], R31 ;  /* 0x0003801f30007388 */ /* 0x0001e80000000800 */
[----:B------:R0:W-:Y:S01]  /*c130*/  STS [R48+0x400], R18 ;  /* 0x0004001230007388 */ /* 0x0001e20000000800 */
[----:B------:R-:W-:Y:S01]  /*c140*/  NOP ;  /* 0x0000000000007918 */ /* 0x000fe20000000000 */
[----:B------:R-:W-:Y:S05]  /*c150*/  @P6 BRA `(.L_x_118) ;  /* 0x00000000003c6947 */ /* 0x000fea0003800000 */
[----:B------:R-:W-:-:S05]  /*c160*/  VIADD R8, R15, 0xffffffff ;  /* 0xffffffff0f087836 */ /* 0x000fca0000000000 */
[----:B------:R-:W-:Y:S02]  /*c170*/  IABS R15, R8 ;  /* 0x00000008000f7213 */ /* 0x000fe40000000000 */
[----:B------:R-:W-:-:S03]  /*c180*/  LOP3.LUT R5, R8, R5, RZ, 0x3c, !PT ;  /* 0x0000000508057212 */ /* 0x000fc600078e3cff */
[----:B------:R-:W-:-:S04]  /*c190*/  IMAD.HI.U32 R14, R14, R15, RZ ;  /* 0x0000000f0e0e7227 */ /* 0x000fc800078e00ff */
[----:B0-----:R-:W-:-:S04]  /*c1a0*/  IMAD.MOV R18, RZ, RZ, -R14 ;  /* 0x000000ffff127224 */ /* 0x001fc800078e0a0e */
[----:B------:R-:W-:-:S05]  /*c1b0*/  IMAD R18, R13, R18, R15 ;  /* 0x000000120d127224 */ /* 0x000fca00078e020f */
[----:B------:R-:W-:-:S13]  /*c1c0*/  ISETP.GT.U32.AND P6, PT, R13, R18, PT ;  /* 0x000000120d00720c */ /* 0x000fda0003fc4070 */
[----:B------:R-:W-:Y:S02]  /*c1d0*/  @!P6 IMAD.IADD R18, R18, 0x1, -R13 ;  /* 0x000000011212e824 */ /* 0x000fe400078e0a0d */
[----:B------:R-:W-:-:S03]  /*c1e0*/  @!P6 VIADD R14, R14, 0x1 ;  /* 0x000000010e0ee836 */ /* 0x000fc60000000000 */
[----:B------:R-:W-:-:S13]  /*c1f0*/  ISETP.GE.U32.AND P6, PT, R18, R13, PT ;  /* 0x0000000d1200720c */ /* 0x000fda0003fc6070 */
[----:B------:R-:W-:Y:S01]  /*c200*/  @P6 VIADD R14, R14, 0x1 ;  /* 0x000000010e0e6836 */ /* 0x000fe20000000000 */
[----:B------:R-:W-:-:S03]  /*c210*/  ISETP.GE.AND P6, PT, R5, RZ, PT ;  /* 0x000000ff0500720c */ /* 0x000fc60003fc6270 */
[----:B------:R-:W-:-:S10]  /*c220*/  IMAD.MOV.U32 R8, RZ, RZ, R14 ;  /* 0x000000ffff087224 */ /* 0x000fd400078e000e */
[----:B------:R-:W-:-:S05]  /*c230*/  @!P6 IMAD.MOV R8, RZ, RZ, -R8 ;  /* 0x000000ffff08e224 */ /* 0x000fca00078e0a08 */
[----:B------:R-:W-:-:S07]  /*c240*/  SEL R8, R17, R8, !P0 ;  /* 0x0000000811087207 */ /* 0x000fce0004000000 */
.L_x_118:
[----:B------:R-:W-:Y:S05]  /*c250*/  BSYNC.RECONVERGENT B0 ;  /* 0x0000000000007941 */ /* 0x000fea0003800200 */
.L_x_117:
[----:B------:R-:W-:Y:S01]  /*c260*/  LOP3.LUT R15, RZ, R3, RZ, 0x33, !PT ;  /* 0x00000003ff0f7212 */ /* 0x000fe200078e33ff */
[----:B------:R-:W-:Y:S01]  /*c270*/  IMAD R13, R35, 0x20, R48 ;  /* 0x00000020230d7824 */ /* 0x000fe200078e0230 */
[----:B------:R-:W-:Y:S01]  /*c280*/  ISETP.NE.AND P0, PT, R3, RZ, PT ;  /* 0x000000ff0300720c */ /* 0x000fe20003f05270 */
[----:B------:R-:W-:Y:S01]  /*c290*/  BSSY.RECONVERGENT B0, `(.L_x_119) ;  /* 0x0000025000007945 */ /* 0x000fe20003800200 */
[----:B------:R-:W-:Y:S02]  /*c2a0*/  ISETP.GE.U32.AND P6, PT, R4, R7, PT ;  /* 0x000000070400720c */ /* 0x000fe40003fc6070 */
[----:B------:R-:W-:Y:S01]  /*c2b0*/  SEL R17, R15, R22, !P0 ;  /* 0x000000160f117207 */ /* 0x000fe20004000000 */
[----:B------:R1:W2:Y:S04]  /*c2c0*/  LDS R5, [R13+0x20] ;  /* 0x000020000d057984 */ /* 0x0002a80000000800 */
[----:B------:R-:W-:Y:S01]  /*c2d0*/  IMAD.MOV R14, RZ, RZ, -R17 ;  /* 0x000000ffff0e7224 */ /* 0x000fe200078e0a11 */
[----:B0-----:R1:W0:Y:S03]  /*c2e0*/  LDS R20, [R13] ;  /* 0x000000000d147984 */ /* 0x0012260000000800 */
[----:B------:R-:W-:Y:S01]  /*c2f0*/  IMAD R14, R3, R14, R2 ;  /* 0x0000000e030e7224 */ /* 0x000fe200078e0202 */
[----:B------:R1:W3:Y:S03]  /*c300*/  LDS R22, [R13+0x4] ;  /* 0x000004000d167984 */ /* 0x0002e60000000800 */
[----:B------:R-:W-:Y:S01]  /*c310*/  IMAD.IADD R17, R17, 0x1, R14 ;  /* 0x0000000111117824 */ /* 0x000fe200078e020e */
[----:B------:R1:W4:Y:S03]  /*c320*/  LDS R24, [R13+0x8] ;  /* 0x000008000d187984 */ /* 0x0003260000000800 */
[--C-:B------:R-:W-:Y:S01]  /*c330*/  IMAD.MOV.U32 R21, RZ, RZ, R17.reuse ;  /* 0x000000ffff157224 */ /* 0x100fe200078e0011 */
[----:B------:R1:W0:Y:S01]  /*c340*/  LDS R26, [R13+0xc] ;  /* 0x00000c000d1a7984 */ /* 0x0002220000000800 */
[----:B------:R-:W-:-:S02]  /*c350*/  IMAD.MOV.U32 R19, RZ, RZ, R17 ;  /* 0x000000ffff137224 */ /* 0x000fc400078e0011 */
[----:B------:R-:W-:Y:S01]  /*c360*/  IMAD.MOV.U32 R33, RZ, RZ, R17 ;  /* 0x000000ffff217224 */ /* 0x000fe200078e0011 */
[----:B------:R1:W0:Y:S04]  /*c370*/  LDS R28, [R13+0x10] ;  /* 0x000010000d1c7984 */ /* 0x0002280000000800 */
[----:B------:R1:W0:Y:S04]  /*c380*/  LDS R30, [R13+0x14] ;  /* 0x000014000d1e7984 */ /* 0x0002280000000800 */
[----:B------:R1:W0:Y:S04]  /*c390*/  LDS R32, [R13+0x18] ;  /* 0x000018000d207984 */ /* 0x0002280000000800 */
[----:B------:R1:W0:Y:S01]  /*c3a0*/  LDS R34, [R13+0x1c] ;  /* 0x00001c000d227984 */ /* 0x0002220000000800 */
[----:B------:R-:W-:Y:S06]  /*c3b0*/  BAR.SYNC.DEFER_BLOCKING 0x0 ;  /* 0x0000000000007b1d */ /* 0x000fec0000010000 */
[----:B--2---:R-:W-:Y:S05]  /*c3c0*/  @P6 BRA `(.L_x_120) ;  /* 0x0000000000446947 */ /* 0x004fea0003800000 */
[----:B------:R-:W-:-:S05]  /*c3d0*/  IMAD.IADD R4, R4, 0x1, R2 ;  /* 0x0000000104047824 */ /* 0x000fca00078e0202 */
[----:B------:R-:W-:-:S05]  /*c3e0*/  IABS R21, R4 ;  /* 0x0000000400157213 */ /* 0x000fca0000000000 */
[----:B------:R-:W-:-:S04]  /*c3f0*/  IMAD.HI.U32 R14, R9, R21, RZ ;  /* 0x00000015090e7227 */ /* 0x000fc800078e00ff */
[----:B------:R-:W-:-:S04]  /*c400*/  IMAD.MOV R18, RZ, RZ, -R14 ;  /* 0x000000ffff127224 */ /* 0x000fc800078e0a0e */
[----:B------:R-:W-:Y:S01]  /*c410*/  IMAD R21, R0, R18, R21 ;  /* 0x0000001200157224 */ /* 0x000fe200078e0215 */
[----:B------:R-:W-:-:S04]  /*c420*/  LOP3.LUT R18, R4, R3, RZ, 0x3c, !PT ;  /* 0x0000000304127212 */ /* 0x000fc800078e3cff */
[----:B------:R-:W-:-:S13]  /*c430*/  ISETP.GT.U32.AND P6, PT, R0, R21, PT ;  /* 0x000000150000720c */ /* 0x000fda0003fc4070 */
[----:B------:R-:W-:Y:S02]  /*c440*/  @!P6 IMAD.IADD R21, R21, 0x1, -R0 ;  /* 0x000000011515e824 */ /* 0x000fe400078e0a00 */
[----:B------:R-:W-:-:S03]  /*c450*/  @!P6 VIADD R14, R14, 0x1 ;  /* 0x000000010e0ee836 */ /* 0x000fc60000000000 */
[----:B------:R-:W-:-:S13]  /*c460*/  ISETP.GE.U32.AND P6, PT, R21, R0, PT ;  /* 0x000000001500720c */ /* 0x000fda0003fc6070 */
[----:B------:R-:W-:Y:S01]  /*c470*/  @P6 VIADD R14, R14, 0x1 ;  /* 0x000000010e0e6836 */ /* 0x000fe20000000000 */
[----:B------:R-:W-:-:S13]  /*c480*/  ISETP.GE.AND P6, PT, R18, RZ, PT ;  /* 0x000000ff1200720c */ /* 0x000fda0003fc6270 */
[----:B------:R-:W-:-:S05]  /*c490*/  @!P6 IMAD.MOV R14, RZ, RZ, -R14 ;  /* 0x000000ffff0ee224 */ /* 0x000fca00078e0a0e */
[----:B------:R-:W-:-:S05]  /*c4a0*/  SEL R14, R15, R14, !P0 ;  /* 0x0000000e0f0e7207 */ /* 0x000fca0004000000 */
[----:B------:R-:W-:-:S04]  /*c4b0*/  IMAD.MOV R21, RZ, RZ, -R14 ;  /* 0x000000ffff157224 */ /* 0x000fc800078e0a0e */
[----:B------:R-:W-:-:S04]  /*c4c0*/  IMAD R21, R3, R21, R4 ;  /* 0x0000001503157224 */ /* 0x000fc800078e0204 */
[----:B------:R-:W-:-:S07]  /*c4d0*/  IMAD.IADD R21, R14, 0x1, R21 ;  /* 0x000000010e157824 */ /* 0x000fce00078e0215 */
.L_x_120:
[----:B------:R-:W-:Y:S05]  /*c4e0*/  BSYNC.RECONVERGENT B0 ;  /* 0x0000000000007941 */ /* 0x000fea0003800200 */
.L_x_119:
[----:B------:R-:W-:Y:S01]  /*c4f0*/  ISETP.GE.U32.AND P6, PT, R12, R7, PT ;  /* 0x000000070c00720c */ /* 0x000fe20003fc6070 */
[----:B------:R-:W-:Y:S01]  /*c500*/  BSSY.RECONVERGENT B0, `(.L_x_121) ;  /* 0x0000014000007945 */ /* 0x000fe20003800200 */
[----:B------:R-:W-:-:S11]  /*c510*/  IMAD.MOV.U32 R23, RZ, RZ, R17 ;  /* 0x000000ffff177224 */ /* 0x000fd600078e0011 */
[----:B------:R-:W-:Y:S05]  /*c520*/  @P6 BRA `(.L_x_122) ;  /* 0x0000000000446947 */ /* 0x000fea0003800000 */
        /* <DEDUP_REMOVED lines=17> */
.L_x_122:
[----:B------:R-:W-:Y:S05]  /*c640*/  BSYNC.RECONVERGENT B0 ;  /* 0x0000000000007941 */ /* 0x000fea0003800200 */
.L_x_121:
        /* <DEDUP_REMOVED lines=21> */
.L_x_124:
[----:B------:R-:W-:Y:S05]  /*c7a0*/  BSYNC.RECONVERGENT B0 ;  /* 0x0000000000007941 */ /* 0x000fea0003800200 */
.L_x_123:
        /* <DEDUP_REMOVED lines=21> */
.L_x_126:
[----:B------:R-:W-:Y:S05]  /*c900*/  BSYNC.RECONVERGENT B0 ;  /* 0x0000000000007941 */ /* 0x000fea0003800200 */
.L_x_125:
[----:B------:R-:W-:Y:S01]  /*c910*/  BSSY.RECONVERGENT B0, `(.L_x_127) ;  /* 0x0000014000007945 */ /* 0x000fe20003800200 */
[----:B------:R-:W-:-:S03]  /*c920*/  IMAD.MOV.U32 R11, RZ, RZ, R17 ;  /* 0x000000ffff0b7224 */ /* 0x000fc600078e0011 */
        /* <DEDUP_REMOVED lines=18> */
.L_x_128:
[----:B------:R-:W-:Y:S05]  /*ca50*/  BSYNC.RECONVERGENT B0 ;  /* 0x0000000000007941 */ /* 0x000fea0003800200 */
.L_x_127:
        /* <DEDUP_REMOVED lines=11> */
[----:B------:R-:W-:Y:S01]  /*cb10*/  @!P2 VIADD R4, R4, 0x1 ;  /* 0x000000010404a836 */ /* 0x000fe20000000000 */
[----:B------:R-:W-:Y:S02]  /*cb20*/  ISETP.GE.AND P2, PT, R10, RZ, PT ;  /* 0x000000ff0a00720c */ /* 0x000fe40003f46270 */
[----:B------:R-:W-:-:S13]  /*cb30*/  ISETP.GE.U32.AND P1, PT, R29, R0, PT ;  /* 0x000000001d00720c */ /* 0x000fda0003f26070 */
[----:B------:R-:W-:-:S04]  /*cb40*/  @P1 VIADD R4, R4, 0x1 ;  /* 0x0000000104041836 */ /* 0x000fc80000000000 */
[----:B------:R-:W-:-:S05]  /*cb50*/  @!P2 IMAD.MOV R4, RZ, RZ, -R4 ;  /* 0x000000ffff04a224 */ /* 0x000fca00078e0a04 */
[----:B------:R-:W-:-:S05]  /*cb60*/  SEL R4, R15, R4, !P0 ;  /* 0x000000040f047207 */ /* 0x000fca0004000000 */
[----:B------:R-:W-:-:S04]  /*cb70*/  IMAD.MOV R29, RZ, RZ, -R4 ;  /* 0x000000ffff1d7224 */ /* 0x000fc800078e0a04 */
[----:B------:R-:W-:-:S04]  /*cb80*/  IMAD R29, R3, R29, R40 ;  /* 0x0000001d031d7224 */ /* 0x000fc800078e0228 */
[----:B------:R-:W-:-:S07]  /*cb90*/  IMAD.IADD R29, R4, 0x1, R29 ;  /* 0x00000001041d7824 */ /* 0x000fce00078e021d */
.L_x_130:
[----:B------:R-:W-:Y:S05]  /*cba0*/  BSYNC.RECONVERGENT B0 ;  /* 0x0000000000007941 */ /* 0x000fea0003800200 */
.L_x_129:
[----:B------:R-:W-:Y:S04]  /*cbb0*/  BSSY.RECONVERGENT B0, `(.L_x_131) ;  /* 0x0000013000007945 */ /* 0x000fe80003800200 */
[----:B------:R-:W-:Y:S05]  /*cbc0*/  @P3 BRA `(.L_x_132) ;  /* 0x0000000000443947 */ /* 0x000fea0003800000 */
[----:B------:R-:W-:-:S05]  /*cbd0*/  IMAD.IADD R46, R46, 0x1, R2 ;  /* 0x000000012e2e7824 */ /* 0x000fca00078e0202 */
[----:B------:R-:W-:-:S05]  /*cbe0*/  IABS R19, R46 ;  /* 0x0000002e00137213 */ /* 0x000fca0000000000 */
[----:B------:R-:W-:-:S04]  /*cbf0*/  IMAD.HI.U32 R4, R9, R19, RZ ;  /* 0x0000001309047227 */ /* 0x000fc800078e00ff */
[----:B------:R-:W-:-:S04]  /*cc00*/  IMAD.MOV R10, RZ, RZ, -R4 ;  /* 0x000000ffff0a7224 */ /* 0x000fc800078e0a04 */
[----:B------:R-:W-:Y:S01]  /*cc10*/  IMAD R19, R0, R10, R19 ;  /* 0x0000000a00137224 */ /* 0x000fe200078e0213 */
[----:B------:R-:W-:-:S04]  /*cc20*/  LOP3.LUT R10, R46, R3, RZ, 0x3c, !PT ;  /* 0x000000032e0a7212 */ /* 0x000fc800078e3cff */
[----:B------:R-:W-:Y:S02]  /*cc30*/  ISETP.GT.U32.AND P2, PT, R0, R19, PT ;  /* 0x000000130000720c */ /* 0x000fe40003f44070 */
[----:B------:R-:W-:-:S11]  /*cc40*/  ISETP.GE.AND P3, PT, R10, RZ, PT ;  /* 0x000000ff0a00720c */ /* 0x000fd60003f66270 */
[----:B------:R-:W-:Y:S02]  /*cc50*/  @!P2 IMAD.IADD R19, R19, 0x1, -R0 ;  /* 0x000000011313a824 */ /* 0x000fe400078e0a00 */
[----:B------:R-:W-:-:S03]  /*cc60*/  @!P2 VIADD R4, R4, 0x1 ;  /* 0x000000010404a836 */ /* 0x000fc60000000000 */
[----:B------:R-:W-:-:S13]  /*cc70*/  ISETP.GE.U32.AND P1, PT, R19, R0, PT ;  /* 0x000000001300720c */ /* 0x000fda0003f26070 */
[----:B------:R-:W-:-:S04]  /*cc80*/  @P1 VIADD R4, R4, 0x1 ;  /* 0x0000000104041836 */ /* 0x000fc80000000000 */
[----:B------:R-:W-:-:S05]  /*cc90*/  @!P3 IMAD.MOV R4, RZ, RZ, -R4 ;  /* 0x000000ffff04b224 */ /* 0x000fca00078e0a04 */
[----:B------:R-:W-:-:S05]  /*cca0*/  SEL R4, R15, R4, !P0 ;  /* 0x000000040f047207 */ /* 0x000fca0004000000 */
[----:B------:R-:W-:-:S04]  /*ccb0*/  IMAD.MOV R19, RZ, RZ, -R4 ;  /* 0x000000ffff137224 */ /* 0x000fc800078e0a04 */
[----:B------:R-:W-:-:S04]  /*ccc0*/  IMAD R19, R3, R19, R46 ;  /* 0x0000001303137224 */ /* 0x000fc800078e022e */
[----:B------:R-:W-:-:S07]  /*ccd0*/  IMAD.IADD R19, R4, 0x1, R19 ;  /* 0x0000000104137824 */ /* 0x000fce00078e0213 */
.L_x_132:
[----:B------:R-:W-:Y:S05]  /*cce0*/  BSYNC.RECONVERGENT B0 ;  /* 0x0000000000007941 */ /* 0x000fea0003800200 */
.L_x_131:
        /* <DEDUP_REMOVED lines=19> */
.L_x_134:
[----:B------:R-:W-:Y:S05]  /*ce20*/  BSYNC.RECONVERGENT B0 ;  /* 0x0000000000007941 */ /* 0x000fea0003800200 */
.L_x_133:
        /* <DEDUP_REMOVED lines=19> */
.L_x_136:
[----:B------:R-:W-:Y:S05]  /*cf60*/  BSYNC.RECONVERGENT B0 ;  /* 0x0000000000007941 */ /* 0x000fea0003800200 */
.L_x_135:
[----:B------:R-:W-:Y:S01]  /*cf70*/  STS [R48], R21 ;  /* 0x0000001530007388 */ /* 0x000fe20000000800 */
[C---:B------:R-:W-:Y:S01]  /*cf80*/  LEA R0, R16.reuse, UR4, 0x2 ;  /* 0x0000000410007c11 */ /* 0x040fe2000f8e10ff */
[C---:B------:R-:W-:Y:S01]  /*cf90*/  IMAD R12, R16.reuse, 0x9, RZ ;  /* 0x00000009100c7824 */ /* 0x040fe200078e02ff */
[----:B------:R-:W-:Y:S01]  /*cfa0*/  ISETP.NE.AND P0, PT, R16, RZ, PT ;  /* 0x000000ff1000720c */ /* 0x000fe20003f05270 */
[----:B------:R-:W-:Y:S01]  /*cfb0*/  STS [R48+0x80], R23 ;  /* 0x0000801730007388 */ /* 0x000fe20000000800 */
[----:B---34-:R-:W-:Y:S01]  /*cfc0*/  ISETP.NE.AND P4, PT, R22, R24, PT ;  /* 0x000000181600720c */ /* 0x018fe20003f85270 */
[C---:B------:R-:W-:Y:S01]  /*cfd0*/  VIADD R2, R12.reuse, 0x1 ;  /* 0x000000010c027836 */ /* 0x040fe20000000000 */
[C---:B------:R-:W-:Y:S01]  /*cfe0*/  ISETP.EQ.U32.AND P2, PT, R7.reuse, R12, PT ;  /* 0x0000000c0700720c */ /* 0x040fe20003f42070 */
[----:B------:R-:W-:Y:S01]  /*cff0*/  STS [R48+0x100], R25 ;  /* 0x0001001930007388 */ /* 0x000fe20000000800 */
[C---:B------:R-:W-:Y:S02]  /*d000*/  VIADD R10, R12.reuse, 0x2 ;  /* 0x000000020c0a7836 */ /* 0x040fe40000000000 */
[C---:B------:R-:W-:Y:S01]  /*d010*/  ISETP.EQ.U32.AND P5, PT, R7.reuse, R2, PT ;  /* 0x000000020700720c */ /* 0x040fe20003fa2070 */
[----:B------:R-:W-:Y:S02]  /*d020*/  STS [R48+0x180], R27 ;  /* 0x0001801b30007388 */ /* 0x000fe40000000800 */
[----:B------:R-:W-:Y:S01]  /*d030*/  ISETP.EQ.U32.AND P1, PT, R7, R10, PT ;  /* 0x0000000a0700720c */ /* 0x000fe20003f22070 */
[----:B------:R-:W-:Y:S01]  /*d040*/  VIADD R10, R12, 0x3 ;  /* 0x000000030c0a7836 */ /* 0x000fe20000000000 */
[----:B------:R-:W-:Y:S02]  /*d050*/  STS [R48+0x200], R11 ;  /* 0x0002000b30007388 */ /* 0x000fe40000000800 */
[----:B------:R-:W-:-:S02]  /*d060*/  ISETP.EQ.OR.EX P1, PT, R6, RZ, P4, P1 ;  /* 0x000000ff0600720c */ /* 0x000fc40002722710 */
[----:B------:R-:W-:Y:S04]  /*d070*/  STS [R48+0x280], R29 ;  /* 0x0002801d30007388 */ /* 0x000fe80000000800 */
[----:B------:R-:W-:Y:S04]  /*d080*/  STS [R48+0x300], R19 ;  /* 0x0003001330007388 */ /* 0x000fe80000000800 */
[----:B------:R-:W-:Y:S04]  /*d090*/  STS [R48+0x380], R33 ;  /* 0x0003802130007388 */ /* 0x000fe80000000800 */
[----:B------:R-:W-:Y:S01]  /*d0a0*/  STS [R48+0x400], R17 ;  /* 0x0004001130007388 */ /* 0x000fe20000000800 */
[----:B------:R-:W-:-:S03]  /*d0b0*/  NOP ;  /* 0x0000000000007918 */ /* 0x000fc60000000000 */
[----:B------:R-:W-:Y:S04]  /*d0c0*/  LDS R21, [R13] ;  /* 0x000000000d157984 */ /* 0x000fe80000000800 */
        /* <DEDUP_REMOVED lines=11> */
[----:B------:R2:W3:Y:S01]  /*d180*/  @P0 LDS R8, [R0+0x4d4] ;  /* 0x0004d40000080984 */ /* 0x0004e20000000800 */
[----:B0-----:R-:W-:-:S04]  /*d190*/  ISETP.NE.AND P0, PT, R20, R22, PT ;  /* 0x000000161400720c */ /* 0x001fc80003f05270 */
[----:B------:R-:W-:Y:S02]  /*d1a0*/  ISETP.EQ.OR.EX P0, PT, R6, RZ, P0, P5 ;  /* 0x000000ff0600720c */ /* 0x000fe40000702750 */
[----:B--2---:R-:W-:Y:S02]  /*d1b0*/  SEL R0, RZ, 0x1, !P1 ;  /* 0x00000001ff007807 */ /* 0x004fe40004800000 */
[----:B------:R-:W-:Y:S02]  /*d1c0*/  SEL R9, RZ, 0x1, !P0 ;  /* 0x00000001ff097807 */ /* 0x000fe40004000000 */
[----:B---3--:R-:W-:-:S04]  /*d1d0*/  ISETP.NE.AND P3, PT, R8, R20, PT ;  /* 0x000000140800720c */ /* 0x008fc80003f65270 */
[----:B------:R-:W-:Y:S02]  /*d1e0*/  ISETP.EQ.OR.EX P6, PT, R6, RZ, P3, P2 ;  /* 0x000000ff0600720c */ /* 0x000fe40001fc2720 */
[----:B------:R-:W-:Y:S01]  /*d1f0*/  ISETP.EQ.U32.AND P3, PT, R7, R10, PT ;  /* 0x0000000a0700720c */ /* 0x000fe20003f62070 */
[----:B------:R-:W-:Y:S01]  /*d200*/  VIADD R10, R12, 0x5 ;  /* 0x000000050c0a7836 */ /* 0x000fe20000000000 */
[----:B------:R-:W-:Y:S02]  /*d210*/  SEL R2, RZ, 0x1, !P6 ;  /* 0x00000001ff027807 */ /* 0x000fe40007000000 */
[----:B------:R-:W-:Y:S02]  /*d220*/  P2R R3, PR, RZ, 0x40 ;  /* 0x00000040ff037803 */ /* 0x000fe40000000000 */
[----:B------:R-:W-:Y:S01]  /*d230*/  IADD3 R0, P2, P4, R0, R9, R2 ;  /* 0x0000000900007210 */ /* 0x000fe20007c5e002 */
[----:B------:R-:W-:Y:S01]  /*d240*/  VIADD R2, R12, 0x4 ;  /* 0x000000040c027836 */ /* 0x000fe20000000000 */
[----:B------:R-:W-:-:S02]  /*d250*/  ISETP.NE.AND P6, PT, R32, R34, PT ;  /* 0x000000222000720c */ /* 0x000fc40003fc5270 */
[----:B------:R-:W-:Y:S02]  /*d260*/  IADD3.X R9, PT, PT, RZ, RZ, RZ, P2, P4 ;  /* 0x000000ffff097210 */ /* 0x000fe400017e84ff */
[----:B------:R-:W-:Y:S02]  /*d270*/  ISETP.NE.AND P4, PT, R24, R26, PT ;  /* 0x0000001a1800720c */ /* 0x000fe40003f85270 */
[----:B------:R-:W-:Y:S02]  /*d280*/  ISETP.EQ.U32.AND P2, PT, R7, R2, PT ;  /* 0x000000020700720c */ /* 0x000fe40003f42070 */
[----:B------:R-:W-:Y:S02]  /*d290*/  ISETP.EQ.OR.EX P5, PT, R6, RZ, P4, P3 ;  /* 0x000000ff0600720c */ /* 0x000fe400027a2730 */
[----:B------:R-:W-:Y:S02]  /*d2a0*/  ISETP.NE.AND P3, PT, R26, R28, PT ;  /* 0x0000001c1a00720c */ /* 0x000fe40003f65270 */
[----:B------:R-:W-:-:S02]  /*d2b0*/  ISETP.NE.AND P4, PT, R28, R30, PT ;  /* 0x0000001e1c00720c */ /* 0x000fc40003f85270 */
[C---:B------:R-:W-:Y:S02]  /*d2c0*/  ISETP.EQ.OR.EX P2, PT, R6.reuse, RZ, P3, P2 ;  /* 0x000000ff0600720c */ /* 0x040fe40001f42720 */
[----:B------:R-:W-:Y:S02]  /*d2d0*/  ISETP.EQ.U32.AND P3, PT, R7, R10, PT ;  /* 0x0000000a0700720c */ /* 0x000fe40003f62070 */
[----:B------:R-:W-:Y:S02]  /*d2e0*/  SEL R11, RZ, 0x1, !P5 ;  /* 0x00000001ff0b7807 */ /* 0x000fe40006800000 */
[----:B------:R-:W-:Y:S02]  /*d2f0*/  ISETP.EQ.OR.EX P3, PT, R6, RZ, P4, P3 ;  /* 0x000000ff0600720c */ /* 0x000fe40002762730 */
[----:B------:R-:W-:Y:S02]  /*d300*/  IADD3 R11, P4, PT, R0, R11, RZ ;  /* 0x0000000b000b7210 */ /* 0x000fe40007f9e0ff */
[----:B------:R-:W-:-:S02]  /*d310*/  SEL R0, RZ, 0x1, !P2 ;  /* 0x00000001ff007807 */ /* 0x000fc40005000000 */
[----:B------:R-:W-:Y:S01]  /*d320*/  P2R R2, PR, RZ, 0x20 ;  /* 0x00000020ff027803 */ /* 0x000fe20000000000 */
[----:B------:R-:W-:Y:S01]  /*d330*/  IMAD.X R17, RZ, RZ, R9, P4 ;  /* 0x000000ffff117224 */ /* 0x000fe200020e0609 */
[----:B------:R-:W-:Y:S02]  /*d340*/  SEL R9, RZ, 0x1, !P3 ;  /* 0x00000001ff097807 */ /* 0x000fe40005800000 */
[----:B-1----:R-:W-:Y:S02]  /*d350*/  P2R R13, PR, RZ, 0x4 ;  /* 0x00000004ff0d7803 */ /* 0x002fe40000000000 */
[----:B------:R-:W-:Y:S01]  /*d360*/  IADD3 R9, P4, P5, R9, R11, R0 ;  /* 0x0000000b09097210 */ /* 0x000fe20007d9e000 */
[----:B------:R-:W-:Y:S01]  /*d370*/  VIADD R0, R12, 0x6 ;  /* 0x000000060c007836 */ /* 0x000fe20000000000 */
[----:B------:R-:W-:Y:S02]  /*d380*/  ISETP.NE.AND P2, PT, R2, RZ, PT ;  /* 0x000000ff0200720c */ /* 0x000fe40003f45270 */
[----:B------:R-:W-:-:S02]  /*d390*/  IADD3.X R17, PT, PT, RZ, R17, RZ, P4, P5 ;  /* 0x00000011ff117210 */ /* 0x000fc400027ea4ff */
[----:B------:R-:W-:Y:S01]  /*d3a0*/  ISETP.EQ.U32.AND P4, PT, R7, R0, PT ;  /* 0x000000000700720c */ /* 0x000fe20003f82070 */
[----:B------:R-:W-:Y:S01]  /*d3b0*/  VIADD R0, R12, 0x7 ;  /* 0x000000070c007836 */ /* 0x000fe20000000000 */
[----:B------:R-:W-:Y:S01]  /*d3c0*/  ISETP.NE.AND P5, PT, R30, R32, PT ;  /* 0x000000201e00720c */ /* 0x000fe20003fa5270 */
[----:B------:R-:W-:-:S03]  /*d3d0*/  VIADD R12, R12, 0x8 ;  /* 0x000000080c0c7836 */ /* 0x000fc60000000000 */
[C---:B------:R-:W-:Y:S02]  /*d3e0*/  ISETP.EQ.OR.EX P4, PT, R6.reuse, RZ, P5, P4 ;  /* 0x000000ff0600720c */ /* 0x040fe40002f82740 */
[----:B------:R-:W-:Y:S02]  /*d3f0*/  ISETP.EQ.U32.AND P5, PT, R7, R0, PT ;  /* 0x000000000700720c */ /* 0x000fe40003fa2070 */
[----:B------:R-:W-:Y:S02]  /*d400*/  SEL R11, RZ, 0x1, !P4 ;  /* 0x00000001ff0b7807 */ /* 0x000fe40006000000 */
[----:B------:R-:W-:-:S04]  /*d410*/  ISETP.EQ.OR.EX P5, PT, R6, RZ, P6, P5 ;  /* 0x000000ff0600720c */ /* 0x000fc800037a2750 */
[----:B------:R-:W-:Y:S02]  /*d420*/  SEL R10, RZ, 0x1, !P5 ;  /* 0x00000001ff0a7807 */ /* 0x000fe40006800000 */
[----:B------:R-:W-:Y:S02]  /*d430*/  P2R R0, PR, RZ, 0x20 ;  /* 0x00000020ff007803 */ /* 0x000fe40000000000 */
[----:B------:R-:W-:Y:S02]  /*d440*/  IADD3 R9, P5, P6, R10, R9, R11 ;  /* 0x000000090a097210 */ /* 0x000fe40007ebe00b */
[----:B------:R-:W-:Y:S02]  /*d450*/  SEL R10, R21, RZ, !P0 ;  /* 0x000000ff150a7207 */ /* 0x000fe40004000000 */
[----:B------:R-:W-:Y:S02]  /*d460*/  IADD3.X R17, PT, PT, RZ, R17, RZ, P5, P6 ;  /* 0x00000011ff117210 */ /* 0x000fe40002fec4ff */
[----:B------:R-:W-:Y:S01]  /*d470*/  ISETP.EQ.U32.AND P5, PT, R7, R12, PT ;  /* 0x0000000c0700720c */ /* 0x000fe20003fa2070 */
[----:B------:R-:W-:Y:S01]  /*d480*/  IMAD.IADD R10, R23, 0x1, R10 ;  /* 0x00000001170a7824 */ /* 0x000fe200078e020a */
[----:B------:R-:W-:-:S04]  /*d490*/  ISETP.NE.AND P6, PT, R34, R5, PT ;  /* 0x000000052200720c */ /* 0x000fc80003fc5270 */
[----:B------:R-:W-:Y:S02]  /*d4a0*/  SEL R10, R10, RZ, !P1 ;  /* 0x000000ff0a0a7207 */ /* 0x000fe40004800000 */
[----:B------:R-:W-:-:S03]  /*d4b0*/  ISETP.EQ.OR.EX P6, PT, R6, RZ, P6, P5 ;  /* 0x000000ff0600720c */ /* 0x000fc600037c2750 */
[----:B------:R-:W-:Y:S01]  /*d4c0*/  IMAD.IADD R10, R25, 0x1, R10 ;  /* 0x00000001190a7824 */ /* 0x000fe200078e020a */
[----:B------:R-:W-:Y:S02]  /*d4d0*/  SEL R14, RZ, 0x1, !P6 ;  /* 0x00000001ff0e7807 */ /* 0x000fe40007000000 */
[----:B------:R-:W-:Y:S02]  /*d4e0*/  P2R R43, PR, RZ, 0x40 ;  /* 0x00000040ff2b7803 */ /* 0x000fe40000000000 */
[----:B------:R-:W-:Y:S02]  /*d4f0*/  SEL R10, R10, RZ, !P2 ;  /* 0x000000ff0a0a7207 */ /* 0x000fe40005000000 */
[----:B------:R-:W-:Y:S02]  /*d500*/  ISETP.NE.AND P2, PT, R13, RZ, PT ;  /* 0x000000ff0d00720c */ /* 0x000fe40003f45270 */
[----:B------:R-:W-:Y:S01]  /*d510*/  IADD3 R14, P5, PT, R9, R14, RZ ;  /* 0x0000000e090e7210 */ /* 0x000fe20007fbe0ff */
[----:B------:R-:W-:-:S04]  /*d520*/  IMAD.IADD R10, R27, 0x1, R10 ;  /* 0x000000011b0a7824 */ /* 0x000fc800078e020a */
[----:B------:R-:W-:Y:S01]  /*d530*/  IMAD.X R18, RZ, RZ, R17, P5 ;  /* 0x000000ffff127224 */ /* 0x000fe200028e0611 */
[----:B------:R-:W-:Y:S02]  /*d540*/  SEL R10, R10, RZ, !P2 ;  /* 0x000000ff0a0a7207 */ /* 0x000fe40005000000 */
[----:B------:R-:W-:Y:S02]  /*d550*/  ISETP.NE.AND P5, PT, R0, RZ, PT ;  /* 0x000000ff0000720c */ /* 0x000fe40003fa5270 */
[----:B------:R-:W-:Y:S01]  /*d560*/  SHFL.UP PT, R9, R18, 0x1, RZ ;  /* 0x0420000012097989 */ /* 0x000fe200000e00ff */
[----:B------:R-:W-:-:S05]  /*d570*/  IMAD.IADD R10, R29, 0x1, R10 ;  /* 0x000000011d0a7824 */ /* 0x000fca00078e020a */
[----:B------:R-:W-:-:S05]  /*d580*/  SEL R10, R10, RZ, !P3 ;  /* 0x000000ff0a0a7207 */ /* 0x000fca0005800000 */
[----:B------:R-:W-:-:S05]  /*d590*/  IMAD.IADD R10, R31, 0x1, R10 ;  /* 0x000000011f0a7824 */ /* 0x000fca00078e020a */
[----:B------:R-:W-:-:S05]  /*d5a0*/  SEL R10, R10, RZ, !P4 ;  /* 0x000000ff0a0a7207 */ /* 0x000fca0006000000 */
[----:B------:R-:W-:-:S05]  /*d5b0*/  IMAD.IADD R10, R33, 0x1, R10 ;  /* 0x00000001210a7824 */ /* 0x000fca00078e020a */
[----:B------:R-:W-:Y:S02]  /*d5c0*/  SEL R5, R10, RZ, !P5 ;  /* 0x000000ff0a057207 */ /* 0x000fe40006800000 */
[----:B------:R-:W-:-:S03]  /*d5d0*/  ISETP.NE.U32.AND P5, PT, R14, RZ, PT ;  /* 0x000000ff0e00720c */ /* 0x000fc60003fa5070 */
[----:B------:R-:W-:Y:S01]  /*d5e0*/  IMAD.IADD R5, R42, 0x1, R5 ;  /* 0x000000012a057824 */ /* 0x000fe200078e0205 */
[----:B------:R-:W-:-:S04]  /*d5f0*/  ISETP.NE.AND.EX P5, PT, R18, RZ, PT, P5 ;  /* 0x000000ff1200720c */ /* 0x000fc80003fa5350 */
[----:B------:R-:W-:Y:S02]  /*d600*/  SEL R5, R5, RZ, !P6 ;  /* 0x000000ff05057207 */ /* 0x000fe40007000000 */
[----:B------:R-:W-:-:S03]  /*d610*/  ISETP.GE.AND P6, PT, R35, 0x10, PT ;  /* 0x000000102300780c */ /* 0x000fc60003fc6270 */
[----:B------:R-:W-:-:S05]  /*d620*/  IMAD.IADD R4, R4, 0x1, R5 ;  /* 0x0000000104047824 */ /* 0x000fca00078e0205 */
[----:B------:R-:W0:Y:S02]  /*d630*/  SHFL.UP PT, R5, R4, 0x1, RZ ;  /* 0x0420000004057989 */ /* 0x000e2400000e00ff */
[----:B0-----:R-:W-:Y:S02]  /*d640*/  SEL R10, R5, RZ, !P5 ;  /* 0x000000ff050a7207 */ /* 0x001fe40006800000 */
[----:B------:R-:W0:Y:S01]  /*d650*/  SHFL.UP PT, R5, R14, 0x1, RZ ;  /* 0x042000000e057989 */ /* 0x000e2200000e00ff */
[----:B------:R-:W-:-:S04]  /*d660*/  ISETP.GE.AND P5, PT, R35, 0x1, PT ;  /* 0x000000012300780c */ /* 0x000fc80003fa6270 */
[----:B------:R-:W-:Y:S02]  /*d670*/  SEL R9, R9, RZ, P5 ;  /* 0x000000ff09097207 */ /* 0x000fe40002800000 */
[----:B0-----:R-:W-:Y:S02]  /*d680*/  SEL R11, R5, RZ, P5 ;  /* 0x000000ff050b7207 */ /* 0x001fe40002800000 */
[----:B------:R-:W-:Y:S02]  /*d690*/  SEL R5, R10, RZ, P5 ;  /* 0x000000ff0a057207 */ /* 0x000fe40002800000 */
[----:B------:R-:W-:-:S03]  /*d6a0*/  IADD3 R11, P5, PT, R11, R14, RZ ;  /* 0x0000000e0b0b7210 */ /* 0x000fc60007fbe0ff */
[----:B------:R-:W-:Y:S02]  /*d6b0*/  IMAD.IADD R5, R4, 0x1, R5 ;  /* 0x0000000104057824 */ /* 0x000fe400078e0205 */
[----:B------:R-:W-:Y:S01]  /*d6c0*/  IMAD.X R12, R9, 0x1, R18, P5 ;  /* 0x00000001090c7824 */ /* 0x000fe200028e0612 */
        /* <DEDUP_REMOVED lines=48> */
[----:B0-----:R-:W-:-:S04]  /*d9d0*/  SEL R4, R4, RZ, P6 ;  /* 0x000000ff04047207 */ /* 0x001fc80003000000 */
[----:B------:R-:W-:-:S05]  /*d9e0*/  IADD3 R10, P5, PT, R4, R13, RZ ;  /* 0x0000000d040a7210 */ /* 0x000fca0007fbe0ff */
[----:B------:R-:W-:Y:S01]  /*d9f0*/  IMAD.X R11, R5, 0x1, R14, P5 ;  /* 0x00000001050b7824 */ /* 0x000fe200028e060e */
[----:B------:R-:W-:-:S13]  /*da00*/  ISETP.NE.AND P5, PT, R35, 0x1f, PT ;  /* 0x0000001f2300780c */ /* 0x000fda0003fa5270 */
[----:B------:R-:W-:-:S05]  /*da10*/  @!P5 LEA R15, R36, UR4, 0x4 ;  /* 0x00000004240fdc11 */ /* 0x000fca000f8e20ff */
[----:B------:R-:W-:Y:S04]  /*da20*/  @!P5 STS.64 [R15], R10 ;  /* 0x0000000a0f00d388 */ /* 0x000fe80000000a00 */
[----:B------:R-:W-:Y:S01]  /*da30*/  @!P5 STS [R15+0x8], R9 ;  /* 0x000008090f00d388 */ /* 0x000fe20000000800 */
[----:B------:R-:W-:Y:S06]  /*da40*/  BAR.SYNC.DEFER_BLOCKING 0x0 ;  /* 0x0000000000007b1d */ /* 0x000fec0000010000 */
[----:B------:R-:W-:Y:S04]  /*da50*/  SHFL.UP PT, R9, R9, 0x1, RZ ;  /* 0x0420000009097989 */ /* 0x000fe800000e00ff */
[----:B------:R-:W-:Y:S04]  /*da60*/  LDS.64 R12, [UR4+0x10] ;  /* 0x00001004ff0c7984 */ /* 0x000fe80008000a00 */
[----:B------:R-:W0:Y:S04]  /*da70*/  LDS.64 R4, [UR4] ;  /* 0x00000004ff047984 */ /* 0x000e280008000a00 */
[----:B------:R-:W1:Y:S04]  /*da80*/  LDS R18, [UR4+0x8] ;  /* 0x00000804ff127984 */ /* 0x000e680008000800 */
[----:B------:R-:W-:Y:S04]  /*da90*/  LDS.64 R14, [UR4+0x30] ;  /* 0x00003004ff0e7984 */ /* 0x000fe80008000a00 */
[----:B------:R-:W2:Y:S04]  /*daa0*/  LDS R38, [UR4+0x18] ;  /* 0x00001804ff267984 */ /* 0x000ea80008000800 */
[----:B------:R-:W-:Y:S01]  /*dab0*/  LDS R44, [UR4+0x38] ;  /* 0x00003804ff2c7984 */ /* 0x000fe20008000800 */
[----:B0-----:R-:W-:-:S05]  /*dac0*/  IADD3 R45, P5, PT, R4, R12, RZ ;  /* 0x0000000c042d7210 */ /* 0x001fca0007fbe0ff */
[----:B------:R-:W-:Y:S01]  /*dad0*/  IMAD.X R49, R5, 0x1, R13, P5 ;  /* 0x0000000105317824 */ /* 0x000fe200028e060d */
[----:B------:R-:W-:-:S04]  /*dae0*/  ISETP.NE.U32.AND P5, PT, R12, RZ, PT ;  /* 0x000000ff0c00720c */ /* 0x000fc80003fa5070 */
[----:B------:R-:W-:Y:S02]  /*daf0*/  ISETP.NE.AND.EX P5, PT, R13, RZ, PT, P5 ;  /* 0x000000ff0d00720c */ /* 0x000fe40003fa5350 */
[----:B------:R-:W0:Y:S02]  /*db00*/  LDS.64 R12, [UR4+0x20] ;  /* 0x00002004ff0c7984 */ /* 0x000e240008000a00 */
[----:B-1----:R-:W-:-:S05]  /*db10*/  SEL R39, R18, RZ, !P5 ;  /* 0x000000ff12277207 */ /* 0x002fca0006800000 */
[----:B--2---:R-:W-:Y:S02]  /*db20*/  IMAD.IADD R39, R38, 0x1, R39 ;  /* 0x0000000126277824 */ /* 0x004fe400078e0227 */
[----:B------:R-:W1:Y:S01]  /*db30*/  LDS R38, [UR4+0x28] ;  /* 0x00002804ff267984 */ /* 0x000e620008000800 */
[----:B0-----:R-:W-:-:S05]  /*db40*/  IADD3 R55, P5, PT, R12, R45, RZ ;  /* 0x0000002d0c377210 */ /* 0x001fca0007fbe0ff */
[----:B------:R-:W-:Y:S01]  /*db50*/  IMAD.X R19, R13, 0x1, R49, P5 ;  /* 0x000000010d137824 */ /* 0x000fe200028e0631 */
[----:B------:R-:W-:-:S05]  /*db60*/  IADD3 R37, P5, PT, R14, R55, RZ ;  /* 0x000000370e257210 */ /* 0x000fca0007fbe0ff */
[----:B------:R-:W-:Y:S01]  /*db70*/  IMAD.X R41, R15, 0x1, R19, P5 ;  /* 0x000000010f297824 */ /* 0x000fe200028e0613 */
[----:B------:R-:W-:-:S04]  /*db80*/  ISETP.NE.AND P5, PT, R36, 0x2, PT ;  /* 0x000000022400780c */ /* 0x000fc80003fa5270 */
[----:B------:R-:W-:Y:S02]  /*db90*/  SEL R46, R45, R4, !P5 ;  /* 0x000000042d2e7207 */ /* 0x000fe40006800000 */
[----:B------:R-:W-:Y:S02]  /*dba0*/  SEL R48, R49, R5, !P5 ;  /* 0x0000000531307207 */ /* 0x000fe40006800000 */
[----:B------:R-:W-:Y:S01]  /*dbb0*/  SEL R18, R39, R18, !P5 ;  /* 0x0000001227127207 */ /* 0x000fe20006800000 */
[----:B------:R-:W0:Y:S01]  /*dbc0*/  LDS.64 R4, [UR4+0x40] ;  /* 0x00004004ff047984 */ /* 0x000e220008000a00 */
[----:B------:R-:W-:-:S04]  /*dbd0*/  ISETP.NE.U32.AND P5, PT, R12, RZ, PT ;  /* 0x000000ff0c00720c */ /* 0x000fc80003fa5070 */
[----:B------:R-:W-:Y:S02]  /*dbe0*/  ISETP.NE.AND.EX P5, PT, R13, RZ, PT, P5 ;  /* 0x000000ff0d00720c */ /* 0x000fe40003fa5350 */
[----:B------:R-:W2:Y:S02]  /*dbf0*/  LDS.64 R12, [UR4+0x50] ;  /* 0x00005004ff0c7984 */ /* 0x000ea40008000a00 */
[----:B------:R-:W-:-:S05]  /*dc00*/  SEL R39, R39, RZ, !P5 ;  /* 0x000000ff27277207 */ /* 0x000fca0006800000 */
[----:B-1----:R-:W-:Y:S01]  /*dc10*/  IMAD.IADD R39, R38, 0x1, R39 ;  /* 0x0000000126277824 */ /* 0x002fe200078e0227 */
[----:B0-----:R-:W-:-:S05]  /*dc20*/  IADD3 R53, P5, PT, R4, R37, RZ ;  /* 0x0000002504357210 */ /* 0x001fca0007fbe0ff */
[----:B------:R-:W-:Y:S01]  /*dc30*/  IMAD.X R51, R5, 0x1, R41, P5 ;  /* 0x0000000105337824 */ /* 0x000fe200028e0629 */
[----:B--2---:R-:W-:-:S05]  /*dc40*/  IADD3 R49, P5, PT, R12, R53, RZ ;  /* 0x000000350c317210 */ /* 0x004fca0007fbe0ff */
[----:B------:R-:W-:Y:S01]  /*dc50*/  IMAD.X R45, R13, 0x1, R51, P5 ;  /* 0x000000010d2d7824 */ /* 0x000fe200028e0633 */
[----:B------:R-:W-:-:S04]  /*dc60*/  ISETP.NE.AND P5, PT, R36, 0x3, PT ;  /* 0x000000032400780c */ /* 0x000fc80003fa5270 */
[----:B------:R-:W-:Y:S02]  /*dc70*/  SEL R46, R55, R46, !P5 ;  /* 0x0000002e372e7207 */ /* 0x000fe40006800000 */
[----:B------:R-:W-:Y:S02]  /*dc80*/  SEL R48, R19, R48, !P5 ;  /* 0x0000003013307207 */ /* 0x000fe40006800000 */
[----:B------:R-:W-:Y:S02]  /*dc90*/  SEL R38, R39, R18, !P5 ;  /* 0x0000001227267207 */ /* 0x000fe40006800000 */
[----:B------:R-:W-:Y:S01]  /*dca0*/  ISETP.NE.U32.AND P5, PT, R14, RZ, PT ;  /* 0x000000ff0e00720c */ /* 0x000fe20003fa5070 */
[----:B------:R-:W-:Y:S03]  /*dcb0*/  LDS.64 R18, [UR4+0x70] ;  /* 0x00007004ff127984 */ /* 0x000fe60008000a00 */
[----:B------:R-:W-:-:S02]  /*dcc0*/  ISETP.NE.AND.EX P5, PT, R15, RZ, PT, P5 ;  /* 0x000000ff0f00720c */ /* 0x000fc40003fa5350 */
[----:B------:R-:W0:Y:S02]  /*dcd0*/  LDS.64 R14, [UR4+0x60] ;  /* 0x00006004ff0e7984 */ /* 0x000e240008000a00 */
[----:B------:R-:W-:-:S05]  /*dce0*/  SEL R59, R39, RZ, !P5 ;  /* 0x000000ff273b7207 */ /* 0x000fca0006800000 */
[----:B------:R-:W-:Y:S01]  /*dcf0*/  IMAD.IADD R59, R44, 0x1, R59 ;  /* 0x000000012c3b7824 */ /* 0x000fe200078e023b */
[----:B0-----:R-:W-:-:S05]  /*dd00*/  IADD3 R57, P5, PT, R14, R49, RZ ;  /* 0x000000310e397210 */ /* 0x001fca0007fbe0ff */
[----:B------:R-:W-:Y:S01]  /*dd10*/  IMAD.X R55, R15, 0x1, R45, P5 ;  /* 0x000000010f377824 */ /* 0x000fe200028e062d */
[----:B------:R-:W-:-:S05]  /*dd20*/  IADD3 R40, P5, PT, R18, R57, RZ ;  /* 0x0000003912287210 */ /* 0x000fca0007fbe0ff */
[----:B------:R-:W-:Y:S01]  /*dd30*/  IMAD.X R39, R19, 0x1, R55, P5 ;  /* 0x0000000113277824 */ /* 0x000fe200028e0637 */
[----:B------:R-:W-:-:S04]  /*dd40*/  ISETP.NE.AND P5, PT, R36, 0x4, PT ;  /* 0x000000042400780c */ /* 0x000fc80003fa5270 */
[----:B------:R-:W-:Y:S02]  /*dd50*/  SEL R44, R37, R46, !P5 ;  /* 0x0000002e252c7207 */ /* 0x000fe40006800000 */
[----:B------:R-:W-:Y:S02]  /*dd60*/  SEL R46, R41, R48, !P5 ;  /* 0x00000030292e7207 */ /* 0x000fe40006800000 */
[----:B------:R-:W-:Y:S02]  /*dd70*/  SEL R38, R59, R38, !P5 ;  /* 0x000000263b267207 */ /* 0x000fe40006800000 */
[----:B------:R-:W-:Y:S02]  /*dd80*/  ISETP.NE.U32.AND P5, PT, R4, RZ, PT ;  /* 0x000000ff0400720c */ /* 0x000fe40003fa5070 */
[----:B------:R-:W0:Y:S02]  /*dd90*/  LDS R4, [UR4+0x48] ;  /* 0x00004804ff047984 */ /* 0x000e240008000800 */
[----:B------:R-:W-:-:S02]  /*dda0*/  ISETP.NE.AND.EX P5, PT, R5, RZ, PT, P5 ;  /* 0x000000ff0500720c */ /* 0x000fc40003fa5350 */
[----:B------:R-:W-:Y:S02]  /*ddb0*/  SHFL.UP PT, R5, R10, 0x1, RZ ;  /* 0x042000000a057989 */ /* 0x000fe400000e00ff */
[----:B------:R-:W-:Y:S02]  /*ddc0*/  SEL R59, R59, RZ, !P5 ;  /* 0x000000ff3b3b7207 */ /* 0x000fe40006800000 */
[----:B------:R-:W-:-:S04]  /*ddd0*/  ISETP.NE.AND P5, PT, R36, 0x5, PT ;  /* 0x000000052400780c */ /* 0x000fc80003fa5270 */
[----:B------:R-:W-:Y:S02]  /*dde0*/  SEL R44, R53, R44, !P5 ;  /* 0x0000002c352c7207 */ /* 0x000fe40006800000 */
[----:B------:R-:W-:Y:S01]  /*ddf0*/  SEL R46, R51, R46, !P5 ;  /* 0x0000002e332e7207 */ /* 0x000fe20006800000 */
[----:B0-----:R-:W-:Y:S02]  /*de00*/  IMAD.IADD R59, R4, 0x1, R59 ;  /* 0x00000001043b7824 */ /* 0x001fe400078e023b */
[----:B------:R-:W0:Y:S03]  /*de10*/  LDS R4, [UR4+0x58] ;  /* 0x00005804ff047984 */ /* 0x000e260008000800 */
[----:B------:R-:W-:Y:S02]  /*de20*/  SEL R38, R59, R38, !P5 ;  /* 0x000000263b267207 */ /* 0x000fe40006800000 */
[----:B------:R-:W-:-:S04]  /*de30*/  ISETP.NE.U32.AND P5, PT, R12, RZ, PT ;  /* 0x000000ff0c00720c */ /* 0x000fc80003fa5070 */
[----:B------:R-:W-:-:S04]  /*de40*/  ISETP.NE.AND.EX P5, PT, R13, RZ, PT, P5 ;  /* 0x000000ff0d00720c */ /* 0x000fc80003fa5350 */
        /* <DEDUP_REMOVED lines=12> */
[----:B------:R-:W1:Y:S01]  /*df10*/  LDS R44, [UR4+0x78] ;  /* 0x00007804ff2c7984 */ /* 0x000e620008000800 */
[----:B------:R-:W-:Y:S01]  /*df20*/  SEL R12, R57, R12, !P5 ;  /* 0x0000000c390c7207 */ /* 0x000fe20006800000 */
[----:B0-----:R-:W-:Y:S02]  /*df30*/  IMAD.IADD R59, R4, 0x1, R59 ;  /* 0x00000001043b7824 */ /* 0x001fe400078e023b */
[----:B------:R0:W2:Y:S03]  /*df40*/  SHFL.UP PT, R4, R11, 0x1, RZ ;  /* 0x042000000b047989 */ /* 0x0000a600000e00ff */
[----:B------:R-:W-:Y:S02]  /*df50*/  SEL R38, R59, R38, !P5 ;  /* 0x000000263b267207 */ /* 0x000fe40006800000 */
[----:B------:R-:W-:-:S04]  /*df60*/  ISETP.NE.U32.AND P5, PT, R18, RZ, PT ;  /* 0x000000ff1200720c */ /* 0x000fc80003fa5070 */
[----:B------:R-:W-:-:S04]  /*df70*/  ISETP.NE.AND.EX P5, PT, R19, RZ, PT, P5 ;  /* 0x000000ff1300720c */ /* 0x000fc80003fa5350 */
[----:B------:R-:W-:Y:S02]  /*df80*/  SEL R59, R59, RZ, !P5 ;  /* 0x000000ff3b3b7207 */ /* 0x000fe40006800000 */
[----:B------:R-:W-:-:S03]  /*df90*/  ISETP.GE.U32.AND P5, PT, R16, 0x20, PT ;  /* 0x000000201000780c */ /* 0x000fc60003fa6070 */
[----:B-1----:R-:W-:-:S10]  /*dfa0*/  IMAD.IADD R44, R44, 0x1, R59 ;  /* 0x000000012c2c7824 */ /* 0x002fd400078e023b */
[----:B0-2---:R-:W-:Y:S05]  /*dfb0*/  @!P5 BRA `(.L_x_137) ;  /* 0x00000000002cd947 */ /* 0x005fea0003800000 */
[----:B------:R-:W-:-:S04]  /*dfc0*/  ISETP.NE.U32.AND P5, PT, R5, RZ, PT ;  /* 0x000000ff0500720c */ /* 0x000fc80003fa5070 */
[----:B------:R-:W-:-:S04]  /*dfd0*/  ISETP.NE.AND.EX P5, PT, R4, RZ, PT, P5 ;  /* 0x000000ff0400720c */ /* 0x000fc80003fa5350 */
[----:B------:R-:W-:Y:S02]  /*dfe0*/  SEL R10, R38, RZ, !P5 ;  /* 0x000000ff260a7207 */ /* 0x000fe40006800000 */
[----:B------:R-:W-:-:S04]  /*dff0*/  ISETP.NE.AND P5, PT, R35, RZ, PT ;  /* 0x000000ff2300720c */ /* 0x000fc80003fa5270 */
[----:B------:R-:W-:Y:S02]  /*e000*/  SEL R5, R5, RZ, P5 ;  /* 0x000000ff05057207 */ /* 0x000fe40002800000 */
[----:B------:R-:W-:-:S07]  /*e010*/  SEL R4, R4, RZ, P5 ;  /* 0x000000ff04047207 */ /* 0x000fce0002800000 */
[----:B------:R-:W-:Y:S01]  /*e020*/  @P5 IMAD.IADD R38, R9, 0x1, R10 ;  /* 0x0000000109265824 */ /* 0x000fe200078e020a */
[----:B------:R-:W-:-:S03]  /*e030*/  IADD3 R5, P5, PT, R5, R12, RZ ;  /* 0x0000000c05057210 */ /* 0x000fc60007fbe0ff */
[----:B------:R-:W-:Y:S02]  /*e040*/  IMAD.MOV.U32 R9, RZ, RZ, R38 ;  /* 0x000000ffff097224 */ /* 0x000fe400078e0026 */
[----:B------:R-:W-:Y:S01]  /*e050*/  IMAD.X R4, R4, 0x1, R55, P5 ;  /* 0x0000000104047824 */ /* 0x000fe200028e0637 */
[----:B------:R-:W-:Y:S07]  /*e060*/  BRA `(.L_x_138) ;  /* 0x0000001000387947 */ /* 0x000fee0003800000 */
.L_x_137:
[----:B------:R-:W0:Y:S01]  /*e070*/  LDC.64 R10, c[0x0][0x3b0] ;  /* 0x0000ec00ff0a7b82 */ /* 0x000e220000000a00 */
[----:B------:R-:W-:Y:S01]  /*e080*/  ISETP.NE.AND P5, PT, R16, RZ, PT ;  /* 0x000000ff1000720c */ /* 0x000fe20003fa5270 */
[----:B------:R-:W1:Y:S01]  /*e090*/  LDCU UR5, c[0x0][0x370] ;  /* 0x00006e00ff0577ac */ /* 0x000e620008000800 */
[----:B------:R-:W-:-:S11]  /*e0a0*/  LOP3.LUT R52, RZ, R16, RZ, 0x33, !PT ;  /* 0x00000010ff347212 */ /* 0x000fd600078e33ff */
[----:B------:R-:W-:Y:S01]  /*e0b0*/  @!P5 IMAD.MOV.U32 R14, RZ, RZ, R40 ;  /* 0x000000ffff0ed224 */ /* 0x000fe200078e0028 */
[----:B------:R2:W-:Y:S01]  /*e0c0*/  @!P5 STS [UR4+0xd0], R44 ;  /* 0x0000d02cff00d988 */ /* 0x0005e20008000804 */
[----:B------:R-:W-:Y:S02]  /*e0d0*/  @!P5 IMAD.MOV.U32 R15, RZ, RZ, R39 ;  /* 0x000000ffff0fd224 */ /* 0x000fe400078e0027 */
        /* <DEDUP_REMOVED lines=9> */
.L_x_139:
[----:B------:R-:W-:Y:S05]  /*e170*/  NANOSLEEP 0x1c2 ;  /* 0x000001c20000795d */ /* 0x000fea0003800000 */
[----:B------:R-:W-:Y:S01]  /*e180*/  NOP ;  /* 0x0000000000007918 */ /* 0x000fe20000000000 */
.L_x_140:
[----:B------:R-:W-:-:S07]  /*e190*/  IMAD.WIDE R18, R52, 0x10, R10 ;  /* 0x0000001034127825 */ /* 0x000fce00078e020a */
.L_x_142:
[----:B--2---:R-:W2:Y:S01]  /*e1a0*/  LD.E.128.STRONG.GPU R12, desc[UR8][R18.64+0x200] ;  /* 0x00020008120c7980 */ /* 0x004ea2000c10fd00 */
[----:B------:R-:W-:Y:S05]  /*e1b0*/  YIELD ;  /* 0x0000000000007946 */ /* 0x000fea0003800000 */
[----:B------:R-:W-:Y:S01]  /*e1c0*/  UMOV UR5, 0xffffffff ;  /* 0xffffffff00057882 */ /* 0x000fe20000000000 */
[----:B--2---:R-:W-:Y:S02]  /*e1d0*/  ISETP.NE.AND P5, PT, R13, 0x63, PT ;  /* 0x000000630d00780c */ /* 0x004fe40003fa5270 */
[----:B------:R-:W-:Y:S11]  /*e1e0*/  BRA.DIV UR5, `(.L_x_141) ;  /* 0x0000003205fc7947 */ /* 0x000ff6000b800000 */
[----:B------:R-:W-:-:S13]  /*e1f0*/  VOTE.ANY P5, !P5 ;  /* 0x0000000000ff7806 */ /* 0x000fda00068a0100 */
.L_x_278:
[----:B------:R-:W-:Y:S05]  /*e200*/  @P5 BRA `(.L_x_142) ;  /* 0xfffffffc00e45947 */ /* 0x000fea000383ffff */
[----:B------:R-:W-:Y:S01]  /*e210*/  UMOV UR5, 0xffffffff ;  /* 0xffffffff00057882 */ /* 0x000fe20000000000 */
[----:B------:R-:W-:Y:S01]  /*e220*/  IMAD.MOV.U32 R46, RZ, RZ, R14 ;  /* 0x000000ffff2e7224 */ /* 0x000fe200078e000e */
[----:B------:R-:W-:Y:S01]  /*e230*/  ISETP.NE.AND P5, PT, R13, 0x65, PT ;  /* 0x000000650d00780c */ /* 0x000fe20003fa5270 */
[----:B------:R-:W-:Y:S02]  /*e240*/  IMAD.MOV.U32 R49, RZ, RZ, R15 ;  /* 0x000000ffff317224 */ /* 0x000fe400078e000f */
[----:B------:R-:W-:Y:S01]  /*e250*/  IMAD.MOV.U32 R45, RZ, RZ, R12 ;  /* 0x000000ffff2d7224 */ /* 0x000fe200078e000c */
[----:B------:R-:W-:Y:S09]  /*e260*/  BRA.DIV UR5, `(.L_x_143) ;  /* 0x0000003205fc7947 */ /* 0x000ff2000b800000 */
[----:B------:R-:W0:Y:S01]  /*e270*/  S2R R51, SR_GEMASK ;  /* 0x0000000000337919 */ /* 0x000e220000003c00 */
[----:B------:R-:W-:-:S04]  /*e280*/  VOTE.ANY R41, PT, !P5 ;  /* 0x0000000000297806 */ /* 0x000fc800068e0100 */
[----:B0-----:R-:W-:-:S05]  /*e290*/  LOP3.LUT R41, R41, 0x80000000, R51, 0xec, !PT ;  /* 0x8000000029297812 */ /* 0x001fca00078eec33 */
[----:B------:R-:W-:-:S05]  /*e2a0*/  VIADD R12, R41, 0xffffffff ;  /* 0xffffffff290c7836 */ /* 0x000fca0000000000 */
[----:B------:R-:W-:-:S04]  /*e2b0*/  LOP3.LUT R12, R41, R12, RZ, 0xc, !PT ;  /* 0x0000000c290c7212 */ /* 0x000fc800078e0cff */
[----:B------:R-:W0:Y:S02]  /*e2c0*/  POPC R16, R12 ;  /* 0x0000000c00107309 */ /* 0x000e240000000000 */
[----:B0-----:R0:W1:Y:S04]  /*e2d0*/  SHFL.DOWN PT, R15, R46, 0x1, R16 ;  /* 0x082000002e0f7989 */ /* 0x00106800000e0010 */
[----:B------:R0:W2:Y:S04]  /*e2e0*/  SHFL.DOWN PT, R14, R49, 0x1, R16 ;  /* 0x08200000310e7989 */ /* 0x0000a800000e0010 */
[----:B------:R0:W3:Y:S02]  /*e2f0*/  SHFL.DOWN PT, R38, R45, 0x1, R16 ;  /* 0x082000002d267989 */ /* 0x0000e400000e0010 */
.L_x_284:
[----:B------:R-:W-:Y:S01]  /*e300*/  ISETP.GE.AND P5, PT, R35, R16, PT ;  /* 0x000000102300720c */ /* 0x000fe20003fa6270 */
[----:B------:R-:W-:-:S12]  /*e310*/  UMOV UR5, 0xffffffff ;  /* 0xffffffff00057882 */ /* 0x000fd80000000000 */
[----:B-1----:R-:W-:-:S05]  /*e320*/  @!P5 IADD3 R15, P6, PT, R15, R46, RZ ;  /* 0x0000002e0f0fd210 */ /* 0x002fca0007fde0ff */
[----:B--2---:R-:W-:Y:S01]  /*e330*/  @!P5 IMAD.X R14, R14, 0x1, R49, P6 ;  /* 0x000000010e0ed824 */ /* 0x004fe200030e0631 */
[----:B------:R-:W-:Y:S01]  /*e340*/  @!P5 ISETP.NE.U32.AND P6, PT, R46, RZ, PT ;  /* 0x000000ff2e00d20c */ /* 0x000fe20003fc5070 */
[----:B0-----:R-:W-:-:S03]  /*e350*/  @!P5 IMAD.MOV.U32 R46, RZ, RZ, R15 ;  /* 0x000000ffff2ed224 */ /* 0x001fc600078e000f */
[----:B------:R-:W-:Y:S01]  /*e360*/  @!P5 ISETP.NE.AND.EX P6, PT, R49, RZ, PT, P6 ;  /* 0x000000ff3100d20c */ /* 0x000fe20003fc5360 */
[----:B------:R-:W-:-:S03]  /*e370*/  @!P5 IMAD.MOV.U32 R49, RZ, RZ, R14 ;  /* 0x000000ffff31d224 */ /* 0x000fc600078e000e */
[----:B---3--:R-:W-:-:S05]  /*e380*/  @!P5 SEL R38, R38, RZ, !P6 ;  /* 0x000000ff2626d207 */ /* 0x008fca0007000000 */
[----:B------:R-:W-:Y:S01]  /*e390*/  @!P5 IMAD.IADD R45, R45, 0x1, R38 ;  /* 0x000000012d2dd824 */ /* 0x000fe200078e0226 */
[----:B------:R-:W-:Y:S06]  /*e3a0*/  BRA.DIV UR5, `(.L_x_144) ;  /* 0x0000003605207947 */ /* 0x000fec000b800000 */
.L_x_287:
[----:B------:R-:W-:-:S03]  /*e3b0*/  UMOV UR5, 0xffffffff ;  /* 0xffffffff00057882 */ /* 0x000fc60000000000 */
[----:B------:R-:W-:Y:S05]  /*e3c0*/  BRA.DIV UR5, `(.L_x_145) ;  /* 0x0000003605387947 */ /* 0x000fea000b800000 */
[----:B------:R0:W1:Y:S04]  /*e3d0*/  SHFL.DOWN PT, R15, R46, 0x2, R16 ;  /* 0x084000002e0f7989 */ /* 0x00006800000e0010 */
[----:B------:R0:W2:Y:S04]  /*e3e0*/  SHFL.DOWN PT, R12, R49, 0x2, R16 ;  /* 0x08400000310c7989 */ /* 0x0000a800000e0010 */
[----:B------:R0:W3:Y:S02]  /*e3f0*/  SHFL.DOWN PT, R38, R45, 0x2, R16 ;  /* 0x084000002d267989 */ /* 0x0000e400000e0010 */
.L_x_292:
[----:B------:R-:W-:Y:S01]  /*e400*/  VIADD R50, R35, 0x2 ;  /* 0x0000000223327836 */ /* 0x000fe20000000000 */
[----:B------:R-:W-:-:S04]  /*e410*/  UMOV UR5, 0xffffffff ;  /* 0xffffffff00057882 */ /* 0x000fc80000000000 */
[----:B------:R-:W-:-:S13]  /*e420*/  ISETP.GT.AND P5, PT, R50, R16, PT ;  /* 0x000000103200720c */ /* 0x000fda0003fa4270 */
        /* <DEDUP_REMOVED lines=9> */
.L_x_295:
[----:B------:R-:W-:-:S03]  /*e4c0*/  UMOV UR5, 0xffffffff ;  /* 0xffffffff00057882 */ /* 0x000fc60000000000 */
[----:B------:R-:W-:Y:S05]  /*e4d0*/  BRA.DIV UR5, `(.L_x_147) ;  /* 0x0000003605687947 */ /* 0x000fea000b800000 */
[----:B------:R0:W1:Y:S04]  /*e4e0*/  SHFL.DOWN PT, R15, R46, 0x4, R16 ;  /* 0x088000002e0f7989 */ /* 0x00006800000e0010 */
[----:B------:R0:W2:Y:S04]  /*e4f0*/  SHFL.DOWN PT, R12, R49, 0x4, R16 ;  /* 0x08800000310c7989 */ /* 0x0000a800000e0010 */
[----:B------:R0:W3:Y:S02]  /*e500*/  SHFL.DOWN PT, R38, R45, 0x4, R16 ;  /* 0x088000002d267989 */ /* 0x0000e400000e0010 */
.L_x_300:
        /* <DEDUP_REMOVED lines=12> */
.L_x_303:
[----:B------:R-:W-:-:S03]  /*e5d0*/  UMOV UR5, 0xffffffff ;  /* 0xffffffff00057882 */ /* 0x000fc60000000000 */
[----:B------:R-:W-:Y:S05]  /*e5e0*/  BRA.DIV UR5, `(.L_x_149) ;  /* 0x0000003605987947 */ /* 0x000fea000b800000 */
[----:B------:R0:W1:Y:S04]  /*e5f0*/  SHFL.DOWN PT, R15, R46, 0x8, R16 ;  /* 0x090000002e0f7989 */ /* 0x00006800000e0010 */
[----:B------:R0:W2:Y:S04]  /*e600*/  SHFL.DOWN PT, R12, R49, 0x8, R16 ;  /* 0x09000000310c7989 */ /* 0x0000a800000e0010 */
[----:B------:R0:W3:Y:S02]  /*e610*/  SHFL.DOWN PT, R38, R45, 0x8, R16 ;  /* 0x090000002d267989 */ /* 0x0000e400000e0010 */
.L_x_308:
        /* <DEDUP_REMOVED lines=12> */
.L_x_311:
[----:B------:R-:W-:-:S03]  /*e6e0*/  UMOV UR5, 0xffffffff ;  /* 0xffffffff00057882 */ /* 0x000fc60000000000 */
[----:B------:R-:W-:Y:S05]  /*e6f0*/  BRA.DIV UR5, `(.L_x_151) ;  /* 0x0000003605c87947 */ /* 0x000fea000b800000 */
[----:B------:R0:W1:Y:S04]  /*e700*/  SHFL.DOWN PT, R15, R46, 0x10, R16 ;  /* 0x0a0000002e0f7989 */ /* 0x00006800000e0010 */
[----:B------:R0:W2:Y:S04]  /*e710*/  SHFL.DOWN PT, R12, R49, 0x10, R16 ;  /* 0x0a000000310c7989 */ /* 0x0000a800000e0010 */
[----:B------:R0:W3:Y:S02]  /*e720*/  SHFL.DOWN PT, R38, R45, 0x10, R16 ;  /* 0x0a0000002d267989 */ /* 0x0000e400000e0010 */
.L_x_316:
[----:B------:R-:W-:Y:S01]  /*e730*/  VIADD R19, R35, 0x10 ;  /* 0x0000001023137836 */ /* 0x000fe20000000000 */
[----:B------:R-:W4:Y:S01]  /*e740*/  LDC.64 R36, c[0x0][0x3b0] ;  /* 0x0000ec00ff247b82 */ /* 0x000f220000000a00 */
[----:B------:R-:W-:Y:S01]  /*e750*/  UMOV UR5, 0xffffffff ;  /* 0xffffffff00057882 */ /* 0x000fe20000000000 */
[----:B------:R-:W-:Y:S02]  /*e760*/  IMAD.IADD R47, R52, 0x1, R47 ;  /* 0x00000001342f7824 */ /* 0x000fe400078e022f */
        /* <DEDUP_REMOVED lines=9> */
[----:B----4-:R-:W-:-:S05]  /*e800*/  IADD3 R36, P5, PT, R36, 0x200, RZ ;  /* 0x0000020024247810 */ /* 0x010fca0007fbe0ff */
[----:B------:R-:W-:Y:S01]  /*e810*/  IMAD.X R37, RZ, RZ, R37, P5 ;  /* 0x000000ffff257224 */ /* 0x000fe200028e0625 */
[----:B------:R-:W-:Y:S07]  /*e820*/  BRA.DIV UR5, `(.L_x_152) ;  /* 0x0000003605d07947 */ /* 0x000fee000b800000 */
.L_x_319:
[----:B------:R-:W-:Y:S01]  /*e830*/  UMOV UR5, 0xffffffff ;  /* 0xffffffff00057882 */ /* 0x000fe20000000000 */
[----:B------:R-:W-:Y:S02]  /*e840*/  ISETP.NE.AND P5, PT, R13, 0x65, PT ;  /* 0x000000650d00780c */ /* 0x000fe40003fa5270 */
[----:B------:R-:W-:Y:S11]  /*e850*/  BRA.DIV UR5, `(.L_x_153) ;  /* 0x0000003605e47947 */ /* 0x000ff6000b800000 */
[----:B------:R-:W-:-:S13]  /*e860*/  VOTE.ALL P5, P5 ;  /* 0x0000000000ff7806 */ /* 0x000fda00028a0000 */
.L_x_322:
[----:B------:R-:W-:Y:S05]  /*e870*/  @!P5 BRA `(.L_x_154) ;  /* 0x0000000400b8d947 */ /* 0x000fea0003800000 */
.L_x_168:
[----:B------:R-:W-:-:S07]  /*e880*/  IMAD.WIDE R18, R47, 0x10, R36 ;  /* 0x000000102f127825 */ /* 0x000fce00078e0224 */
.L_x_156:
[----:B------:R-:W2:Y:S01]  /*e890*/  LD.E.128.STRONG.GPU R12, desc[UR8][R18.64+-0x200] ;  /* 0xfffe0008120c7980 */ /* 0x000ea2000c10fd00 */
[----:B------:R-:W-:Y:S05]  /*e8a0*/  YIELD ;  /* 0x0000000000007946 */ /* 0x000fea0003800000 */
[----:B------:R-:W-:Y:S01]  /*e8b0*/  UMOV UR5, 0xffffffff ;  /* 0xffffffff00057882 */ /* 0x000fe20000000000 */
[----:B--2---:R-:W-:Y:S02]  /*e8c0*/  ISETP.NE.AND P5, PT, R13, 0x63, PT ;  /* 0x000000630d00780c */ /* 0x004fe40003fa5270 */
[----:B------:R-:W-:Y:S11]  /*e8d0*/  BRA.DIV UR5, `(.L_x_155) ;  /* 0x0000003605e07947 */ /* 0x000ff6000b800000 */
[----:B------:R-:W-:-:S13]  /*e8e0*/  VOTE.ANY P5, !P5 ;  /* 0x0000000000ff7806 */ /* 0x000fda00068a0100 */
.L_x_325:
[----:B------:R-:W-:Y:S05]  /*e8f0*/  @P5 BRA `(.L_x_156) ;  /* 0xfffffffc00e45947 */ /* 0x000fea000383ffff */
[----:B------:R-:W-:Y:S01]  /*e900*/  UMOV UR5, 0xffffffff ;  /* 0xffffffff00057882 */ /* 0x000fe20000000000 */
[----:B------:R-:W-:Y:S02]  /*e910*/  ISETP.NE.AND P5, PT, R13, 0x65, PT ;  /* 0x000000650d00780c */ /* 0x000fe40003fa5270 */
[----:B------:R-:W-:Y:S11]  /*e920*/  BRA.DIV UR5, `(.L_x_157) ;  /* 0x0000003605ec7947 */ /* 0x000ff6000b800000 */
        /* <DEDUP_REMOVED lines=8> */
.L_x_331:
        /* <DEDUP_REMOVED lines=11> */
.L_x_334:
[----:B------:R-:W-:-:S03]  /*ea60*/  UMOV UR5, 0xffffffff ;  /* 0xffffffff00057882 */ /* 0x000fc60000000000 */
[----:B------:R-:W-:Y:S05]  /*ea70*/  BRA.DIV UR5, `(.L_x_159) ;  /* 0x0000003a05287947 */ /* 0x000fea000b800000 */
[----:B------:R0:W1:Y:S04]  /*ea80*/  SHFL.DOWN PT, R53, R14, 0x2, R16 ;  /* 0x084000000e357989 */ /* 0x00006800000e0010 */
[----:B------:R0:W2:Y:S04]  /*ea90*/  SHFL.DOWN PT, R52, R15, 0x2, R16 ;  /* 0x084000000f347989 */ /* 0x0000a800000e0010 */
[----:B------:R0:W3:Y:S02]  /*eaa0*/  SHFL.DOWN PT, R38, R12, 0x2, R16 ;  /* 0x084000000c267989 */ /* 0x0000e400000e0010 */
.L_x_339:
[----:B------:R-:W-:Y:S01]  /*eab0*/  ISETP.GT.AND P5, PT, R50, R16, PT ;  /* 0x000000103200720c */ /* 0x000fe20003fa4270 */
        /* <DEDUP_REMOVED lines=10> */
.L_x_342:
[----:B------:R-:W-:-:S03]  /*eb60*/  UMOV UR5, 0xffffffff ;  /* 0xffffffff00057882 */ /* 0x000fc60000000000 */
[----:B------:R-:W-:Y:S05]  /*eb70*/  BRA.DIV UR5, `(.L_x_161) ;  /* 0x0000003a055c7947 */ /* 0x000fea000b800000 */
[----:B------:R0:W1:Y:S04]  /*eb80*/  SHFL.DOWN PT, R53, R14, 0x4, R16 ;  /* 0x088000000e357989 */ /* 0x00006800000e0010 */
[----:B------:R0:W2:Y:S04]  /*eb90*/  SHFL.DOWN PT, R52, R15, 0x4, R16 ;  /* 0x088000000f347989 */ /* 0x0000a800000e0010 */
[----:B------:R0:W3:Y:S02]  /*eba0*/  SHFL.DOWN PT, R38, R12, 0x4, R16 ;  /* 0x088000000c267989 */ /* 0x0000e400000e0010 */
.L_x_347:
        /* <DEDUP_REMOVED lines=11> */
.L_x_350:
[----:B------:R-:W-:-:S03]  /*ec60*/  UMOV UR5, 0xffffffff ;  /* 0xffffffff00057882 */ /* 0x000fc60000000000 */
[----:B------:R-:W-:Y:S05]  /*ec70*/  BRA.DIV UR5, `(.L_x_163) ;  /* 0x0000003a05907947 */ /* 0x000fea000b800000 */
[----:B------:R0:W1:Y:S01]  /*ec80*/  SHFL.DOWN PT, R53, R14, 0x8, R16 ;  /* 0x090000000e357989 */ /* 0x00006200000e0010 */
[----:B------:R-:W-:-:S03]  /*ec90*/  VIADD R55, R35, 0x8 ;  /* 0x0000000823377836 */ /* 0x000fc60000000000 */
[----:B------:R0:W2:Y:S04]  /*eca0*/  SHFL.DOWN PT, R52, R15, 0x8, R16 ;  /* 0x090000000f347989 */ /* 0x0000a800000e0010 */
[----:B------:R0:W3:Y:S02]  /*ecb0*/  SHFL.DOWN PT, R38, R12, 0x8, R16 ;  /* 0x090000000c267989 */ /* 0x0000e400000e0010 */
.L_x_355:
        /* <DEDUP_REMOVED lines=11> */
.L_x_358:
[----:B------:R-:W-:Y:S01]  /*ed70*/  UMOV UR5, 0xffffffff ;  /* 0xffffffff00057882 */ /* 0x000fe20000000000 */
[----:B------:R-:W-:Y:S02]  /*ed80*/  VIADD R55, R35, 0x10 ;  /* 0x0000001023377836 */ /* 0x000fe40000000000 */
[----:B------:R-:W-:Y:S05]  /*ed90*/  BRA.DIV UR5, `(.L_x_165) ;  /* 0x0000003a05c07947 */ /* 0x000fea000b800000 */
[----:B------:R0:W1:Y:S04]  /*eda0*/  SHFL.DOWN PT, R53, R14, 0x10, R16 ;  /* 0x0a0000000e357989 */ /* 0x00006800000e0010 */
[----:B------:R0:W2:Y:S04]  /*edb0*/  SHFL.DOWN PT, R52, R15, 0x10, R16 ;  /* 0x0a0000000f347989 */ /* 0x0000a800000e0010 */
[----:B------:R0:W3:Y:S02]  /*edc0*/  SHFL.DOWN PT, R38, R12, 0x10, R16 ;  /* 0x0a0000000c267989 */ /* 0x0000e400000e0010 */
.L_x_363:
        /* <DEDUP_REMOVED lines=10> */
[----:B------:R-:W-:-:S05]  /*ee70*/  IADD3 R14, P5, PT, R46, R14, RZ ;  /* 0x0000000e2e0e7210 */ /* 0x000fca0007fbe0ff */
[----:B------:R-:W-:Y:S01]  /*ee80*/  IMAD.X R15, R49, 0x1, R15, P5 ;  /* 0x00000001310f7824 */ /* 0x000fe200028e060f */
[----:B------:R-:W-:-:S04]  /*ee90*/  ISETP.NE.U32.AND P5, PT, R46, RZ, PT ;  /* 0x000000ff2e00720c */ /* 0x000fc80003fa5070 */
[----:B------:R-:W-:-:S04]  /*eea0*/  ISETP.NE.AND.EX P5, PT, R49, RZ, PT, P5 ;  /* 0x000000ff3100720c */ /* 0x000fc80003fa5350 */
[----:B------:R-:W-:Y:S01]  /*eeb0*/  SEL R12, R12, RZ, !P5 ;  /* 0x000000ff0c0c7207 */ /* 0x000fe20006800000 */
[----:B------:R-:W-:Y:S08]  /*eec0*/  BRA.DIV UR5, `(.L_x_166) ;  /* 0x0000003a05c87947 */ /* 0x000ff0000b800000 */
.L_x_366:
[----:B------:R-:W-:Y:S01]  /*eed0*/  UMOV UR5, 0xffffffff ;  /* 0xffffffff00057882 */ /* 0x000fe20000000000 */
[----:B------:R-:W-:Y:S01]  /*eee0*/  IMAD.IADD R45, R12, 0x1, R45 ;  /* 0x000000010c2d7824 */ /* 0x000fe200078e022d */
[----:B------:R-:W-:Y:S01]  /*eef0*/  ISETP.NE.AND P5, PT, R13, 0x65, PT ;  /* 0x000000650d00780c */ /* 0x000fe20003fa5270 */
[----:B------:R-:W-:Y:S02]  /*ef00*/  VIADD R47, R47, 0xffffffe0 ;  /* 0xffffffe02f2f7836 */ /* 0x000fe40000000000 */
[----:B------:R-:W-:Y:S02]  /*ef10*/  IMAD.MOV.U32 R46, RZ, RZ, R14 ;  /* 0x000000ffff2e7224 */ /* 0x000fe400078e000e */
[----:B------:R-:W-:Y:S01]  /*ef20*/  IMAD.MOV.U32 R49, RZ, RZ, R15 ;  /* 0x000000ffff317224 */ /* 0x000fe200078e000f */
[----:B------:R-:W-:Y:S07]  /*ef30*/  BRA.DIV UR5, `(.L_x_167) ;  /* 0x0000003a05cc7947 */ /* 0x000fee000b800000 */
[----:B------:R-:W-:-:S13]  /*ef40*/  VOTE.ALL P5, P5 ;  /* 0x0000000000ff7806 */ /* 0x000fda00028a0000 */
.L_x_369:
[----:B------:R-:W-:Y:S05]  /*ef50*/  @P5 BRA `(.L_x_168) ;  /* 0xfffffff800485947 */ /* 0x000fea000383ffff */
.L_x_154:
[----:B------:R-:W0:Y:S01]  /*ef60*/  S2R R12, SR_TID.X ;  /* 0x00000000000c7919 */ /* 0x000e220000002100 */
[----:B------:R-:W-:Y:S01]  /*ef70*/  BSSY.RECONVERGENT B0, `(.L_x_169) ;  /* 0x0000014000007945 */ /* 0x000fe20003800200 */
[----:B------:R-:W-:Y:S02]  /*ef80*/  IMAD.MOV.U32 R18, RZ, RZ, R46 ;  /* 0x000000ffff127224 */ /* 0x000fe400078e002e */
[----:B------:R-:W-:Y:S01]  /*ef90*/  IMAD.MOV.U32 R19, RZ, RZ, R49 ;  /* 0x000000ffff137224 */ /* 0x000fe200078e0031 */
[----:B0-----:R-:W-:-:S13]  /*efa0*/  ISETP.NE.AND P5, PT, R12, RZ, PT ;  /* 0x000000ff0c00720c */ /* 0x001fda0003fa5270 */
[----:B------:R-:W-:Y:S05]  /*efb0*/  @P5 BRA `(.L_x_170) ;  /* 0x00000000003c5947 */ /* 0x000fea0003800000 */
[----:B------:R-:W0:Y:S01]  /*efc0*/  S2UR UR6, SR_CgaCtaId ;  /* 0x00000000000679c3 */ /* 0x000e220000008800 */
[----:B------:R-:W-:Y:S01]  /*efd0*/  IADD3 R14, P5, PT, R18, R40, RZ ;  /* 0x00000028120e7210 */ /* 0x000fe20007fbe0ff */
[----:B------:R-:W-:-:S04]  /*efe0*/  UMOV UR5, 0x400 ;  /* 0x0000040000057882 */ /* 0x000fc80000000000 */
[----:B------:R-:W-:Y:S01]  /*eff0*/  IMAD.X R15, R19, 0x1, R39, P5 ;  /* 0x00000001130f7824 */ /* 0x000fe200028e0627 */
[----:B------:R-:W-:-:S04]  /*f000*/  ISETP.NE.U32.AND P5, PT, R40, RZ, PT ;  /* 0x000000ff2800720c */ /* 0x000fc80003fa5070 */
[----:B------:R-:W-:-:S04]  /*f010*/  ISETP.NE.AND.EX P5, PT, R39, RZ, PT, P5 ;  /* 0x000000ff2700720c */ /* 0x000fc80003fa5350 */
[----:B------:R-:W-:-:S05]  /*f020*/  SEL R13, R45, RZ, !P5 ;  /* 0x000000ff2d0d7207 */ /* 0x000fca0006800000 */
[----:B------:R-:W-:Y:S02]  /*f030*/  IMAD.IADD R12, R44, 0x1, R13 ;  /* 0x000000012c0c7824 */ /* 0x000fe400078e020d */
[----:B------:R-:W-:Y:S01]  /*f040*/  IMAD.MOV.U32 R13, RZ, RZ, 0x65 ;  /* 0x00000065ff0d7424 */ /* 0x000fe200078e00ff */
[----:B0-----:R-:W-:-:S04]  /*f050*/  ULEA UR5, UR6, UR5, 0x18 ;  /* 0x0000000506057291 */ /* 0x001fc8000f8ec0ff */
[----:B------:R0:W-:Y:S05]  /*f060*/  ST.E.128.STRONG.GPU desc[UR8][R10.64+0x200], R12 ;  /* 0x0002000c0a007985 */ /* 0x0001ea000c10fd08 */
[----:B------:R0:W-:Y:S04]  /*f070*/  STS.64 [UR5+0xb8], R14 ;  /* 0x0000b80eff007988 */ /* 0x0001e80008000a05 */
[----:B------:R0:W-:Y:S04]  /*f080*/  STS [UR5+0xc0], R12 ;  /* 0x0000c00cff007988 */ /* 0x0001e80008000805 */
[----:B------:R0:W-:Y:S04]  /*f090*/  STS.64 [UR5+0xa8], R18 ;  /* 0x0000a812ff007988 */ /* 0x0001e80008000a05 */
[----:B------:R0:W-:Y:S02]  /*f0a0*/  STS [UR5+0xb0], R45 ;  /* 0x0000b02dff007988 */ /* 0x0001e40008000805 */
.L_x_170:
[----:B------:R-:W-:Y:S05]  /*f0b0*/  BSYNC.RECONVERGENT B0 ;  /* 0x0000000000007941 */ /* 0x000fea0003800200 */
.L_x_169:
[----:B------:R-:W-:-:S13]  /*f0c0*/  ISETP.NE.AND P5, PT, R35, RZ, PT ;  /* 0x000000ff2300720c */ /* 0x000fda0003fa5270 */
[----:B0-----:R-:W0:Y:S01]  /*f0d0*/  @!P5 S2R R11, SR_CgaCtaId ;  /* 0x00000000000bd919 */ /* 0x001e220000008800 */
[----:B------:R-:W-:Y:S01]  /*f0e0*/  @!P5 MOV R10, 0x400 ;  /* 0x00000400000ad802 */ /* 0x000fe20000000f00 */
[----:B------:R-:W-:Y:S02]  /*f0f0*/  @!P5 IMAD.MOV.U32 R5, RZ, RZ, R18 ;  /* 0x000000ffff05d224 */ /* 0x000fe400078e0012 */
[----:B------:R-:W-:Y:S02]  /*f100*/  @!P5 IMAD.MOV.U32 R4, RZ, RZ, R19 ;  /* 0x000000ffff04d224 */ /* 0x000fe400078e0013 */
[----:B------:R-:W-:Y:S01]  /*f110*/  @!P5 IMAD.MOV.U32 R9, RZ, RZ, R45 ;  /* 0x000000ffff09d224 */ /* 0x000fe200078e002d */
[----:B0-----:R-:W-:-:S05]  /*f120*/  @!P5 LEA R10, R11, R10, 0x18 ;  /* 0x0000000a0b0ad211 */ /* 0x001fca00078ec0ff */
[----:B------:R0:W-:Y:S04]  /*f130*/  @!P5 STS.64 [R10+0x88], R18 ;  /* 0x000088120a00d388 */ /* 0x0001e80000000a00 */
[----:B------:R0:W-:Y:S02]  /*f140*/  @!P5 STS [R10+0x90], R45 ;  /* 0x0000902d0a00d388 */ /* 0x0001e40000000800 */
.L_x_138:
[----:B------:R-:W1:Y:S01]  /*f150*/  S2R R49, SR_TID.X ;  /* 0x0000000000317919 */ /* 0x000e620000002100 */
[----:B------:R-:W-:Y:S01]  /*f160*/  ISETP.NE.AND P5, PT, R3, RZ, PT ;  /* 0x000000ff0300720c */ /* 0x000fe20003fa5270 */
[----:B------:R-:W-:Y:S05]  /*f170*/  WARPSYNC.ALL ;  /* 0x0000000000007948 */ /* 0x000fea0003800000 */
[----:B0-----:R-:W-:Y:S01]  /*f180*/  SEL R10, RZ, 0x1, !P5 ;  /* 0x00000001ff0a7807 */ /* 0x001fe20006800000 */
[----:B------:R-:W-:Y:S01]  /*f190*/  BAR.SYNC.DEFER_BLOCKING 0x0 ;  /* 0x0000000000007b1d */ /* 0x000fe20000010000 */
[----:B------:R-:W-:Y:S02]  /*f1a0*/  SEL R11, RZ, 0x1, !P0 ;  /* 0x00000001ff0b7807 */ /* 0x000fe40004000000 */
[----:B------:R-:W-:-:S02]  /*f1b0*/  SEL R12, RZ, 0x1, !P1 ;  /* 0x00000001ff0c7807 */ /* 0x000fc40004800000 */
[----:B------:R-:W-:Y:S01]  /*f1c0*/  SEL R13, RZ, 0x1, !P0 ;  /* 0x00000001ff0d7807 */ /* 0x000fe20004000000 */
[----:B------:R-:W-:Y:S01]  /*f1d0*/  BSSY.RECONVERGENT B0, `(.L_x_171) ;  /* 0x0000012000007945 */ /* 0x000fe20003800200 */
[----:B------:R-:W-:-:S04]  /*f1e0*/  IADD3 R15, P5, P6, R12, R11, R10 ;  /* 0x0000000b0c0f7210 */ /* 0x000fc80007ebe00a */
[----:B------:R-:W-:Y:S02]  /*f1f0*/  IADD3.X R14, PT, PT, RZ, RZ, RZ, P5, P6 ;  /* 0x000000ffff0e7210 */ /* 0x000fe40002fec4ff */
[----:B------:R-:W-:-:S04]  /*f200*/  ISETP.NE.AND P6, PT, R3, RZ, PT ;  /* 0x000000ff0300720c */ /* 0x000fc80003fc5270 */
[----:B------:R-:W-:Y:S02]  /*f210*/  SEL R46, RZ, 0x1, !P6 ;  /* 0x00000001ff2e7807 */ /* 0x000fe40007000000 */
[----:B-1----:R-:W-:-:S13]  /*f220*/  ISETP.NE.AND P5, PT, R49, RZ, PT ;  /* 0x000000ff3100720c */ /* 0x002fda0003fa5270 */
[----:B------:R-:W-:Y:S05]  /*f230*/  @!P5 BRA `(.L_x_172) ;  /* 0x00000000002cd947 */ /* 0x000fea0003800000 */
[----:B------:R-:W0:Y:S01]  /*f240*/  S2UR UR6, SR_CgaCtaId ;  /* 0x00000000000679c3 */ /* 0x000e220000008800 */
[----:B------:R-:W-:Y:S01]  /*f250*/  UMOV UR5, 0x400 ;  /* 0x0000040000057882 */ /* 0x000fe20000000000 */
[----:B------:R-:W-:-:S04]  /*f260*/  ISETP.NE.U32.AND P5, PT, R5, RZ, PT ;  /* 0x000000ff0500720c */ /* 0x000fc80003fa5070 */
[----:B------:R-:W-:Y:S01]  /*f270*/  ISETP.NE.AND.EX P5, PT, R4, RZ, PT, P5 ;  /* 0x000000ff0400720c */ /* 0x000fe20003fa5350 */
[----:B0-----:R-:W-:-:S09]  /*f280*/  ULEA UR5, UR6, UR5, 0x18 ;  /* 0x0000000506057291 */ /* 0x001fd2000f8ec0ff */
[----:B------:R-:W0:Y:S02]  /*f290*/  LDS R10, [UR5+0x90] ;  /* 0x00009005ff0a7984 */ /* 0x000e240008000800 */
[----:B0-----:R-:W-:Y:S02]  /*f2a0*/  SEL R12, R10, RZ, !P5 ;  /* 0x000000ff0a0c7207 */ /* 0x001fe40006800000 */
[----:B------:R-:W0:Y:S03]  /*f2b0*/  LDS.64 R10, [UR5+0x88] ;  /* 0x00008805ff0a7984 */ /* 0x000e260008000a00 */
[----:B------:R-:W-:Y:S01]  /*f2c0*/  IMAD.IADD R9, R9, 0x1, R12 ;  /* 0x0000000109097824 */ /* 0x000fe200078e020c */
[----:B0-----:R-:W-:-:S05]  /*f2d0*/  IADD3 R5, P5, PT, R10, R5, RZ ;  /* 0x000000050a057210 */ /* 0x001fca0007fbe0ff */
[----:B------:R-:W-:-:S08]  /*f2e0*/  IMAD.X R4, R11, 0x1, R4, P5 ;  /* 0x000000010b047824 */ /* 0x000fd000028e0604 */
.L_x_172:
[----:B------:R-:W-:Y:S05]  /*f2f0*/  BSYNC.RECONVERGENT B0 ;  /* 0x0000000000007941 */ /* 0x000fea0003800200 */
.L_x_171:
[----:B------:R-:W-:Y:S01]  /*f300*/  IADD3 R10, P5, P6, R5, R13, R46 ;  /* 0x0000000d050a7210 */ /* 0x000fe20007ebe02e */
[----:B------:R-:W0:Y:S01]  /*f310*/  S2UR UR5, SR_CgaCtaId ;  /* 0x00000000000579c3 */ /* 0x000e220000008800 */
[----:B------:R-:W-:Y:S01]  /*f320*/  SEL R18, RZ, 0x1, !P3 ;  /* 0x00000001ff127807 */ /* 0x000fe20005800000 */
[----:B------:R-:W-:Y:S01]  /*f330*/  UMOV UR4, 0x400 ;  /* 0x0000040000047882 */ /* 0x000fe20000000000 */
[----:B------:R-:W-:Y:S02]  /*f340*/  IADD3.X R11, PT, PT, R4, RZ, RZ, P5, P6 ;  /* 0x000000ff040b7210 */ /* 0x000fe40002fec4ff */
[----:B------:R-:W-:Y:S02]  /*f350*/  ISETP.NE.AND P5, PT, R2, RZ, PT ;  /* 0x000000ff0200720c */ /* 0x000fe40003fa5270 */
[----:B------:R-:W-:Y:S02]  /*f360*/  ISETP.NE.AND P6, PT, R0, RZ, PT ;  /* 0x000000ff0000720c */ /* 0x000fe40003fc5270 */
[----:B------:R-:W-:-:S02]  /*f370*/  SEL R12, RZ, 0x1, !P5 ;  /* 0x00000001ff0c7807 */ /* 0x000fc40006800000 */
[----:B------:R-:W-:Y:S02]  /*f380*/  P2R R19, PR, RZ, 0x1 ;  /* 0x00000001ff137803 */ /* 0x000fe40000000000 */
[----:B------:R-:W-:Y:S02]  /*f390*/  IADD3 R16, P5, PT, R15, R12, RZ ;  /* 0x0000000c0f107210 */ /* 0x000fe40007fbe0ff */
[----:B------:R-:W-:Y:S02]  /*f3a0*/  SEL R15, RZ, 0x1, !P3 ;  /* 0x00000001ff0f7807 */ /* 0x000fe40005800000 */
[----:B------:R-:W-:Y:S01]  /*f3b0*/  ISETP.NE.AND P0, PT, R3, RZ, PT ;  /* 0x000000ff0300720c */ /* 0x000fe20003f05270 */
[----:B------:R-:W-:Y:S01]  /*f3c0*/  IMAD.X R13, RZ, RZ, R14, P5 ;  /* 0x000000ffff0d7224 */ /* 0x000fe200028e060e */
[----:B------:R-:W-:Y:S02]  /*f3d0*/  SEL R14, RZ, 0x1, !P2 ;  /* 0x00000001ff0e7807 */ /* 0x000fe40005000000 */
[----:B------:R-:W-:-:S02]  /*f3e0*/  IADD3 R12, P5, PT, R5, R16, RZ ;  /* 0x00000010050c7210 */ /* 0x000fc40007fbe0ff */
[----:B------:R-:W-:Y:S01]  /*f3f0*/  IADD3 R16, PT, PT, R15, R16, R14 ;  /* 0x000000100f107210 */ /* 0x000fe20007ffe00e */
[----:B0-----:R-:W-:Y:S01]  /*f400*/  ULEA UR4, UR5, UR4, 0x18 ;  /* 0x0000000405047291 */ /* 0x001fe2000f8ec0ff */
[----:B------:R-:W-:Y:S01]  /*f410*/  SEL R14, RZ, 0x1, !P4 ;  /* 0x00000001ff0e7807 */ /* 0x000fe20006000000 */
[----:B------:R-:W-:Y:S01]  /*f420*/  IMAD.X R13, R4, 0x1, R13, P5 ;  /* 0x00000001040d7824 */ /* 0x000fe200028e060d */
[----:B------:R-:W-:-:S04]  /*f430*/  SEL R15, RZ, 0x1, !P6 ;  /* 0x00000001ff0f7807 */ /* 0x000fc80007000000 */
[----:B------:R-:W-:Y:S02]  /*f440*/  IADD3 R14, PT, PT, R15, R16, R14 ;  /* 0x000000100f0e7210 */ /* 0x000fe40007ffe00e */
[----:B------:R-:W-:Y:S02]  /*f450*/  LDS R45, [UR4+0xc0] ;  /* 0x0000c004ff2d7984 */ /* 0x000fe40008000800 */
[----:B------:R-:W-:-:S05]  /*f460*/  IADD3 R14, P5, PT, R5, R14, RZ ;  /* 0x0000000e050e7210 */ /* 0x000fca0007fbe0ff */
[----:B------:R-:W-:Y:S01]  /*f470*/  IMAD.X R15, R4, 0x1, R17, P5 ;  /* 0x00000001040f7824 */ /* 0x000fe200028e0611 */
[----:B------:R-:W-:Y:S02]  /*f480*/  IADD3 R46, P5, PT, R5, R46, RZ ;  /* 0x0000002e052e7210 */ /* 0x000fe40007fbe0ff */
[----:B------:R-:W-:-:S03]  /*f490*/  SEL R17, RZ, 0x1, !P1 ;  /* 0x00000001ff117807 */ /* 0x000fc60004800000 */
[----:B------:R-:W-:Y:S01]  /*f4a0*/  IMAD.X R47, RZ, RZ, R4, P5 ;  /* 0x000000ffff2f7224 */ /* 0x000fe200028e0604 */
[----:B------:R-:W-:Y:S02]  /*f4b0*/  IADD3 R16, P5, PT, R10, R17, RZ ;  /* 0x000000110a107210 */ /* 0x000fe40007fbe0ff */
[----:B------:R-:W-:-:S03]  /*f4c0*/  SEL R17, RZ, 0x1, !P2 ;  /* 0x00000001ff117807 */ /* 0x000fc60005000000 */
[----:B------:R-:W-:Y:S01]  /*f4d0*/  IMAD.X R48, RZ, RZ, R11, P5 ;  /* 0x000000ffff307224 */ /* 0x000fe200028e060b */
[----:B------:R-:W-:-:S05]  /*f4e0*/  IADD3 R17, P5, PT, R12, R17, RZ ;  /* 0x000000110c117210 */ /* 0x000fca0007fbe0ff */
[----:B------:R-:W-:Y:S01]  /*f4f0*/  IMAD.X R36, RZ, RZ, R13, P5 ;  /* 0x000000ffff247224 */ /* 0x000fe200028e060d */
[----:B------:R-:W-:Y:S02]  /*f500*/  IADD3 R37, P5, PT, R17, R18, RZ ;  /* 0x0000001211257210 */ /* 0x000fe40007fbe0ff */
[----:B------:R-:W-:-:S03]  /*f510*/  SEL R18, RZ, 0x1, !P4 ;  /* 0x00000001ff127807 */ /* 0x000fc60006000000 */
[----:B------:R-:W-:Y:S01]  /*f520*/  IMAD.X R40, RZ, RZ, R36, P5 ;  /* 0x000000ffff287224 */ /* 0x000fe200028e0624 */
[----:B------:R-:W-:Y:S02]  /*f530*/  IADD3 R41, P5, PT, R37, R18, RZ ;  /* 0x0000001225297210 */ /* 0x000fe40007fbe0ff */
[----:B------:R-:W-:Y:S02]  /*f540*/  SEL R18, R9, RZ, !P0 ;  /* 0x000000ff09127207 */ /* 0x000fe40004000000 */
[----:B------:R-:W-:Y:S01]  /*f550*/  ISETP.NE.AND P0, PT, R19, RZ, PT ;  /* 0x000000ff1300720c */ /* 0x000fe20003f05270 */
[----:B------:R-:W-:Y:S01]  /*f560*/  IMAD.X R44, RZ, RZ, R40, P5 ;  /* 0x000000ffff2c7224 */ /* 0x000fe200028e0628 */
[----:B------:R-:W-:Y:S01]  /*f570*/  ISETP.NE.AND P5, PT, R2, RZ, PT ;  /* 0x000000ff0200720c */ /* 0x000fe20003fa5270 */
[----:B------:R-:W-:-:S05]  /*f580*/  IMAD.IADD R21, R21, 0x1, R18 ;  /* 0x0000000115157824 */ /* 0x000fca00078e0212 */
[----:B------:R-:W-:-:S05]  /*f590*/  SEL R18, R21, RZ, !P0 ;  /* 0x000000ff15127207 */ /* 0x000fca0004000000 */
[----:B------:R-:W-:Y:S02]  /*f5a0*/  IMAD.IADD R23, R23, 0x1, R18 ;  /* 0x0000000117177824 */ /* 0x000fe400078e0212 */
[----:B------:R-:W0:Y:S03]  /*f5b0*/  LDS.64 R18, [UR4+0xc8] ;  /* 0x0000c804ff127984 */ /* 0x000e260008000a00 */
[----:B------:R-:W-:-:S05]  /*f5c0*/  SEL R38, R23, RZ, !P1 ;  /* 0x000000ff17267207 */ /* 0x000fca0004800000 */
[----:B------:R-:W-:-:S05]  /*f5d0*/  IMAD.IADD R25, R25, 0x1, R38 ;  /* 0x0000000119197824 */ /* 0x000fca00078e0226 */
[----:B------:R-:W-:-:S05]  /*f5e0*/  SEL R38, R25, RZ, !P5 ;  /* 0x000000ff19267207 */ /* 0x000fca0006800000 */
[----:B------:R-:W-:Y:S02]  /*f5f0*/  IMAD.IADD R27, R27, 0x1, R38 ;  /* 0x000000011b1b7824 */ /* 0x000fe400078e0226 */
[----:B------:R-:W1:Y:S03]  /*f600*/  LDS.64 R38, [UR4+0xb8] ;  /* 0x0000b804ff267984 */ /* 0x000e660008000a00 */
[----:B------:R-:W-:-:S05]  /*f610*/  SEL R50, R27, RZ, !P2 ;  /* 0x000000ff1b327207 */ /* 0x000fca0005000000 */
[----:B------:R-:W-:-:S05]  /*f620*/  IMAD.IADD R29, R29, 0x1, R50 ;  /* 0x000000011d1d7824 */ /* 0x000fca00078e0232 */
[----:B------:R-:W-:-:S05]  /*f630*/  SEL R50, R29, RZ, !P3 ;  /* 0x000000ff1d327207 */ /* 0x000fca0005800000 */
[----:B------:R-:W-:Y:S01]  /*f640*/  IMAD.IADD R31, R31, 0x1, R50 ;  /* 0x000000011f1f7824 */ /* 0x000fe200078e0232 */
[----:B0-----:R-:W-:-:S04]  /*f650*/  ISETP.GE.U32.AND P5, PT, R18, 0x101, PT ;  /* 0x000001011200780c */ /* 0x001fc80003fa6070 */
[----:B------:R-:W-:Y:S02]  /*f660*/  SEL R50, R31, RZ, !P4 ;  /* 0x000000ff1f327207 */ /* 0x000fe40006000000 */
[----:B------:R-:W-:-:S03]  /*f670*/  ISETP.GE.AND.EX P5, PT, R19, RZ, PT, P5 ;  /* 0x000000ff1300720c */ /* 0x000fc60003fa6350 */
[----:B------:R-:W-:-:S05]  /*f680*/  IMAD.IADD R33, R33, 0x1, R50 ;  /* 0x0000000121217824 */ /* 0x000fca00078e0232 */
[----:B------:R-:W-:-:S05]  /*f690*/  SEL R35, R33, RZ, !P6 ;  /* 0x000000ff21237207 */ /* 0x000fca0007000000 */
[----:B------:R-:W-:Y:S01]  /*f6a0*/  IMAD.IADD R35, R42, 0x1, R35 ;  /* 0x000000012a237824 */ /* 0x000fe200078e0223 */
[----:B------:R-:W-:Y:S06]  /*f6b0*/  @!P5 BRA `(.L_x_173) ;  /* 0x0000000400a0d947 */ /* 0x000fec0003800000 */
[----:B------:R-:W-:Y:S01]  /*f6c0*/  ISETP.NE.AND P6, PT, R43, RZ, PT ;  /* 0x000000ff2b00720c */ /* 0x000fe20003fc5270 */
[----:B------:R-:W0:Y:S01]  /*f6d0*/  LDCU.64 UR10, c[0x0][0x3a0] ;  /* 0x00007400ff0a77ac */ /* 0x000e220008000a00 */
[----:B------:R-:W2:Y:S01]  /*f6e0*/  LDS.64 R42, [UR4+0xa8] ;  /* 0x0000a804ff2a7984 */ /* 0x000ea20008000a00 */
[----:B------:R-:W-:Y:S01]  /*f6f0*/  P2R R4, PR, RZ, 0x10 ;  /* 0x00000010ff047803 */ /* 0x000fe20000000000 */
[----:B------:R-:W-:Y:S01]  /*f700*/  BSSY.RECONVERGENT B0, `(.L_x_174) ;  /* 0x0000062000007945 */ /* 0x000fe20003800200 */
[----:B------:R-:W-:Y:S01]  /*f710*/  BAR.SYNC.DEFER_BLOCKING 0x0 ;  /* 0x0000000000007b1d */ /* 0x000fe20000010000 */
[----:B------:R-:W-:Y:S02]  /*f720*/  ISETP.NE.AND P4, PT, R3, RZ, PT ;  /* 0x000000ff0300720c */ /* 0x000fe40003f85270 */
[----:B------:R-:W-:-:S11]  /*f730*/  ISETP.NE.AND P5, PT, R0, RZ, PT ;  /* 0x000000ff0000720c */ /* 0x000fd60003fa5270 */
[--C-:B--2---:R-:W-:Y:S02]  /*f740*/  @P4 IMAD.IADD R5, R5, 0x1, -R42.reuse ;  /* 0x0000000105054824 */ /* 0x104fe400078e0a2a */
        /* <DEDUP_REMOVED lines=8> */
[----:B------:R-:W-:Y:S01]  /*f7d0*/  ISETP.NE.AND P4, PT, R4, RZ, PT ;  /* 0x000000ff0400720c */ /* 0x000fe20003f85270 */
[--C-:B------:R-:W-:Y:S01]  /*f7e0*/  @P5 IMAD.IADD R41, R41, 0x1, -R42.reuse ;  /* 0x0000000129295824 */ /* 0x100fe200078e0a2a */
[----:B------:R-:W-:Y:S01]  /*f7f0*/  @P2 LEA R12, R12, UR4, 0x3 ;  /* 0x000000040c0c2c11 */ /* 0x000fe2000f8e18ff */
[----:B------:R2:W-:Y:S01]  /*f800*/  @P0 STS.64 [R46], R20 ;  /* 0x000000142e000388 */ /* 0x0005e20000000a00 */
[----:B------:R-:W-:Y:S01]  /*f810*/  ISETP.NE.AND P0, PT, R2, RZ, PT ;  /* 0x000000ff0200720c */ /* 0x000fe20003f05270 */
[----:B------:R-:W-:Y:S01]  /*f820*/  @P6 IMAD.IADD R14, R14, 0x1, -R42 ;  /* 0x000000010e0e6824 */ /* 0x000fe200078e0a2a */
[----:B------:R-:W-:Y:S01]  /*f830*/  @P3 LEA R17, R17, UR4, 0x3 ;  /* 0x0000000411113c11 */ /* 0x000fe2000f8e18ff */
[----:B------:R2:W-:Y:S01]  /*f840*/  @P1 STS.64 [R10], R22 ;  /* 0x000000160a001388 */ /* 0x0005e20000000a00 */
[----:B------:R-:W-:-:S02]  /*f850*/  @P5 LEA R41, R41, UR4, 0x3 ;  /* 0x0000000429295c11 */ /* 0x000fc4000f8e18ff */
[----:B------:R-:W-:-:S03]  /*f860*/  @P6 LEA R14, R14, UR4, 0x3 ;  /* 0x000000040e0e6c11 */ /* 0x000fc6000f8e18ff */
[----:B------:R-:W-:-:S04]  /*f870*/  @P4 IMAD.IADD R37, R37, 0x1, -R42 ;  /* 0x0000000125254824 */ /* 0x000fc800078e0a2a */
[----:B------:R-:W-:Y:S01]  /*f880*/  @P0 IMAD.IADD R16, R16, 0x1, -R42 ;  /* 0x0000000110100824 */ /* 0x000fe200078e0a2a */
[----:B------:R-:W-:-:S04]  /*f890*/  @P4 LEA R37, R37, UR4, 0x3 ;  /* 0x0000000425254c11 */ /* 0x000fc8000f8e18ff */
[----:B------:R-:W-:-:S05]  /*f8a0*/  @P0 LEA R16, R16, UR4, 0x3 ;  /* 0x0000000410100c11 */ /* 0x000fca000f8e18ff */
[----:B------:R2:W-:Y:S01]  /*f8b0*/  @P0 STS.64 [R16], R24 ;  /* 0x0000001810000388 */ /* 0x0005e20000000a00 */
[----:B------:R-:W-:-:S03]  /*f8c0*/  ISETP.GT.U32.AND P0, PT, R18, R49, PT ;  /* 0x000000311200720c */ /* 0x000fc60003f04070 */
[----:B------:R2:W-:Y:S01]  /*f8d0*/  @P2 STS.64 [R12], R26 ;  /* 0x0000001a0c002388 */ /* 0x0005e20000000a00 */
[----:B------:R-:W-:-:S03]  /*f8e0*/  ISETP.GT.U32.AND.EX P0, PT, R19, RZ, PT, P0 ;  /* 0x000000ff1300720c */ /* 0x000fc60003f04100 */
[----:B------:R2:W-:Y:S04]  /*f8f0*/  @P3 STS.64 [R17], R28 ;  /* 0x0000001c11003388 */ /* 0x0005e80000000a00 */
[----:B------:R2:W-:Y:S04]  /*f900*/  @P4 STS.64 [R37], R30 ;  /* 0x0000001e25004388 */ /* 0x0005e80000000a00 */
[----:B------:R2:W-:Y:S04]  /*f910*/  @P5 STS.64 [R41], R32 ;  /* 0x0000002029005388 */ /* 0x0005e80000000a00 */
[----:B------:R2:W-:Y:S01]  /*f920*/  @P6 STS.64 [R14], R34 ;  /* 0x000000220e006388 */ /* 0x0005e20000000a00 */
[----:B------:R-:W-:Y:S06]  /*f930*/  BAR.SYNC.DEFER_BLOCKING 0x0 ;  /* 0x0000000000007b1d */ /* 0x000fec0000010000 */
[----:B0-----:R-:W-:Y:S05]  /*f940*/  @!P0 BRA `(.L_x_175) ;  /* 0x0000000000f48947 */ /* 0x001fea0003800000 */
[----:B--2---:R-:W-:Y:S01]  /*f950*/  IMAD.MOV.U32 R17, RZ, RZ, R49 ;  /* 0x000000ffff117224 */ /* 0x004fe200078e0031 */
        /* <DEDUP_REMOVED lines=25> */
.L_x_178:
[----:B0-----:R0:W2:Y:S01]  /*faf0*/  LDS R5, [R0] ;  /* 0x0000000000057984 */ /* 0x0010a20000000800 */
        /* <DEDUP_REMOVED lines=9> */
[----:B--2---:R0:W-:-:S12]  /*fb90*/  STG.E desc[UR8][R2.64], R5 ;  /* 0x0000000502007986 */ /* 0x0041d8000c101908 */
[----:B------:R-:W-:Y:S05]  /*fba0*/  @P1 BRA `(.L_x_178) ;  /* 0xfffffffc00d01947 */ /* 0x000fea000383ffff */
.L_x_177:
[----:B------:R-:W-:Y:S05]  /*fbb0*/  BSYNC.RECONVERGENT B1 ;  /* 0x0000000000017941 */ /* 0x000fea0003800200 */
.L_x_176:
[----:B------:R-:W-:Y:S05]  /*fbc0*/  @!P0 BRA `(.L_x_175) ;  /* 0x0000000000548947 */ /* 0x000fea0003800000 */
.L_x_179:
[C---:B------:R-:W-:Y:S02]  /*fbd0*/  LEA R0, R17.reuse, UR4, 0x3 ;  /* 0x0000000411007c11 */ /* 0x040fe4000f8e18ff */
[----:B0-----:R-:W-:Y:S01]  /*fbe0*/  IADD3 R3, P0, PT, R42, R17, RZ ;  /* 0x000000112a037210 */ /* 0x001fe20007f1e0ff */
[----:B------:R-:W-:Y:S02]  /*fbf0*/  VIADD R17, R17, 0x400 ;  /* 0x0000040011117836 */ /* 0x000fe40000000000 */
[----:B------:R-:W0:Y:S01]  /*fc00*/  LDS R9, [R0+0x4] ;  /* 0x0000040000097984 */ /* 0x000e220000000800 */
[----:B------:R-:W-:Y:S01]  /*fc10*/  LEA R4, P1, R3, UR10, 0x2 ;  /* 0x0000000a03047c11 */ /* 0x000fe2000f8210ff */
[----:B------:R-:W-:Y:S02]  /*fc20*/  IMAD.X R8, R43, 0x1, R21, P0 ;  /* 0x000000012b087824 */ /* 0x000fe400000e0615 */
[----:B------:R-:W2:Y:S01]  /*fc30*/  LDS R11, [R0+0x804] ;  /* 0x00080400000b7984 */ /* 0x000ea20000000800 */
[----:B------:R-:W-:Y:S01]  /*fc40*/  IMAD.X R2, RZ, RZ, R43, P0 ;  /* 0x000000ffff027224 */ /* 0x000fe200000e062b */
[----:B------:R-:W-:Y:S01]  /*fc50*/  ISETP.GT.U32.AND P0, PT, R18, R17, PT ;  /* 0x000000111200720c */ /* 0x000fe20003f04070 */
[----:B------:R-:W-:Y:S01]  /*fc60*/  IMAD.MOV.U32 R21, RZ, RZ, RZ ;  /* 0x000000ffff157224 */ /* 0x000fe200078e00ff */
[----:B------:R-:W3:Y:S01]  /*fc70*/  LDS R13, [R0+0x1004] ;  /* 0x00100400000d7984 */ /* 0x000ee20000000800 */
[----:B------:R-:W-:-:S02]  /*fc80*/  LEA.HI.X R5, R3, UR11, R8, 0x2, P1 ;  /* 0x0000000b03057c11 */ /* 0x000fc400088f1408 */
[----:B------:R-:W-:Y:S01]  /*fc90*/  LEA.HI.X R3, R3, UR11, R2, 0x2, P1 ;  /* 0x0000000b03037c11 */ /* 0x000fe200088f1402 */
[----:B------:R-:W4:Y:S01]  /*fca0*/  LDS R15, [R0+0x1804] ;  /* 0x00180400000f7984 */ /* 0x000f220000000800 */
[----:B------:R-:W-:Y:S01]  /*fcb0*/  IMAD.MOV.U32 R2, RZ, RZ, R4 ;  /* 0x000000ffff027224 */ /* 0x000fe200078e0004 */
[----:B------:R-:W-:Y:S02]  /*fcc0*/  ISETP.GT.U32.AND.EX P0, PT, R19, RZ, PT, P0 ;  /* 0x000000ff1300720c */ /* 0x000fe40003f04100 */
[----:B0-----:R0:W-:Y:S04]  /*fcd0*/  STG.E desc[UR8][R4.64], R9 ;  /* 0x0000000904007986 */ /* 0x0011e8000c101908 */
[----:B--2---:R0:W-:Y:S04]  /*fce0*/  STG.E desc[UR8][R2.64+0x400], R11 ;  /* 0x0004000b02007986 */ /* 0x0041e8000c101908 */
[----:B---3--:R0:W-:Y:S04]  /*fcf0*/  STG.E desc[UR8][R2.64+0x800], R13 ;  /* 0x0008000d02007986 */ /* 0x0081e8000c101908 */
[----:B----4-:R0:W-:Y:S01]  /*fd00*/  STG.E desc[UR8][R2.64+0xc00], R15 ;  /* 0x000c000f02007986 */ /* 0x0101e2000c101908 */
[----:B------:R-:W-:Y:S05]  /*fd10*/  @P0 BRA `(.L_x_179) ;  /* 0xfffffffc00ac0947 */ /* 0x000fea000383ffff */
.L_x_175:
[----:B------:R-:W-:Y:S05]  /*fd20*/  BSYNC.RECONVERGENT B0 ;  /* 0x0000000000007941 */ /* 0x000fea0003800200 */
.L_x_174:
[----:B------:R-:W-:Y:S05]  /*fd30*/  BRA `(.L_x_180) ;  /* 0x0000000000ac7947 */ /* 0x000fea0003800000 */
.L_x_173:
[----:B------:R-:W-:Y:S01]  /*fd40*/  P2R R8, PR, RZ, 0x10 ;  /* 0x00000010ff087803 */ /* 0x000fe20000000000 */
[----:B------:R-:W0:Y:S01]  /*fd50*/  @P0 LDC.64 R18, c[0x0][0x3a0] ;  /* 0x0000e800ff120b82 */ /* 0x000e220000000a00 */
[----:B------:R-:W-:Y:S02]  /*fd60*/  ISETP.NE.AND P4, PT, R3, RZ, PT ;  /* 0x000000ff0300720c */ /* 0x000fe40003f85270 */
[----:B------:R-:W-:-:S11]  /*fd70*/  ISETP.NE.AND P6, PT, R43, RZ, PT ;  /* 0x000000ff2b00720c */ /* 0x000fd60003fc5270 */
[----:B------:R-:W2:Y:S01]  /*fd80*/  @P4 LDC.64 R42, c[0x0][0x3a0] ;  /* 0x0000e800ff2a4b82 */ /* 0x000ea20000000a00 */
[----:B0-----:R-:W-:-:S04]  /*fd90*/  @P0 LEA R18, P5, R46, R18, 0x2 ;  /* 0x000000122e120211 */ /* 0x001fc800078a10ff */
[----:B------:R-:W-:-:S03]  /*fda0*/  @P0 LEA.HI.X R19, R46, R19, R47, 0x2, P5 ;  /* 0x000000132e130211 */ /* 0x000fc600028f142f */
[----:B------:R-:W0:Y:S01]  /*fdb0*/  @P6 LDC.64 R46, c[0x0][0x3a0] ;  /* 0x0000e800ff2e6b82 */ /* 0x000e220000000a00 */
[----:B--2---:R-:W-:-:S04]  /*fdc0*/  @P4 LEA R42, P5, R5, R42, 0x2 ;  /* 0x0000002a052a4211 */ /* 0x004fc800078a10ff */
[----:B------:R-:W-:-:S03]  /*fdd0*/  @P4 LEA.HI.X R43, R5, R43, R4, 0x2, P5 ;  /* 0x0000002b052b4211 */ /* 0x000fc600028f1404 */
[----:B------:R-:W2:Y:S02]  /*fde0*/  @P1 LDC.64 R4, c[0x0][0x3a0] ;  /* 0x0000e800ff041b82 */ /* 0x000ea40000000a00 */
[----:B------:R-:W-:Y:S01]  /*fdf0*/  @P4 STG.E desc[UR8][R42.64], R9 ;  /* 0x000000092a004986 */ /* 0x000fe2000c101908 */
[----:B------:R-:W-:-:S03]  /*fe00*/  ISETP.NE.AND P4, PT, R8, RZ, PT ;  /* 0x000000ff0800720c */ /* 0x000fc60003f85270 */
[----:B------:R3:W-:Y:S01]  /*fe10*/  @P0 STG.E desc[UR8][R18.64], R21 ;  /* 0x0000001512000986 */ /* 0x0007e2000c101908 */
[----:B------:R-:W-:Y:S01]  /*fe20*/  ISETP.NE.AND P0, PT, R2, RZ, PT ;  /* 0x000000ff0200720c */ /* 0x000fe20003f05270 */
[----:B---3--:R-:W3:Y:S01]  /*fe30*/  @P3 LDC.64 R18, c[0x0][0x3a0] ;  /* 0x0000e800ff123b82 */ /* 0x008ee20000000a00 */
[----:B--2---:R-:W-:-:S11]  /*fe40*/  @P1 LEA R4, P5, R10, R4, 0x2 ;  /* 0x000000040a041211 */ /* 0x004fd600078a10ff */
[----:B------:R-:W2:Y:S01]  /*fe50*/  @P0 LDC.64 R8, c[0x0][0x3a0] ;  /* 0x0000e800ff080b82 */ /* 0x000ea20000000a00 */
[----:B------:R-:W-:Y:S02]  /*fe60*/  @P1 LEA.HI.X R5, R10, R5, R11, 0x2, P5 ;  /* 0x000000050a051211 */ /* 0x000fe400028f140b */
[----:B------:R-:W-:-:S03]  /*fe70*/  ISETP.NE.AND P5, PT, R0, RZ, PT ;  /* 0x000000ff0000720c */ /* 0x000fc60003fa5270 */
[----:B------:R4:W-:Y:S01]  /*fe80*/  @P1 STG.E desc[UR8][R4.64], R23 ;  /* 0x0000001704001986 */ /* 0x0009e2000c101908 */
[----:B------:R-:W-:Y:S01]  /*fe90*/  ISETP.NE.AND P1, PT, R2, RZ, PT ;  /* 0x000000ff0200720c */ /* 0x000fe20003f25270 */
[----:B------:R-:W5:Y:S08]  /*fea0*/  @P2 LDC.64 R10, c[0x0][0x3a0] ;  /* 0x0000e800ff0a2b82 */ /* 0x000f700000000a00 */
[----:B------:R-:W1:Y:S08]  /*feb0*/  @P4 LDC.64 R20, c[0x0][0x3a0] ;  /* 0x0000e800ff144b82 */ /* 0x000e700000000a00 */
[----:B------:R-:W4:Y:S01]  /*fec0*/  @P5 LDC.64 R42, c[0x0][0x3a0] ;  /* 0x0000e800ff2a5b82 */ /* 0x000f220000000a00 */
[----:B--2---:R-:W-:-:S04]  /*fed0*/  @P1 LEA R2, P0, R16, R8, 0x2 ;  /* 0x0000000810021211 */ /* 0x004fc800078010ff */
[----:B------:R-:W-:Y:S02]  /*fee0*/  @P1 LEA.HI.X R3, R16, R9, R48, 0x2, P0 ;  /* 0x0000000910031211 */ /* 0x000fe400000f1430 */
[----:B-----5:R-:W-:-:S03]  /*fef0*/  @P2 LEA R10, P0, R12, R10, 0x2 ;  /* 0x0000000a0c0a2211 */ /* 0x020fc600078010ff */
[----:B------:R2:W-:Y:S01]  /*ff00*/  @P1 STG.E desc[UR8][R2.64], R25 ;  /* 0x0000001902001986 */ /* 0x0005e2000c101908 */
[----:B------:R-:W-:Y:S02]  /*ff10*/  @P2 LEA.HI.X R11, R12, R11, R13, 0x2, P0 ;  /* 0x0000000b0c0b2211 */ /* 0x000fe400000f140d */
[----:B---3--:R-:W-:-:S03]  /*ff20*/  @P3 LEA R18, P0, R17, R18, 0x2 ;  /* 0x0000001211123211 */ /* 0x008fc600078010ff */
[----:B------:R2:W-:Y:S01]  /*ff30*/  @P2 STG.E desc[UR8][R10.64], R27 ;  /* 0x0000001b0a002986 */ /* 0x0005e2000c101908 */
[----:B------:R-:W-:Y:S02]  /*ff40*/  @P3 LEA.HI.X R19, R17, R19, R36, 0x2, P0 ;  /* 0x0000001311133211 */ /* 0x000fe400000f1424 */
[----:B-1----:R-:W-:Y:S02]  /*ff50*/  @P4 LEA R20, P0, R37, R20, 0x2 ;  /* 0x0000001425144211 */ /* 0x002fe400078010ff */
[----:B0-----:R-:W-:Y:S01]  /*ff60*/  @P6 LEA R46, P2, R14, R46, 0x2 ;  /* 0x0000002e0e2e6211 */ /* 0x001fe200078410ff */
[----:B------:R2:W-:Y:S01]  /*ff70*/  @P3 STG.E desc[UR8][R18.64], R29 ;  /* 0x0000001d12003986 */ /* 0x0005e2000c101908 */
[----:B----4-:R-:W-:Y:S02]  /*ff80*/  @P5 LEA R42, P1, R41, R42, 0x2 ;  /* 0x0000002a292a5211 */ /* 0x010fe400078210ff */
[----:B------:R-:W-:Y:S02]  /*ff90*/  @P4 LEA.HI.X R21, R37, R21, R40, 0x2, P0 ;  /* 0x0000001525154211 */ /* 0x000fe400000f1428 */
[----:B------:R-:W-:-:S02]  /*ffa0*/  @P5 LEA.HI.X R43, R41, R43, R44, 0x2, P1 ;  /* 0x0000002b292b5211 */ /* 0x000fc400008f142c */
[----:B------:R-:W-:Y:S01]  /*ffb0*/  @P6 LEA.HI.X R47, R14, R47, R15, 0x2, P2 ;  /* 0x0000002f0e2f6211 */ /* 0x000fe200010f140f */
[----:B------:R2:W-:Y:S04]  /*ffc0*/  @P4 STG.E desc[UR8][R20.64], R31 ;  /* 0x0000001f14004986 */ /* 0x0005e8000c101908 */
[----:B------:R2:W-:Y:S04]  /*ffd0*/  @P5 STG.E desc[UR8][R42.64], R33 ;  /* 0x000000212a005986 */ /* 0x0005e8000c101908 */
[----:B------:R2:W-:Y:S02]  /*ffe0*/  @P6 STG.E desc[UR8][R46.64], R35 ;  /* 0x000000232e006986 */ /* 0x0005e4000c101908 */
.L_x_180:
[----:B------:R-:W-:-:S13]  /*fff0*/  ISETP.NE.AND P0, PT, R49, 0xff, PT ;  /* 0x000000ff3100780c */ /* 0x000fda0003f05270 */
[----:B------:R-:W-:Y:S05]  /*10000*/  @P0 EXIT ;  /* 0x000000000000094d */ /* 0x000fea0003800000 */
[----:B0-2---:R-:W0:Y:S01]  /*10010*/  LDC.64 R4, c[0x0][0x3a8] ;  /* 0x0000ea00ff047b82 */ /* 0x005e220000000a00 */
[----:B------:R-:W-:-:S04]  /*10020*/  ISETP.NE.U32.AND P0, PT, R7, 0x900, PT ;  /* 0x000009000700780c */ /* 0x000fc80003f05070 */
[----:B------:R-:W-:-:S13]  /*10030*/  ISETP.NE.AND.EX P0, PT, R6, RZ, PT, P0 ;  /* 0x000000ff0600720c */ /* 0x000fda0003f05300 */
[----:B------:R-:W-:Y:S05]  /*10040*/  @P0 BRA `(.L_x_181) ;  /* 0x0000000000180947 */ /* 0x000fea0003800000 */
[----:B------:R-:W1:Y:S02]  /*10050*/  LDC.64 R2, c[0x0][0x3a0] ;  /* 0x0000e800ff027b82 */ /* 0x000e640000000a00 */
[----:B-1----:R-:W-:-:S04]  /*10060*/  LEA R2, P0, R38, R2, 0x2 ;  /* 0x0000000226027211 */ /* 0x002fc800078010ff */
[C---:B------:R-:W-:Y:S02]  /*10070*/  LEA.HI.X R3, R38.reuse, R3, R39, 0x2, P0 ;  /* 0x0000000326037211 */ /* 0x040fe400000f1427 */
[----:B------:R-:W-:-:S03]  /*10080*/  IADD3 R38, P0, PT, R38, 0x1, RZ ;  /* 0x0000000126267810 */ /* 0x000fc60007f1e0ff */
[----:B------:R2:W-:Y:S02]  /*10090*/  STG.E desc[UR8][R2.64], R45 ;  /* 0x0000002d02007986 */ /* 0x0005e4000c101908 */
[----:B------:R-:W-:-:S08]  /*100a0*/  IMAD.X R39, RZ, RZ, R39, P0 ;  /* 0x000000ffff277224 */ /* 0x000fd000000e0627 */
.L_x_181:
[----:B01----:R-:W-:Y:S01]  /*100b0*/  STG.E.64 desc[UR8][R4.64], R38 ;  /* 0x0000002604007986 */ /* 0x003fe2000c101b08 */
[----:B------:R-:W-:Y:S05]  /*100c0*/  EXIT ;  /* 0x000000000000794d */ /* 0x000fea0003800000 */
.L_x_16:
[----:B------:R-:W-:Y:S01]  /*100d0*/  BSSY B0, `(.L_x_182) ;  /* 0x0000006000007945 */ /* 0x000fe20003800000 */
[----:B------:R-:W-:Y:S01]  /*100e0*/  PLOP3.LUT P5, PT, P5, PT, PT, 0x8, 0x80 ;  /* 0x000000000080781c */ /* 0x000fe20002fae170 */
[----:B------:R-:W-:-:S12]  /*100f0*/  IMAD.MOV.U32 R41, RZ, RZ, -0x1 ;  /* 0xffffffffff297424 */ /* 0x000fd800078e00ff */
[----:B------:R-:W-:Y:S05]  /*10100*/  WARPSYNC.COLLECTIVE R41, `(.L_x_183) ;  /* 0x0000000029087348 */ /* 0x000fea0003c00000 */
[----:B------:R-:W-:Y:S01]  /*10110*/  VOTE.ANY P5, P5 ;  /* 0x0000000000ff7806 */ /* 0x000fe200028a0100 */
[----:B------:R-:W-:-:S12]  /*10120*/  ENDCOLLECTIVE ;  /* 0x000000000000791b */ /* 0x000fd80003800000 */
.L_x_183:
[----:B------:R-:W-:Y:S05]  /*10130*/  BSYNC B0 ;  /* 0x0000000000007941 */ /* 0x000fea0003800000 */
.L_x_182:
[----:B------:R-:W-:Y:S05]  /*10140*/  BRA `(.L_x_184) ;  /* 0xffffff5400b87947 */ /* 0x000fea000383ffff */
.L_x_18:
[----:B------:R-:W0:Y:S01]  /*10150*/  S2R R49, SR_GEMASK ;  /* 0x0000000000317919 */ /* 0x000e220000003c00 */
[----:B------:R-:W-:Y:S01]  /*10160*/  BSSY B0, `(.L_x_185) ;  /* 0x0000006000007945 */ /* 0x000fe20003800000 */
[----:B------:R-:W-:Y:S01]  /*10170*/  PLOP3.LUT P5, PT, P5, PT, PT, 0x8, 0x80 ;  /* 0x000000000080781c */ /* 0x000fe20002fae170 */
[----:B------:R-:W-:-:S12]  /*10180*/  IMAD.MOV.U32 R41, RZ, RZ, -0x1 ;  /* 0xffffffffff297424 */ /* 0x000fd800078e00ff */
[----:B0-----:R-:W-:Y:S05]  /*10190*/  WARPSYNC.COLLECTIVE R41, `(.L_x_186) ;  /* 0x0000000029087348 */ /* 0x001fea0003c00000 */
[----:B------:R-:W-:Y:S01]  /*101a0*/  VOTE.ANY R41, PT, P5 ;  /* 0x0000000000297806 */ /* 0x000fe200028e0100 */
[----:B0-----:R-:W-:Y:S06]  /*101b0*/  ENDCOLLECTIVE ;  /* 0x000000000000791b */ /* 0x001fec0003800000 */
.L_x_186:
[----:B------:R-:W-:Y:S05]  /*101c0*/  BSYNC B0 ;  /* 0x0000000000007941 */ /* 0x000fea0003800000 */
.L_x_185:
[----:B------:R-:W-:Y:S01]  /*101d0*/  LOP3.LUT R41, R41, 0x80000000, R49, 0xec, !PT ;  /* 0x8000000029297812 */ /* 0x000fe200078eec31 */
[----:B------:R-:W-:Y:S02]  /*101e0*/  IMAD.MOV.U32 R19, RZ, RZ, R43 ;  /* 0x000000ffff137224 */ /* 0x000fe400078e002b */
[----:B------:R-:W-:Y:S02]  /*101f0*/  IMAD.MOV.U32 R18, RZ, RZ, 0x1 ;  /* 0x00000001ff127424 */ /* 0x000fe400078e00ff */
[----:B------:R-:W-:-:S05]  /*10200*/  VIADD R16, R41, 0xffffffff ;  /* 0xffffffff29107836 */ /* 0x000fca0000000000 */
[----:B------:R-:W-:Y:S01]  /*10210*/  LOP3.LUT R37, R41, R16, RZ, 0xc, !PT ;  /* 0x0000001029257212 */ /* 0x000fe200078e0cff */
[----:B------:R-:W-:-:S03]  /*10220*/  IMAD.MOV.U32 R41, RZ, RZ, -0x1 ;  /* 0xffffffffff297424 */ /* 0x000fc600078e00ff */
[----:B------:R0:W1:Y:S04]  /*10230*/  POPC R16, R37 ;  /* 0x0000002500107309 */ /* 0x0000680000000000 */
[----:B01----:R-:W-:Y:S05]  /*10240*/  WARPSYNC.COLLECTIVE R41, `(.L_x_187) ;  /* 0x0000000029087348 */ /* 0x003fea0003c00000 */
[----:B-1----:R1:W2:Y:S02]  /*10250*/  SHFL.DOWN P5, R38, R19, R18, R16 ;  /* 0x0800001213267389 */ /* 0x0022a400000a0010 */
[----:B012---:R-:W-:Y:S05]  /*10260*/  ENDCOLLECTIVE ;  /* 0x000000000000791b */ /* 0x007fea0003800000 */
.L_x_187:
[----:B------:R-:W-:Y:S02]  /*10270*/  IMAD.MOV.U32 R19, RZ, RZ, R48 ;  /* 0x000000ffff137224 */ /* 0x000fe400078e0030 */
[----:B------:R-:W-:-:S07]  /*10280*/  IMAD.MOV.U32 R36, RZ, RZ, R38 ;  /* 0x000000ffff247224 */ /* 0x000fce00078e0026 */
[----:B------:R-:W-:Y:S05]  /*10290*/  WARPSYNC.COLLECTIVE R41, `(.L_x_188) ;  /* 0x0000000029087348 */ /* 0x000fea0003c00000 */
[----:B------:R0:W1:Y:S02]  /*102a0*/  SHFL.DOWN P5, R38, R19, R18, R16 ;  /* 0x0800001213267389 */ /* 0x00006400000a0010 */
[----:B01----:R-:W-:Y:S05]  /*102b0*/  ENDCOLLECTIVE ;  /* 0x000000000000791b */ /* 0x003fea0003800000 */
.L_x_188:
[----:B------:R-:W-:Y:S02]  /*102c0*/  IMAD.MOV.U32 R19, RZ, RZ, R42 ;  /* 0x000000ffff137224 */ /* 0x000fe400078e002a */
[----:B------:R-:W-:-:S07]  /*102d0*/  IMAD.MOV.U32 R37, RZ, RZ, R38 ;  /* 0x000000ffff257224 */ /* 0x000fce00078e0026 */
[----:B------:R-:W-:Y:S05]  /*102e0*/  WARPSYNC.COLLECTIVE R41, `(.L_x_189) ;  /* 0x0000000029087348 */ /* 0x000fea0003c00000 */
[----:B------:R0:W1:Y:S02]  /*102f0*/  SHFL.DOWN P5, R38, R19, R18, R16 ;  /* 0x0800001213267389 */ /* 0x00006400000a0010 */
[----:B01----:R-:W-:Y:S05]  /*10300*/  ENDCOLLECTIVE ;  /* 0x000000000000791b */ /* 0x003fea0003800000 */
.L_x_189:
[----:B------:R-:W-:Y:S05]  /*10310*/  BRA `(.L_x_190) ;  /* 0xffffff5400847947 */ /* 0x000fea000383ffff */
.L_x_19:
[----:B------:R-:W-:Y:S01]  /*10320*/  BSSY B0, `(.L_x_191) ;  /* 0x0000006000007945 */ /* 0x000fe20003800000 */
[----:B------:R-:W-:Y:S02]  /*10330*/  IMAD.MOV.U32 R18, RZ, RZ, 0x1 ;  /* 0x00000001ff127424 */ /* 0x000fe400078e00ff */
[----:B------:R-:W-:-:S07]  /*10340*/  IMAD.MOV.U32 R41, RZ, RZ, -0x1 ;  /* 0xffffffffff297424 */ /* 0x000fce00078e00ff */
[----:B------:R-:W-:Y:S05]  /*10350*/  WARPSYNC.COLLECTIVE R41, `(.L_x_192) ;  /* 0x0000000029087348 */ /* 0x000fea0003c00000 */
[----:B------:R0:W1:Y:S02]  /*10360*/  SHFL.DOWN P5, R38, R19, R18, R16 ;  /* 0x0800001213267389 */ /* 0x00006400000a0010 */
[----:B01----:R-:W-:Y:S05]  /*10370*/  ENDCOLLECTIVE ;  /* 0x000000000000791b */ /* 0x003fea0003800000 */
.L_x_192:
[----:B------:R-:W-:Y:S05]  /*10380*/  BSYNC B0 ;  /* 0x0000000000007941 */ /* 0x000fea0003800000 */
.L_x_191:
[----:B------:R-:W-:Y:S05]  /*10390*/  BRA `(.L_x_193) ;  /* 0xffffff5400887947 */ /* 0x000fea000383ffff */
.L_x_20:
[----:B------:R-:W-:Y:S01]  /*103a0*/  BSSY B0, `(.L_x_194) ;  /* 0x0000007000007945 */ /* 0x000fe20003800000 */
[----:B------:R-:W-:Y:S02]  /*103b0*/  IMAD.MOV.U32 R19, RZ, RZ, R43 ;  /* 0x000000ffff137224 */ /* 0x000fe400078e002b */
[----:B------:R-:W-:Y:S02]  /*103c0*/  IMAD.MOV.U32 R18, RZ, RZ, 0x2 ;  /* 0x00000002ff127424 */ /* 0x000fe400078e00ff */
[----:B------:R-:W-:-:S07]  /*103d0*/  IMAD.MOV.U32 R41, RZ, RZ, -0x1 ;  /* 0xffffffffff297424 */ /* 0x000fce00078e00ff */
[----:B------:R-:W-:Y:S05]  /*103e0*/  WARPSYNC.COLLECTIVE R41, `(.L_x_195) ;  /* 0x0000000029087348 */ /* 0x000fea0003c00000 */
[----:B------:R0:W1:Y:S02]  /*103f0*/  SHFL.DOWN P5, R38, R19, R18, R16 ;  /* 0x0800001213267389 */ /* 0x00006400000a0010 */
[----:B01----:R-:W-:Y:S05]  /*10400*/  ENDCOLLECTIVE ;  /* 0x000000000000791b */ /* 0x003fea0003800000 */
.L_x_195:
[----:B------:R-:W-:Y:S05]  /*10410*/  BSYNC B0 ;  /* 0x0000000000007941 */ /* 0x000fea0003800000 */
.L_x_194:
[----:B------:R-:W-:Y:S02]  /*10420*/  IMAD.MOV.U32 R19, RZ, RZ, R48 ;  /* 0x000000ffff137224 */ /* 0x000fe400078e0030 */
[----:B------:R-:W-:Y:S02]  /*10430*/  IMAD.MOV.U32 R18, RZ, RZ, 0x2 ;  /* 0x00000002ff127424 */ /* 0x000fe400078e00ff */
[----:B------:R-:W-:Y:S02]  /*10440*/  IMAD.MOV.U32 R41, RZ, RZ, -0x1 ;  /* 0xffffffffff297424 */ /* 0x000fe400078e00ff */
[----:B------:R-:W-:-:S07]  /*10450*/  IMAD.MOV.U32 R36, RZ, RZ, R38 ;  /* 0x000000ffff247224 */ /* 0x000fce00078e0026 */
[----:B------:R-:W-:Y:S05]  /*10460*/  WARPSYNC.COLLECTIVE R41, `(.L_x_196) ;  /* 0x0000000029087348 */ /* 0x000fea0003c00000 */
[----:B------:R0:W1:Y:S02]  /*10470*/  SHFL.DOWN P5, R38, R19, R18, R16 ;  /* 0x0800001213267389 */ /* 0x00006400000a0010 */
[----:B01----:R-:W-:Y:S05]  /*10480*/  ENDCOLLECTIVE ;  /* 0x000000000000791b */ /* 0x003fea0003800000 */
.L_x_196:
[----:B------:R-:W-:Y:S02]  /*10490*/  IMAD.MOV.U32 R19, RZ, RZ, R42 ;  /* 0x000000ffff137224 */ /* 0x000fe400078e002a */
[----:B------:R-:W-:-:S07]  /*104a0*/  IMAD.MOV.U32 R37, RZ, RZ, R38 ;  /* 0x000000ffff257224 */ /* 0x000fce00078e0026 */
[----:B------:R-:W-:Y:S05]  /*104b0*/  WARPSYNC.COLLECTIVE R41, `(.L_x_197) ;  /* 0x0000000029087348 */ /* 0x000fea0003c00000 */
[----:B------:R0:W1:Y:S02]  /*104c0*/  SHFL.DOWN P5, R38, R19, R18, R16 ;  /* 0x0800001213267389 */ /* 0x00006400000a0010 */
[----:B01----:R-:W-:Y:S05]  /*104d0*/  ENDCOLLECTIVE ;  /* 0x000000000000791b */ /* 0x003fea0003800000 */
.L_x_197:
[----:B------:R-:W-:Y:S05]  /*104e0*/  BRA `(.L_x_198) ;  /* 0xffffff5400507947 */ /* 0x000fea000383ffff */
.L_x_21:
[----:B------:R-:W-:Y:S01]  /*104f0*/  BSSY B0, `(.L_x_199) ;  /* 0x0000006000007945 */ /* 0x000fe20003800000 */
[----:B------:R-:W-:Y:S02]  /*10500*/  IMAD.MOV.U32 R18, RZ, RZ, 0x2 ;  /* 0x00000002ff127424 */ /* 0x000fe400078e00ff */
[----:B------:R-:W-:-:S07]  /*10510*/  IMAD.MOV.U32 R41, RZ, RZ, -0x1 ;  /* 0xffffffffff297424 */ /* 0x000fce00078e00ff */
[----:B0-----:R-:W-:Y:S05]  /*10520*/  WARPSYNC.COLLECTIVE R41, `(.L_x_200) ;  /* 0x0000000029087348 */ /* 0x001fea0003c00000 */
[----:B------:R1:W2:Y:S02]  /*10530*/  SHFL.DOWN P5, R38, R19, R18, R16 ;  /* 0x0800001213267389 */ /* 0x0002a400000a0010 */
[----:B012---:R-:W-:Y:S05]  /*10540*/  ENDCOLLECTIVE ;  /* 0x000000000000791b */ /* 0x007fea0003800000 */
.L_x_200:
[----:B------:R-:W-:Y:S05]  /*10550*/  BSYNC B0 ;  /* 0x0000000000007941 */ /* 0x000fea0003800000 */
.L_x_199:
[----:B------:R-:W-:Y:S05]  /*10560*/  BRA `(.L_x_201) ;  /* 0xffffff5400547947 */ /* 0x000fea000383ffff */
.L_x_22:
[----:B------:R-:W-:Y:S01]  /*10570*/  BSSY B0, `(.L_x_202) ;  /* 0x0000007000007945 */ /* 0x000fe20003800000 */
[----:B------:R-:W-:Y:S02]  /*10580*/  IMAD.MOV.U32 R19, RZ, RZ, R43 ;  /* 0x000000ffff137224 */ /* 0x000fe400078e002b */
[----:B------:R-:W-:Y:S02]  /*10590*/  IMAD.MOV.U32 R18, RZ, RZ, 0x4 ;  /* 0x00000004ff127424 */ /* 0x000fe400078e00ff */
[----:B------:R-:W-:-:S07]  /*105a0*/  IMAD.MOV.U32 R41, RZ, RZ, -0x1 ;  /* 0xffffffffff297424 */ /* 0x000fce00078e00ff */
[----:B------:R-:W-:Y:S05]  /*105b0*/  WARPSYNC.COLLECTIVE R41, `(.L_x_203) ;  /* 0x0000000029087348 */ /* 0x000fea0003c00000 */
[----:B------:R0:W1:Y:S02]  /*105c0*/  SHFL.DOWN P5, R38, R19, R18, R16 ;  /* 0x0800001213267389 */ /* 0x00006400000a0010 */
[----:B01----:R-:W-:Y:S05]  /*105d0*/  ENDCOLLECTIVE ;  /* 0x000000000000791b */ /* 0x003fea0003800000 */
.L_x_203:
[----:B------:R-:W-:Y:S05]  /*105e0*/  BSYNC B0 ;  /* 0x0000000000007941 */ /* 0x000fea0003800000 */
.L_x_202:
[----:B------:R-:W-:Y:S02]  /*105f0*/  IMAD.MOV.U32 R19, RZ, RZ, R48 ;  /* 0x000000ffff137224 */ /* 0x000fe400078e0030 */
[----:B------:R-:W-:Y:S02]  /*10600*/  IMAD.MOV.U32 R18, RZ, RZ, 0x4 ;  /* 0x00000004ff127424 */ /* 0x000fe400078e00ff */
[----:B------:R-:W-:Y:S02]  /*10610*/  IMAD.MOV.U32 R41, RZ, RZ, -0x1 ;  /* 0xffffffffff297424 */ /* 0x000fe400078e00ff */
[----:B------:R-:W-:-:S07]  /*10620*/  IMAD.MOV.U32 R36, RZ, RZ, R38 ;  /* 0x000000ffff247224 */ /* 0x000fce00078e0026 */
[----:B------:R-:W-:Y:S05]  /*10630*/  WARPSYNC.COLLECTIVE R41, `(.L_x_204) ;  /* 0x0000000029087348 */ /* 0x000fea0003c00000 */
[----:B------:R0:W1:Y:S02]  /*10640*/  SHFL.DOWN P5, R38, R19, R18, R16 ;  /* 0x0800001213267389 */ /* 0x00006400000a0010 */
[----:B01----:R-:W-:Y:S05]  /*10650*/  ENDCOLLECTIVE ;  /* 0x000000000000791b */ /* 0x003fea0003800000 */
.L_x_204:
[----:B------:R-:W-:Y:S02]  /*10660*/  IMAD.MOV.U32 R19, RZ, RZ, R42 ;  /* 0x000000ffff137224 */ /* 0x000fe400078e002a */
[----:B------:R-:W-:-:S07]  /*10670*/  IMAD.MOV.U32 R37, RZ, RZ, R38 ;  /* 0x000000ffff257224 */ /* 0x000fce00078e0026 */
[----:B------:R-:W-:Y:S05]  /*10680*/  WARPSYNC.COLLECTIVE R41, `(.L_x_205) ;  /* 0x0000000029087348 */ /* 0x000fea0003c00000 */
[----:B------:R0:W1:Y:S02]  /*10690*/  SHFL.DOWN P5, R38, R19, R18, R16 ;  /* 0x0800001213267389 */ /* 0x00006400000a0010 */
[----:B01----:R-:W-:Y:S05]  /*106a0*/  ENDCOLLECTIVE ;  /* 0x000000000000791b */ /* 0x003fea0003800000 */
.L_x_205:
[----:B------:R-:W-:Y:S05]  /*106b0*/  BRA `(.L_x_206) ;  /* 0xffffff5400207947 */ /* 0x000fea000383ffff */
.L_x_23:
[----:B------:R-:W-:Y:S01]  /*106c0*/  BSSY B0, `(.L_x_207) ;  /* 0x0000006000007945 */ /* 0x000fe20003800000 */
[----:B------:R-:W-:Y:S02]  /*106d0*/  IMAD.MOV.U32 R18, RZ, RZ, 0x4 ;  /* 0x00000004ff127424 */ /* 0x000fe400078e00ff */
[----:B------:R-:W-:-:S07]  /*106e0*/  IMAD.MOV.U32 R41, RZ, RZ, -0x1 ;  /* 0xffffffffff297424 */ /* 0x000fce00078e00ff */
[----:B0-----:R-:W-:Y:S05]  /*106f0*/  WARPSYNC.COLLECTIVE R41, `(.L_x_208) ;  /* 0x0000000029087348 */ /* 0x001fea0003c00000 */
[----:B------:R1:W2:Y:S02]  /*10700*/  SHFL.DOWN P5, R38, R19, R18, R16 ;  /* 0x0800001213267389 */ /* 0x0002a400000a0010 */
[----:B012---:R-:W-:Y:S05]  /*10710*/  ENDCOLLECTIVE ;  /* 0x000000000000791b */ /* 0x007fea0003800000 */
.L_x_208:
[----:B------:R-:W-:Y:S05]  /*10720*/  BSYNC B0 ;  /* 0x0000000000007941 */ /* 0x000fea0003800000 */
.L_x_207:
[----:B------:R-:W-:Y:S05]  /*10730*/  BRA `(.L_x_209) ;  /* 0xffffff5400247947 */ /* 0x000fea000383ffff */
.L_x_24:
[----:B------:R-:W-:Y:S01]  /*10740*/  BSSY B0, `(.L_x_210) ;  /* 0x0000007000007945 */ /* 0x000fe20003800000 */
[----:B------:R-:W-:Y:S02]  /*10750*/  IMAD.MOV.U32 R19, RZ, RZ, R43 ;  /* 0x000000ffff137224 */ /* 0x000fe400078e002b */
[----:B------:R-:W-:Y:S02]  /*10760*/  IMAD.MOV.U32 R18, RZ, RZ, 0x8 ;  /* 0x00000008ff127424 */ /* 0x000fe400078e00ff */
[----:B------:R-:W-:-:S07]  /*10770*/  IMAD.MOV.U32 R41, RZ, RZ, -0x1 ;  /* 0xffffffffff297424 */ /* 0x000fce00078e00ff */
[----:B------:R-:W-:Y:S05]  /*10780*/  WARPSYNC.COLLECTIVE R41, `(.L_x_211) ;  /* 0x0000000029087348 */ /* 0x000fea0003c00000 */
[----:B------:R0:W1:Y:S02]  /*10790*/  SHFL.DOWN P5, R38, R19, R18, R16 ;  /* 0x0800001213267389 */ /* 0x00006400000a0010 */
[----:B01----:R-:W-:Y:S05]  /*107a0*/  ENDCOLLECTIVE ;  /* 0x000000000000791b */ /* 0x003fea0003800000 */
.L_x_211:
[----:B------:R-:W-:Y:S05]  /*107b0*/  BSYNC B0 ;  /* 0x0000000000007941 */ /* 0x000fea0003800000 */
.L_x_210:
[----:B------:R-:W-:Y:S02]  /*107c0*/  IMAD.MOV.U32 R19, RZ, RZ, R48 ;  /* 0x000000ffff137224 */ /* 0x000fe400078e0030 */
[----:B------:R-:W-:Y:S02]  /*107d0*/  IMAD.MOV.U32 R18, RZ, RZ, 0x8 ;  /* 0x00000008ff127424 */ /* 0x000fe400078e00ff */
[----:B------:R-:W-:Y:S02]  /*107e0*/  IMAD.MOV.U32 R41, RZ, RZ, -0x1 ;  /* 0xffffffffff297424 */ /* 0x000fe400078e00ff */
[----:B------:R-:W-:-:S07]  /*107f0*/  IMAD.MOV.U32 R36, RZ, RZ, R38 ;  /* 0x000000ffff247224 */ /* 0x000fce00078e0026 */
[----:B------:R-:W-:Y:S05]  /*10800*/  WARPSYNC.COLLECTIVE R41, `(.L_x_212) ;  /* 0x0000000029087348 */ /* 0x000fea0003c00000 */
[----:B------:R0:W1:Y:S02]  /*10810*/  SHFL.DOWN P5, R38, R19, R18, R16 ;  /* 0x0800001213267389 */ /* 0x00006400000a0010 */
[----:B01----:R-:W-:Y:S05]  /*10820*/  ENDCOLLECTIVE ;  /* 0x000000000000791b */ /* 0x003fea0003800000 */
.L_x_212:
[----:B------:R-:W-:Y:S02]  /*10830*/  IMAD.MOV.U32 R19, RZ, RZ, R42 ;  /* 0x000000ffff137224 */ /* 0x000fe400078e002a */
[----:B------:R-:W-:-:S07]  /*10840*/  IMAD.MOV.U32 R37, RZ, RZ, R38 ;  /* 0x000000ffff257224 */ /* 0x000fce00078e0026 */
[----:B------:R-:W-:Y:S05]  /*10850*/  WARPSYNC.COLLECTIVE R41, `(.L_x_213) ;  /* 0x0000000029087348 */ /* 0x000fea0003c00000 */
[----:B------:R0:W1:Y:S02]  /*10860*/  SHFL.DOWN P5, R38, R19, R18, R16 ;  /* 0x0800001213267389 */ /* 0x00006400000a0010 */
[----:B01----:R-:W-:Y:S05]  /*10870*/  ENDCOLLECTIVE ;  /* 0x000000000000791b */ /* 0x003fea0003800000 */
.L_x_213:
[----:B------:R-:W-:Y:S05]  /*10880*/  BRA `(.L_x_214) ;  /* 0xffffff5000f07947 */ /* 0x000fea000383ffff */
.L_x_25:
[----:B------:R-:W-:Y:S01]  /*10890*/  BSSY B0, `(.L_x_215) ;  /* 0x0000006000007945 */ /* 0x000fe20003800000 */
[----:B------:R-:W-:Y:S02]  /*108a0*/  IMAD.MOV.U32 R18, RZ, RZ, 0x8 ;  /* 0x00000008ff127424 */ /* 0x000fe400078e00ff */
[----:B------:R-:W-:-:S07]  /*108b0*/  IMAD.MOV.U32 R41, RZ, RZ, -0x1 ;  /* 0xffffffffff297424 */ /* 0x000fce00078e00ff */
[----:B0-----:R-:W-:Y:S05]  /*108c0*/  WARPSYNC.COLLECTIVE R41, `(.L_x_216) ;  /* 0x0000000029087348 */ /* 0x001fea0003c00000 */
[----:B------:R1:W2:Y:S02]  /*108d0*/  SHFL.DOWN P5, R38, R19, R18, R16 ;  /* 0x0800001213267389 */ /* 0x0002a400000a0010 */
[----:B012---:R-:W-:Y:S05]  /*108e0*/  ENDCOLLECTIVE ;  /* 0x000000000000791b */ /* 0x007fea0003800000 */
.L_x_216:
[----:B------:R-:W-:Y:S05]  /*108f0*/  BSYNC B0 ;  /* 0x0000000000007941 */ /* 0x000fea0003800000 */
.L_x_215:
[----:B------:R-:W-:Y:S05]  /*10900*/  BRA `(.L_x_217) ;  /* 0xffffff5000f47947 */ /* 0x000fea000383ffff */
.L_x_26:
[----:B------:R-:W-:Y:S01]  /*10910*/  BSSY B0, `(.L_x_218) ;  /* 0x0000007000007945 */ /* 0x000fe20003800000 */
[----:B------:R-:W-:Y:S02]  /*10920*/  IMAD.MOV.U32 R19, RZ, RZ, R43 ;  /* 0x000000ffff137224 */ /* 0x000fe400078e002b */
[----:B------:R-:W-:Y:S02]  /*10930*/  IMAD.MOV.U32 R18, RZ, RZ, 0x10 ;  /* 0x00000010ff127424 */ /* 0x000fe400078e00ff */
[----:B------:R-:W-:-:S07]  /*10940*/  IMAD.MOV.U32 R41, RZ, RZ, -0x1 ;  /* 0xffffffffff297424 */ /* 0x000fce00078e00ff */
[----:B------:R-:W-:Y:S05]  /*10950*/  WARPSYNC.COLLECTIVE R41, `(.L_x_219) ;  /* 0x0000000029087348 */ /* 0x000fea0003c00000 */
[----:B------:R0:W1:Y:S02]  /*10960*/  SHFL.DOWN P5, R38, R19, R18, R16 ;  /* 0x0800001213267389 */ /* 0x00006400000a0010 */
[----:B01----:R-:W-:Y:S05]  /*10970*/  ENDCOLLECTIVE ;  /* 0x000000000000791b */ /* 0x003fea0003800000 */
.L_x_219:
[----:B------:R-:W-:Y:S05]  /*10980*/  BSYNC B0 ;  /* 0x0000000000007941 */ /* 0x000fea0003800000 */
.L_x_218:
[----:B------:R-:W-:Y:S02]  /*10990*/  IMAD.MOV.U32 R19, RZ, RZ, R48 ;  /* 0x000000ffff137224 */ /* 0x000fe400078e0030 */
[----:B------:R-:W-:Y:S02]  /*109a0*/  IMAD.MOV.U32 R18, RZ, RZ, 0x10 ;  /* 0x00000010ff127424 */ /* 0x000fe400078e00ff */
[----:B------:R-:W-:Y:S02]  /*109b0*/  IMAD.MOV.U32 R41, RZ, RZ, -0x1 ;  /* 0xffffffffff297424 */ /* 0x000fe400078e00ff */
[----:B------:R-:W-:-:S07]  /*109c0*/  IMAD.MOV.U32 R54, RZ, RZ, R38 ;  /* 0x000000ffff367224 */ /* 0x000fce00078e0026 */
[----:B------:R-:W-:Y:S05]  /*109d0*/  WARPSYNC.COLLECTIVE R41, `(.L_x_220) ;  /* 0x0000000029087348 */ /* 0x000fea0003c00000 */
[----:B------:R0:W1:Y:S02]  /*109e0*/  SHFL.DOWN P5, R38, R19, R18, R16 ;  /* 0x0800001213267389 */ /* 0x00006400000a0010 */
[----:B01----:R-:W-:Y:S05]  /*109f0*/  ENDCOLLECTIVE ;  /* 0x000000000000791b */ /* 0x003fea0003800000 */
.L_x_220:
[----:B------:R-:W-:Y:S02]  /*10a00*/  IMAD.MOV.U32 R19, RZ, RZ, R42 ;  /* 0x000000ffff137224 */ /* 0x000fe400078e002a */
[----:B------:R-:W-:-:S07]  /*10a10*/  IMAD.MOV.U32 R55, RZ, RZ, R38 ;  /* 0x000000ffff377224 */ /* 0x000fce00078e0026 */
[----:B------:R-:W-:Y:S05]  /*10a20*/  WARPSYNC.COLLECTIVE R41, `(.L_x_221) ;  /* 0x0000000029087348 */ /* 0x000fea0003c00000 */
[----:B------:R0:W1:Y:S02]  /*10a30*/  SHFL.DOWN P5, R38, R19, R18, R16 ;  /* 0x0800001213267389 */ /* 0x00006400000a0010 */
[----:B01----:R-:W-:Y:S05]  /*10a40*/  ENDCOLLECTIVE ;  /* 0x000000000000791b */ /* 0x003fea0003800000 */
.L_x_221:
[----:B------:R-:W-:Y:S05]  /*10a50*/  BRA `(.L_x_222) ;  /* 0xffffff5000c07947 */ /* 0x000fea000383ffff */
.L_x_27:
[----:B------:R-:W-:Y:S01]  /*10a60*/  BSSY B0, `(.L_x_223) ;  /* 0x0000006000007945 */ /* 0x000fe20003800000 */
[----:B------:R-:W-:Y:S02]  /*10a70*/  IMAD.MOV.U32 R18, RZ, RZ, 0x10 ;  /* 0x00000010ff127424 */ /* 0x000fe400078e00ff */
[----:B------:R-:W-:-:S07]  /*10a80*/  IMAD.MOV.U32 R41, RZ, RZ, -0x1 ;  /* 0xffffffffff297424 */ /* 0x000fce00078e00ff */
[----:B0-----:R-:W-:Y:S05]  /*10a90*/  WARPSYNC.COLLECTIVE R41, `(.L_x_224) ;  /* 0x0000000029087348 */ /* 0x001fea0003c00000 */
[----:B------:R1:W2:Y:S02]  /*10aa0*/  SHFL.DOWN P5, R38, R19, R18, R16 ;  /* 0x0800001213267389 */ /* 0x0002a400000a0010 */
[----:B012---:R-:W-:Y:S05]  /*10ab0*/  ENDCOLLECTIVE ;  /* 0x000000000000791b */ /* 0x007fea0003800000 */
.L_x_224:
[----:B------:R-:W-:Y:S05]  /*10ac0*/  BSYNC B0 ;  /* 0x0000000000007941 */ /* 0x000fea0003800000 */
.L_x_223:
[----:B------:R-:W-:Y:S05]  /*10ad0*/  BRA `(.L_x_225) ;  /* 0xffffff5000d47947 */ /* 0x000fea000383ffff */
.L_x_28:
[----:B------:R-:W-:Y:S01]  /*10ae0*/  BSSY B0, `(.L_x_226) ;  /* 0x0000006000007945 */ /* 0x000fe20003800000 */
[----:B------:R-:W-:Y:S01]  /*10af0*/  PLOP3.LUT P5, PT, P1, PT, PT, 0x80, 0x8 ;  /* 0x000000000008781c */ /* 0x000fe20000faf070 */
[----:B------:R-:W-:-:S12]  /*10b00*/  IMAD.MOV.U32 R41, RZ, RZ, -0x1 ;  /* 0xffffffffff297424 */ /* 0x000fd800078e00ff */
[----:B------:R-:W-:Y:S05]  /*10b10*/  WARPSYNC.COLLECTIVE R41, `(.L_x_227) ;  /* 0x0000000029087348 */ /* 0x000fea0003c00000 */
[----:B------:R-:W-:Y:S01]  /*10b20*/  VOTE.ALL P5, P5 ;  /* 0x0000000000ff7806 */ /* 0x000fe200028a0000 */
[----:B------:R-:W-:-:S12]  /*10b30*/  ENDCOLLECTIVE ;  /* 0x000000000000791b */ /* 0x000fd80003800000 */
.L_x_227:
[----:B------:R-:W-:Y:S05]  /*10b40*/  BSYNC B0 ;  /* 0x0000000000007941 */ /* 0x000fea0003800000 */
.L_x_226:
[----:B------:R-:W-:Y:S05]  /*10b50*/  BRA `(.L_x_228) ;  /* 0xffffff5000d07947 */ /* 0x000fea000383ffff */
.L_x_30:
[----:B------:R-:W-:Y:S01]  /*10b60*/  BSSY B0, `(.L_x_229) ;  /* 0x0000006000007945 */ /* 0x000fe20003800000 */
[----:B------:R-:W-:Y:S01]  /*10b70*/  PLOP3.LUT P5, PT, P5, PT, PT, 0x8, 0x80 ;  /* 0x000000000080781c */ /* 0x000fe20002fae170 */
[----:B------:R-:W-:-:S12]  /*10b80*/  IMAD.MOV.U32 R41, RZ, RZ, -0x1 ;  /* 0xffffffffff297424 */ /* 0x000fd800078e00ff */
[----:B------:R-:W-:Y:S05]  /*10b90*/  WARPSYNC.COLLECTIVE R41, `(.L_x_230) ;  /* 0x0000000029087348 */ /* 0x000fea0003c00000 */
[----:B------:R-:W-:Y:S01]  /*10ba0*/  VOTE.ANY P5, P5 ;  /* 0x0000000000ff7806 */ /* 0x000fe200028a0100 */
[----:B------:R-:W-:-:S12]  /*10bb0*/  ENDCOLLECTIVE ;  /* 0x000000000000791b */ /* 0x000fd80003800000 */
.L_x_230:
[----:B------:R-:W-:Y:S05]  /*10bc0*/  BSYNC B0 ;  /* 0x0000000000007941 */ /* 0x000fea0003800000 */
.L_x_229:
[----:B------:R-:W-:Y:S05]  /*10bd0*/  BRA `(.L_x_231) ;  /* 0xffffff5000d07947 */ /* 0x000fea000383ffff */
.L_x_32:
[----:B------:R-:W-:Y:S01]  /*10be0*/  BSSY B0, `(.L_x_232) ;  /* 0x0000006000007945 */ /* 0x000fe20003800000 */
[----:B------:R-:W-:Y:S01]  /*10bf0*/  PLOP3.LUT P5, PT, P5, PT, PT, 0x8, 0x80 ;  /* 0x000000000080781c */ /* 0x000fe20002fae170 */
[----:B------:R-:W-:-:S12]  /*10c00*/  IMAD.MOV.U32 R41, RZ, RZ, -0x1 ;  /* 0xffffffffff297424 */ /* 0x000fd800078e00ff */
[----:B------:R-:W-:Y:S05]  /*10c10*/  WARPSYNC.COLLECTIVE R41, `(.L_x_233) ;  /* 0x0000000029087348 */ /* 0x000fea0003c00000 */
[----:B------:R-:W-:Y:S01]  /*10c20*/  VOTE.ANY R41, PT, P5 ;  /* 0x0000000000297806 */ /* 0x000fe200028e0100 */
[----:B------:R-:W-:Y:S06]  /*10c30*/  ENDCOLLECTIVE ;  /* 0x000000000000791b */ /* 0x000fec0003800000 */
.L_x_233:
[----:B------:R-:W-:Y:S05]  /*10c40*/  BSYNC B0 ;  /* 0x0000000000007941 */ /* 0x000fea0003800000 */
.L_x_232:
        /* <DEDUP_REMOVED lines=10> */
.L_x_234:
[----:B------:R-:W-:Y:S02]  /*10cf0*/  IMAD.MOV.U32 R19, RZ, RZ, R39 ;  /* 0x000000ffff137224 */ /* 0x000fe400078e0027 */
[----:B------:R-:W-:-:S07]  /*10d00*/  IMAD.MOV.U32 R57, RZ, RZ, R38 ;  /* 0x000000ffff397224 */ /* 0x000fce00078e0026 */
[----:B------:R-:W-:Y:S05]  /*10d10*/  WARPSYNC.COLLECTIVE R41, `(.L_x_235) ;  /* 0x0000000029087348 */ /* 0x000fea0003c00000 */
[----:B------:R0:W1:Y:S02]  /*10d20*/  SHFL.DOWN P5, R38, R19, R18, R16 ;  /* 0x0800001213267389 */ /* 0x00006400000a0010 */
[----:B01----:R-:W-:Y:S05]  /*10d30*/  ENDCOLLECTIVE ;  /* 0x000000000000791b */ /* 0x003fea0003800000 */
.L_x_235:
[----:B------:R-:W-:Y:S02]  /*10d40*/  IMAD.MOV.U32 R19, RZ, RZ, R55 ;  /* 0x000000ffff137224 */ /* 0x000fe400078e0037 */
[----:B------:R-:W-:-:S07]  /*10d50*/  IMAD.MOV.U32 R56, RZ, RZ, R38 ;  /* 0x000000ffff387224 */ /* 0x000fce00078e0026 */
[----:B------:R-:W-:Y:S05]  /*10d60*/  WARPSYNC.COLLECTIVE R41, `(.L_x_236) ;  /* 0x0000000029087348 */ /* 0x000fea0003c00000 */
[----:B------:R0:W1:Y:S02]  /*10d70*/  SHFL.DOWN P5, R38, R19, R18, R16 ;  /* 0x0800001213267389 */ /* 0x00006400000a0010 */
[----:B01----:R-:W-:Y:S05]  /*10d80*/  ENDCOLLECTIVE ;  /* 0x000000000000791b */ /* 0x003fea0003800000 */
.L_x_236:
[----:B------:R-:W-:Y:S05]  /*10d90*/  BRA `(.L_x_237) ;  /* 0xffffff50009c7947 */ /* 0x000fea000383ffff */
.L_x_33:
[----:B------:R-:W-:Y:S01]  /*10da0*/  BSSY B0, `(.L_x_238) ;  /* 0x0000006000007945 */ /* 0x000fe20003800000 */
[----:B------:R-:W-:Y:S02]  /*10db0*/  IMAD.MOV.U32 R18, RZ, RZ, 0x1 ;  /* 0x00000001ff127424 */ /* 0x000fe400078e00ff */
[----:B------:R-:W-:-:S07]  /*10dc0*/  IMAD.MOV.U32 R41, RZ, RZ, -0x1 ;  /* 0xffffffffff297424 */ /* 0x000fce00078e00ff */
[----:B------:R-:W-:Y:S05]  /*10dd0*/  WARPSYNC.COLLECTIVE R41, `(.L_x_239) ;  /* 0x0000000029087348 */ /* 0x000fea0003c00000 */
[----:B------:R0:W1:Y:S02]  /*10de0*/  SHFL.DOWN P5, R38, R19, R18, R16 ;  /* 0x0800001213267389 */ /* 0x00006400000a0010 */
[----:B01----:R-:W-:Y:S05]  /*10df0*/  ENDCOLLECTIVE ;  /* 0x000000000000791b */ /* 0x003fea0003800000 */
.L_x_239:
[----:B------:R-:W-:Y:S05]  /*10e00*/  BSYNC B0 ;  /* 0x0000000000007941 */ /* 0x000fea0003800000 */
.L_x_238:
[----:B------:R-:W-:Y:S05]  /*10e10*/  BRA `(.L_x_240) ;  /* 0xffffff5000a07947 */ /* 0x000fea000383ffff */
.L_x_34:
[----:B------:R-:W-:Y:S01]  /*10e20*/  BSSY B0, `(.L_x_241) ;  /* 0x0000007000007945 */ /* 0x000fe20003800000 */
[----:B------:R-:W-:Y:S02]  /*10e30*/  IMAD.MOV.U32 R19, RZ, RZ, R54 ;  /* 0x000000ffff137224 */ /* 0x000fe400078e0036 */
[----:B------:R-:W-:Y:S02]  /*10e40*/  IMAD.MOV.U32 R18, RZ, RZ, 0x2 ;  /* 0x00000002ff127424 */ /* 0x000fe400078e00ff */
[----:B------:R-:W-:-:S07]  /*10e50*/  IMAD.MOV.U32 R41, RZ, RZ, -0x1 ;  /* 0xffffffffff297424 */ /* 0x000fce00078e00ff */
[----:B------:R-:W-:Y:S05]  /*10e60*/  WARPSYNC.COLLECTIVE R41, `(.L_x_242) ;  /* 0x0000000029087348 */ /* 0x000fea0003c00000 */
[----:B------:R0:W1:Y:S02]  /*10e70*/  SHFL.DOWN P5, R38, R19, R18, R16 ;  /* 0x0800001213267389 */ /* 0x00006400000a0010 */
[----:B01----:R-:W-:Y:S05]  /*10e80*/  ENDCOLLECTIVE ;  /* 0x000000000000791b */ /* 0x003fea0003800000 */
.L_x_242:
[----:B------:R-:W-:Y:S05]  /*10e90*/  BSYNC B0 ;  /* 0x0000000000007941 */ /* 0x000fea0003800000 */
.L_x_241:
[----:B------:R-:W-:Y:S02]  /*10ea0*/  IMAD.MOV.U32 R19, RZ, RZ, R39 ;  /* 0x000000ffff137224 */ /* 0x000fe400078e0027 */
[----:B------:R-:W-:Y:S02]  /*10eb0*/  IMAD.MOV.U32 R18, RZ, RZ, 0x2 ;  /* 0x00000002ff127424 */ /* 0x000fe400078e00ff */
[----:B------:R-:W-:Y:S02]  /*10ec0*/  IMAD.MOV.U32 R41, RZ, RZ, -0x1 ;  /* 0xffffffffff297424 */ /* 0x000fe400078e00ff */
[----:B------:R-:W-:-:S07]  /*10ed0*/  IMAD.MOV.U32 R57, RZ, RZ, R38 ;  /* 0x000000ffff397224 */ /* 0x000fce00078e0026 */
[----:B------:R-:W-:Y:S05]  /*10ee0*/  WARPSYNC.COLLECTIVE R41, `(.L_x_243) ;  /* 0x0000000029087348 */ /* 0x000fea0003c00000 */
[----:B------:R0:W1:Y:S02]  /*10ef0*/  SHFL.DOWN P5, R38, R19, R18, R16 ;  /* 0x0800001213267389 */ /* 0x00006400000a0010 */
[----:B01----:R-:W-:Y:S05]  /*10f00*/  ENDCOLLECTIVE ;  /* 0x000000000000791b */ /* 0x003fea0003800000 */
.L_x_243:
[----:B------:R-:W-:Y:S02]  /*10f10*/  IMAD.MOV.U32 R19, RZ, RZ, R55 ;  /* 0x000000ffff137224 */ /* 0x000fe400078e0037 */
[----:B------:R-:W-:-:S07]  /*10f20*/  IMAD.MOV.U32 R56, RZ, RZ, R38 ;  /* 0x000000ffff387224 */ /* 0x000fce00078e0026 */
[----:B------:R-:W-:Y:S05]  /*10f30*/  WARPSYNC.COLLECTIVE R41, `(.L_x_244) ;  /* 0x0000000029087348 */ /* 0x000fea0003c00000 */
[----:B------:R0:W1:Y:S02]  /*10f40*/  SHFL.DOWN P5, R38, R19, R18, R16 ;  /* 0x0800001213267389 */ /* 0x00006400000a0010 */
[----:B01----:R-:W-:Y:S05]  /*10f50*/  ENDCOLLECTIVE ;  /* 0x000000000000791b */ /* 0x003fea0003800000 */
.L_x_244:
[----:B------:R-:W-:Y:S05]  /*10f60*/  BRA `(.L_x_245) ;  /* 0xffffff5000687947 */ /* 0x000fea000383ffff */
.L_x_35:
[----:B------:R-:W-:Y:S01]  /*10f70*/  BSSY B0, `(.L_x_246) ;  /* 0x0000006000007945 */ /* 0x000fe20003800000 */
[----:B------:R-:W-:Y:S02]  /*10f80*/  IMAD.MOV.U32 R18, RZ, RZ, 0x2 ;  /* 0x00000002ff127424 */ /* 0x000fe400078e00ff */
[----:B------:R-:W-:-:S07]  /*10f90*/  IMAD.MOV.U32 R41, RZ, RZ, -0x1 ;  /* 0xffffffffff297424 */ /* 0x000fce00078e00ff */
[----:B------:R-:W-:Y:S05]  /*10fa0*/  WARPSYNC.COLLECTIVE R41, `(.L_x_247) ;  /* 0x0000000029087348 */ /* 0x000fea0003c00000 */
[----:B------:R0:W1:Y:S02]  /*10fb0*/  SHFL.DOWN P5, R38, R19, R18, R16 ;  /* 0x0800001213267389 */ /* 0x00006400000a0010 */
[----:B01----:R-:W-:Y:S05]  /*10fc0*/  ENDCOLLECTIVE ;  /* 0x000000000000791b */ /* 0x003fea0003800000 */
.L_x_247:
[----:B------:R-:W-:Y:S05]  /*10fd0*/  BSYNC B0 ;  /* 0x0000000000007941 */ /* 0x000fea0003800000 */
.L_x_246:
[----:B------:R-:W-:Y:S05]  /*10fe0*/  BRA `(.L_x_248) ;  /* 0xffffff50006c7947 */ /* 0x000fea000383ffff */
.L_x_36:
[----:B------:R-:W-:Y:S01]  /*10ff0*/  BSSY B0, `(.L_x_249) ;  /* 0x0000007000007945 */ /* 0x000fe20003800000 */
[----:B------:R-:W-:Y:S02]  /*11000*/  IMAD.MOV.U32 R19, RZ, RZ, R54 ;  /* 0x000000ffff137224 */ /* 0x000fe400078e0036 */
[----:B------:R-:W-:Y:S02]  /*11010*/  IMAD.MOV.U32 R18, RZ, RZ, 0x4 ;  /* 0x00000004ff127424 */ /* 0x000fe400078e00ff */
[----:B------:R-:W-:-:S07]  /*11020*/  IMAD.MOV.U32 R41, RZ, RZ, -0x1 ;  /* 0xffffffffff297424 */ /* 0x000fce00078e00ff */
[----:B------:R-:W-:Y:S05]  /*11030*/  WARPSYNC.COLLECTIVE R41, `(.L_x_250) ;  /* 0x0000000029087348 */ /* 0x000fea0003c00000 */
[----:B------:R0:W1:Y:S02]  /*11040*/  SHFL.DOWN P5, R38, R19, R18, R16 ;  /* 0x0800001213267389 */ /* 0x00006400000a0010 */
[----:B01----:R-:W-:Y:S05]  /*11050*/  ENDCOLLECTIVE ;  /* 0x000000000000791b */ /* 0x003fea0003800000 */
.L_x_250:
[----:B------:R-:W-:Y:S05]  /*11060*/  BSYNC B0 ;  /* 0x0000000000007941 */ /* 0x000fea0003800000 */
.L_x_249:
[----:B------:R-:W-:Y:S02]  /*11070*/  IMAD.MOV.U32 R19, RZ, RZ, R39 ;  /* 0x000000ffff137224 */ /* 0x000fe400078e0027 */
[----:B------:R-:W-:Y:S02]  /*11080*/  IMAD.MOV.U32 R18, RZ, RZ, 0x4 ;  /* 0x00000004ff127424 */ /* 0x000fe400078e00ff */
[----:B------:R-:W-:Y:S02]  /*11090*/  IMAD.MOV.U32 R41, RZ, RZ, -0x1 ;  /* 0xffffffffff297424 */ /* 0x000fe400078e00ff */
[----:B------:R-:W-:-:S07]  /*110a0*/  IMAD.MOV.U32 R57, RZ, RZ, R38 ;  /* 0x000000ffff397224 */ /* 0x000fce00078e0026 */
[----:B------:R-:W-:Y:S05]  /*110b0*/  WARPSYNC.COLLECTIVE R41, `(.L_x_251) ;  /* 0x0000000029087348 */ /* 0x000fea0003c00000 */
[----:B------:R0:W1:Y:S02]  /*110c0*/  SHFL.DOWN P5, R38, R19, R18, R16 ;  /* 0x0800001213267389 */ /* 0x00006400000a0010 */
[----:B01----:R-:W-:Y:S05]  /*110d0*/  ENDCOLLECTIVE ;  /* 0x000000000000791b */ /* 0x003fea0003800000 */
.L_x_251:
[----:B------:R-:W-:Y:S02]  /*110e0*/  IMAD.MOV.U32 R19, RZ, RZ, R55 ;  /* 0x000000ffff137224 */ /* 0x000fe400078e0037 */
[----:B------:R-:W-:-:S07]  /*110f0*/  IMAD.MOV.U32 R56, RZ, RZ, R38 ;  /* 0x000000ffff387224 */ /* 0x000fce00078e0026 */
[----:B------:R-:W-:Y:S05]  /*11100*/  WARPSYNC.COLLECTIVE R41, `(.L_x_252) ;  /* 0x0000000029087348 */ /* 0x000fea0003c00000 */
[----:B------:R0:W1:Y:S02]  /*11110*/  SHFL.DOWN P5, R38, R19, R18, R16 ;  /* 0x0800001213267389 */ /* 0x00006400000a0010 */
[----:B01----:R-:W-:Y:S05]  /*11120*/  ENDCOLLECTIVE ;  /* 0x000000000000791b */ /* 0x003fea0003800000 */
.L_x_252:
[----:B------:R-:W-:Y:S05]  /*11130*/  BRA `(.L_x_253) ;  /* 0xffffff5000347947 */ /* 0x000fea000383ffff */
.L_x_37:
[----:B------:R-:W-:Y:S01]  /*11140*/  BSSY B0, `(.L_x_254) ;  /* 0x0000006000007945 */ /* 0x000fe20003800000 */
[----:B------:R-:W-:Y:S02]  /*11150*/  IMAD.MOV.U32 R18, RZ, RZ, 0x4 ;  /* 0x00000004ff127424 */ /* 0x000fe400078e00ff */
[----:B------:R-:W-:-:S07]  /*11160*/  IMAD.MOV.U32 R41, RZ, RZ, -0x1 ;  /* 0xffffffffff297424 */ /* 0x000fce00078e00ff */
[----:B------:R-:W-:Y:S05]  /*11170*/  WARPSYNC.COLLECTIVE R41, `(.L_x_255) ;  /* 0x0000000029087348 */ /* 0x000fea0003c00000 */
[----:B------:R0:W1:Y:S02]  /*11180*/  SHFL.DOWN P5, R38, R19, R18, R16 ;  /* 0x0800001213267389 */ /* 0x00006400000a0010 */
[----:B01----:R-:W-:Y:S05]  /*11190*/  ENDCOLLECTIVE ;  /* 0x000000000000791b */ /* 0x003fea0003800000 */
.L_x_255:
[----:B------:R-:W-:Y:S05]  /*111a0*/  BSYNC B0 ;  /* 0x0000000000007941 */ /* 0x000fea0003800000 */
.L_x_254:
[----:B------:R-:W-:Y:S05]  /*111b0*/  BRA `(.L_x_256) ;  /* 0xffffff5000387947 */ /* 0x000fea000383ffff */
.L_x_38:
[----:B------:R-:W-:Y:S01]  /*111c0*/  BSSY B0, `(.L_x_257) ;  /* 0x0000007000007945 */ /* 0x000fe20003800000 */
[----:B------:R-:W-:Y:S02]  /*111d0*/  IMAD.MOV.U32 R19, RZ, RZ, R54 ;  /* 0x000000ffff137224 */ /* 0x000fe400078e0036 */
[----:B------:R-:W-:Y:S02]  /*111e0*/  IMAD.MOV.U32 R18, RZ, RZ, 0x8 ;  /* 0x00000008ff127424 */ /* 0x000fe400078e00ff */
[----:B------:R-:W-:-:S07]  /*111f0*/  IMAD.MOV.U32 R41, RZ, RZ, -0x1 ;  /* 0xffffffffff297424 */ /* 0x000fce00078e00ff */
[----:B------:R-:W-:Y:S05]  /*11200*/  WARPSYNC.COLLECTIVE R41, `(.L_x_258) ;  /* 0x0000000029087348 */ /* 0x000fea0003c00000 */
[----:B------:R0:W1:Y:S02]  /*11210*/  SHFL.DOWN P5, R38, R19, R18, R16 ;  /* 0x0800001213267389 */ /* 0x00006400000a0010 */
[----:B01----:R-:W-:Y:S05]  /*11220*/  ENDCOLLECTIVE ;  /* 0x000000000000791b */ /* 0x003fea0003800000 */
.L_x_258:
[----:B------:R-:W-:Y:S05]  /*11230*/  BSYNC B0 ;  /* 0x0000000000007941 */ /* 0x000fea0003800000 */
.L_x_257:
[----:B------:R-:W-:Y:S02]  /*11240*/  IMAD.MOV.U32 R19, RZ, RZ, R39 ;  /* 0x000000ffff137224 */ /* 0x000fe400078e0027 */
[----:B------:R-:W-:Y:S02]  /*11250*/  IMAD.MOV.U32 R18, RZ, RZ, 0x8 ;  /* 0x00000008ff127424 */ /* 0x000fe400078e00ff */
[----:B------:R-:W-:Y:S02]  /*11260*/  IMAD.MOV.U32 R41, RZ, RZ, -0x1 ;  /* 0xffffffffff297424 */ /* 0x000fe400078e00ff */
[----:B------:R-:W-:-:S07]  /*11270*/  IMAD.MOV.U32 R57, RZ, RZ, R38 ;  /* 0x000000ffff397224 */ /* 0x000fce00078e0026 */
[----:B------:R-:W-:Y:S05]  /*11280*/  WARPSYNC.COLLECTIVE R41, `(.L_x_259) ;  /* 0x0000000029087348 */ /* 0x000fea0003c00000 */
[----:B------:R0:W1:Y:S02]  /*11290*/  SHFL.DOWN P5, R38, R19, R18, R16 ;  /* 0x0800001213267389 */ /* 0x00006400000a0010 */
[----:B01----:R-:W-:Y:S05]  /*112a0*/  ENDCOLLECTIVE ;  /* 0x000000000000791b */ /* 0x003fea0003800000 */
.L_x_259:
[----:B------:R-:W-:Y:S02]  /*112b0*/  IMAD.MOV.U32 R19, RZ, RZ, R55 ;  /* 0x000000ffff137224 */ /* 0x000fe400078e0037 */
[----:B------:R-:W-:-:S07]  /*112c0*/  IMAD.MOV.U32 R56, RZ, RZ, R38 ;  /* 0x000000ffff387224 */ /* 0x000fce00078e0026 */
[----:B------:R-:W-:Y:S05]  /*112d0*/  WARPSYNC.COLLECTIVE R41, `(.L_x_260) ;  /* 0x0000000029087348 */ /* 0x000fea0003c00000 */
[----:B------:R0:W1:Y:S02]  /*112e0*/  SHFL.DOWN P5, R38, R19, R18, R16 ;  /* 0x0800001213267389 */ /* 0x00006400000a0010 */
[----:B01----:R-:W-:Y:S05]  /*112f0*/  ENDCOLLECTIVE ;  /* 0x000000000000791b */ /* 0x003fea0003800000 */
.L_x_260:
[----:B------:R-:W-:Y:S05]  /*11300*/  BRA `(.L_x_261) ;  /* 0xffffff5000007947 */ /* 0x000fea000383ffff */
.L_x_39:
[----:B------:R-:W-:Y:S01]  /*11310*/  BSSY B0, `(.L_x_262) ;  /* 0x0000006000007945 */ /* 0x000fe20003800000 */
[----:B------:R-:W-:Y:S02]  /*11320*/  IMAD.MOV.U32 R18, RZ, RZ, 0x8 ;  /* 0x00000008ff127424 */ /* 0x000fe400078e00ff */
[----:B------:R-:W-:-:S07]  /*11330*/  IMAD.MOV.U32 R41, RZ, RZ, -0x1 ;  /* 0xffffffffff297424 */ /* 0x000fce00078e00ff */
[----:B------:R-:W-:Y:S05]  /*11340*/  WARPSYNC.COLLECTIVE R41, `(.L_x_263) ;  /* 0x0000000029087348 */ /* 0x000fea0003c00000 */
[----:B------:R0:W1:Y:S02]  /*11350*/  SHFL.DOWN P5, R38, R19, R18, R16 ;  /* 0x0800001213267389 */ /* 0x00006400000a0010 */
[----:B01----:R-:W-:Y:S05]  /*11360*/  ENDCOLLECTIVE ;  /* 0x000000000000791b */ /* 0x003fea0003800000 */
.L_x_263:
[----:B------:R-:W-:Y:S05]  /*11370*/  BSYNC B0 ;  /* 0x0000000000007941 */ /* 0x000fea0003800000 */
.L_x_262:
[----:B------:R-:W-:Y:S05]  /*11380*/  BRA `(.L_x_264) ;  /* 0xffffff5000047947 */ /* 0x000fea000383ffff */
.L_x_40:
[----:B------:R-:W-:Y:S01]  /*11390*/  BSSY B0, `(.L_x_265) ;  /* 0x0000007000007945 */ /* 0x000fe20003800000 */
[----:B------:R-:W-:Y:S02]  /*113a0*/  IMAD.MOV.U32 R19, RZ, RZ, R54 ;  /* 0x000000ffff137224 */ /* 0x000fe400078e0036 */
[----:B------:R-:W-:Y:S02]  /*113b0*/  IMAD.MOV.U32 R18, RZ, RZ, 0x10 ;  /* 0x00000010ff127424 */ /* 0x000fe400078e00ff */
[----:B------:R-:W-:-:S07]  /*113c0*/  IMAD.MOV.U32 R41, RZ, RZ, -0x1 ;  /* 0xffffffffff297424 */ /* 0x000fce00078e00ff */
[----:B------:R-:W-:Y:S05]  /*113d0*/  WARPSYNC.COLLECTIVE R41, `(.L_x_266) ;  /* 0x0000000029087348 */ /* 0x000fea0003c00000 */
[----:B------:R0:W1:Y:S02]  /*113e0*/  SHFL.DOWN P5, R38, R19, R18, R16 ;  /* 0x0800001213267389 */ /* 0x00006400000a0010 */
[----:B01----:R-:W-:Y:S05]  /*113f0*/  ENDCOLLECTIVE ;  /* 0x000000000000791b */ /* 0x003fea0003800000 */
.L_x_266:
[----:B------:R-:W-:Y:S05]  /*11400*/  BSYNC B0 ;  /* 0x0000000000007941 */ /* 0x000fea0003800000 */
.L_x_265:
[----:B------:R-:W-:Y:S02]  /*11410*/  IMAD.MOV.U32 R19, RZ, RZ, R39 ;  /* 0x000000ffff137224 */ /* 0x000fe400078e0027 */
[----:B------:R-:W-:Y:S02]  /*11420*/  IMAD.MOV.U32 R18, RZ, RZ, 0x10 ;  /* 0x00000010ff127424 */ /* 0x000fe400078e00ff */
[----:B------:R-:W-:Y:S02]  /*11430*/  IMAD.MOV.U32 R41, RZ, RZ, -0x1 ;  /* 0xffffffffff297424 */ /* 0x000fe400078e00ff */
[----:B------:R-:W-:-:S07]  /*11440*/  IMAD.MOV.U32 R57, RZ, RZ, R38 ;  /* 0x000000ffff397224 */ /* 0x000fce00078e0026 */
[----:B------:R-:W-:Y:S05]  /*11450*/  WARPSYNC.COLLECTIVE R41, `(.L_x_267) ;  /* 0x0000000029087348 */ /* 0x000fea0003c00000 */
[----:B------:R0:W1:Y:S02]  /*11460*/  SHFL.DOWN P5, R38, R19, R18, R16 ;  /* 0x0800001213267389 */ /* 0x00006400000a0010 */
[----:B01----:R-:W-:Y:S05]  /*11470*/  ENDCOLLECTIVE ;  /* 0x000000000000791b */ /* 0x003fea0003800000 */
.L_x_267:
[----:B------:R-:W-:Y:S02]  /*11480*/  IMAD.MOV.U32 R19, RZ, RZ, R55 ;  /* 0x000000ffff137224 */ /* 0x000fe400078e0037 */
[----:B------:R-:W-:-:S07]  /*11490*/  IMAD.MOV.U32 R56, RZ, RZ, R38 ;  /* 0x000000ffff387224 */ /* 0x000fce00078e0026 */
[----:B------:R-:W-:Y:S05]  /*114a0*/  WARPSYNC.COLLECTIVE R41, `(.L_x_268) ;  /* 0x0000000029087348 */ /* 0x000fea0003c00000 */
[----:B------:R0:W1:Y:S02]  /*114b0*/  SHFL.DOWN P5, R38, R19, R18, R16 ;  /* 0x0800001213267389 */ /* 0x00006400000a0010 */
[----:B01----:R-:W-:Y:S05]  /*114c0*/  ENDCOLLECTIVE ;  /* 0x000000000000791b */ /* 0x003fea0003800000 */
.L_x_268:
[----:B------:R-:W-:Y:S05]  /*114d0*/  BRA `(.L_x_269) ;  /* 0xffffff4c00cc7947 */ /* 0x000fea000383ffff */
.L_x_41:
[----:B------:R-:W-:Y:S01]  /*114e0*/  BSSY B0, `(.L_x_270) ;  /* 0x0000006000007945 */ /* 0x000fe20003800000 */
[----:B------:R-:W-:Y:S02]  /*114f0*/  IMAD.MOV.U32 R18, RZ, RZ, 0x10 ;  /* 0x00000010ff127424 */ /* 0x000fe400078e00ff */
[----:B------:R-:W-:-:S07]  /*11500*/  IMAD.MOV.U32 R41, RZ, RZ, -0x1 ;  /* 0xffffffffff297424 */ /* 0x000fce00078e00ff */
[----:B------:R-:W-:Y:S05]  /*11510*/  WARPSYNC.COLLECTIVE R41, `(.L_x_271) ;  /* 0x0000000029087348 */ /* 0x000fea0003c00000 */
[----:B------:R0:W1:Y:S02]  /*11520*/  SHFL.DOWN P5, R38, R19, R18, R16 ;  /* 0x0800001213267389 */ /* 0x00006400000a0010 */
[----:B01----:R-:W-:Y:S05]  /*11530*/  ENDCOLLECTIVE ;  /* 0x000000000000791b */ /* 0x003fea0003800000 */
.L_x_271:
[----:B------:R-:W-:Y:S05]  /*11540*/  BSYNC B0 ;  /* 0x0000000000007941 */ /* 0x000fea0003800000 */
.L_x_270:
[----:B------:R-:W-:Y:S05]  /*11550*/  BRA `(.L_x_272) ;  /* 0xffffff4c00ec7947 */ /* 0x000fea000383ffff */
.L_x_42:
[----:B------:R-:W-:Y:S01]  /*11560*/  BSSY B0, `(.L_x_273) ;  /* 0x0000006000007945 */ /* 0x000fe20003800000 */
[----:B------:R-:W-:Y:S01]  /*11570*/  PLOP3.LUT P5, PT, P1, PT, PT, 0x80, 0x8 ;  /* 0x000000000008781c */ /* 0x000fe20000faf070 */
[----:B------:R-:W-:-:S12]  /*11580*/  IMAD.MOV.U32 R41, RZ, RZ, -0x1 ;  /* 0xffffffffff297424 */ /* 0x000fd800078e00ff */
[----:B------:R-:W-:Y:S05]  /*11590*/  WARPSYNC.COLLECTIVE R41, `(.L_x_274) ;  /* 0x0000000029087348 */ /* 0x000fea0003c00000 */
[----:B------:R-:W-:Y:S01]  /*115a0*/  VOTE.ALL P5, P5 ;  /* 0x0000000000ff7806 */ /* 0x000fe200028a0000 */
[----:B------:R-:W-:-:S12]  /*115b0*/  ENDCOLLECTIVE ;  /* 0x000000000000791b */ /* 0x000fd80003800000 */
.L_x_274:
[----:B------:R-:W-:Y:S05]  /*115c0*/  BSYNC B0 ;  /* 0x0000000000007941 */ /* 0x000fea0003800000 */
.L_x_273:
[----:B------:R-:W-:Y:S05]  /*115d0*/  BRA `(.L_x_275) ;  /* 0xffffff4c00e47947 */ /* 0x000fea000383ffff */
.L_x_141:
[----:B------:R-:W-:Y:S01]  /*115e0*/  BSSY B0, `(.L_x_276) ;  /* 0x0000006000007945 */ /* 0x000fe20003800000 */
[----:B------:R-:W-:Y:S01]  /*115f0*/  PLOP3.LUT P5, PT, P5, PT, PT, 0x8, 0x80 ;  /* 0x000000000080781c */ /* 0x000fe20002fae170 */
[----:B------:R-:W-:-:S12]  /*11600*/  IMAD.MOV.U32 R41, RZ, RZ, -0x1 ;  /* 0xffffffffff297424 */ /* 0x000fd800078e00ff */
[----:B------:R-:W-:Y:S05]  /*11610*/  WARPSYNC.COLLECTIVE R41, `(.L_x_277) ;  /* 0x0000000029087348 */ /* 0x000fea0003c00000 */
[----:B------:R-:W-:Y:S01]  /*11620*/  VOTE.ANY P5, P5 ;  /* 0x0000000000ff7806 */ /* 0x000fe200028a0100 */
[----:B------:R-:W-:-:S12]  /*11630*/  ENDCOLLECTIVE ;  /* 0x000000000000791b */ /* 0x000fd80003800000 */
.L_x_277:
[----:B------:R-:W-:Y:S05]  /*11640*/  BSYNC B0 ;  /* 0x0000000000007941 */ /* 0x000fea0003800000 */
.L_x_276:
[----:B------:R-:W-:Y:S05]  /*11650*/  BRA `(.L_x_278) ;  /* 0xffffffc800e87947 */ /* 0x000fea000383ffff */
.L_x_143:
[----:B------:R-:W-:Y:S01]  /*11660*/  BSSY B0, `(.L_x_279) ;  /* 0x0000006000007945 */ /* 0x000fe20003800000 */
[----:B------:R-:W-:Y:S01]  /*11670*/  PLOP3.LUT P5, PT, P5, PT, PT, 0x8, 0x80 ;  /* 0x000000000080781c */ /* 0x000fe20002fae170 */
[----:B------:R-:W-:-:S12]  /*11680*/  IMAD.MOV.U32 R41, RZ, RZ, -0x1 ;  /* 0xffffffffff297424 */ /* 0x000fd800078e00ff */
[----:B------:R-:W-:Y:S05]  /*11690*/  WARPSYNC.COLLECTIVE R41, `(.L_x_280) ;  /* 0x0000000029087348 */ /* 0x000fea0003c00000 */
[----:B------:R-:W-:Y:S01]  /*116a0*/  VOTE.ANY R41, PT, P5 ;  /* 0x0000000000297806 */ /* 0x000fe200028e0100 */
[----:B------:R-:W-:Y:S06]  /*116b0*/  ENDCOLLECTIVE ;  /* 0x000000000000791b */ /* 0x000fec0003800000 */
.L_x_280:
[----:B------:R-:W-:Y:S05]  /*116c0*/  BSYNC B0 ;  /* 0x0000000000007941 */ /* 0x000fea0003800000 */
.L_x_279:
[----:B------:R-:W0:Y:S01]  /*116d0*/  S2R R51, SR_GEMASK ;  /* 0x0000000000337919 */ /* 0x000e220000003c00 */
[----:B------:R-:W-:Y:S02]  /*116e0*/  IMAD.MOV.U32 R19, RZ, RZ, R46 ;  /* 0x000000ffff137224 */ /* 0x000fe400078e002e */
[----:B------:R-:W-:Y:S01]  /*116f0*/  IMAD.MOV.U32 R18, RZ, RZ, 0x1 ;  /* 0x00000001ff127424 */ /* 0x000fe200078e00ff */
[----:B0-----:R-:W-:-:S05]  /*11700*/  LOP3.LUT R41, R41, 0x80000000, R51, 0xec, !PT ;  /* 0x8000000029297812 */ /* 0x001fca00078eec33 */
[----:B------:R-:W-:-:S05]  /*11710*/  VIADD R12, R41, 0xffffffff ;  /* 0xffffffff290c7836 */ /* 0x000fca0000000000 */
[----:B------:R-:W-:Y:S01]  /*11720*/  LOP3.LUT R12, R41, R12, RZ, 0xc, !PT ;  /* 0x0000000c290c7212 */ /* 0x000fe200078e0cff */
[----:B------:R-:W-:-:S03]  /*11730*/  IMAD.MOV.U32 R41, RZ, RZ, -0x1 ;  /* 0xffffffffff297424 */ /* 0x000fc600078e00ff */
[----:B------:R0:W1:Y:S04]  /*11740*/  POPC R16, R12 ;  /* 0x0000000c00107309 */ /* 0x0000680000000000 */
[----:B01----:R-:W-:Y:S05]  /*11750*/  WARPSYNC.COLLECTIVE R41, `(.L_x_281) ;  /* 0x0000000029087348 */ /* 0x003fea0003c00000 */
[----:B-1----:R1:W2:Y:S02]  /*11760*/  SHFL.DOWN P5, R38, R19, R18, R16 ;  /* 0x0800001213267389 */ /* 0x0022a400000a0010 */
[----:B012---:R-:W-:Y:S05]  /*11770*/  ENDCOLLECTIVE ;  /* 0x000000000000791b */ /* 0x007fea0003800000 */
.L_x_281:
[----:B------:R-:W-:Y:S02]  /*11780*/  IMAD.MOV.U32 R19, RZ, RZ, R49 ;  /* 0x000000ffff137224 */ /* 0x000fe400078e0031 */
[----:B------:R-:W-:-:S07]  /*11790*/  IMAD.MOV.U32 R15, RZ, RZ, R38 ;  /* 0x000000ffff0f7224 */ /* 0x000fce00078e0026 */
[----:B------:R-:W-:Y:S05]  /*117a0*/  WARPSYNC.COLLECTIVE R41, `(.L_x_282) ;  /* 0x0000000029087348 */ /* 0x000fea0003c00000 */
[----:B------:R0:W1:Y:S02]  /*117b0*/  SHFL.DOWN P5, R38, R19, R18, R16 ;  /* 0x0800001213267389 */ /* 0x00006400000a0010 */
[----:B01----:R-:W-:Y:S05]  /*117c0*/  ENDCOLLECTIVE ;  /* 0x000000000000791b */ /* 0x003fea0003800000 */
.L_x_282:
[----:B------:R-:W-:Y:S02]  /*117d0*/  IMAD.MOV.U32 R19, RZ, RZ, R45 ;  /* 0x000000ffff137224 */ /* 0x000fe400078e002d */
[----:B------:R-:W-:-:S07]  /*117e0*/  IMAD.MOV.U32 R14, RZ, RZ, R38 ;  /* 0x000000ffff0e7224 */ /* 0x000fce00078e0026 */
[----:B------:R-:W-:Y:S05]  /*117f0*/  WARPSYNC.COLLECTIVE R41, `(.L_x_283) ;  /* 0x0000000029087348 */ /* 0x000fea0003c00000 */
[----:B------:R0:W1:Y:S02]  /*11800*/  SHFL.DOWN P5, R38, R19, R18, R16 ;  /* 0x0800001213267389 */ /* 0x00006400000a0010 */
[----:B01----:R-:W-:Y:S05]  /*11810*/  ENDCOLLECTIVE ;  /* 0x000000000000791b */ /* 0x003fea0003800000 */
.L_x_283:
[----:B------:R-:W-:Y:S05]  /*11820*/  BRA `(.L_x_284) ;  /* 0xffffffc800b47947 */ /* 0x000fea000383ffff */
.L_x_144:
[----:B------:R-:W-:Y:S01]  /*11830*/  BSSY B0, `(.L_x_285) ;  /* 0x0000006000007945 */ /* 0x000fe20003800000 */
[----:B------:R-:W-:Y:S02]  /*11840*/  IMAD.MOV.U32 R18, RZ, RZ, 0x1 ;  /* 0x00000001ff127424 */ /* 0x000fe400078e00ff */
[----:B------:R-:W-:-:S07]  /*11850*/  IMAD.MOV.U32 R41, RZ, RZ, -0x1 ;  /* 0xffffffffff297424 */ /* 0x000fce00078e00ff */
[----:B------:R-:W-:Y:S05]  /*11860*/  WARPSYNC.COLLECTIVE R41, `(.L_x_286) ;  /* 0x0000000029087348 */ /* 0x000fea0003c00000 */
[----:B------:R0:W1:Y:S02]  /*11870*/  SHFL.DOWN P5, R38, R19, R18, R16 ;  /* 0x0800001213267389 */ /* 0x00006400000a0010 */
[----:B01----:R-:W-:Y:S05]  /*11880*/  ENDCOLLECTIVE ;  /* 0x000000000000791b */ /* 0x003fea0003800000 */
.L_x_286:
[----:B------:R-:W-:Y:S05]  /*11890*/  BSYNC B0 ;  /* 0x0000000000007941 */ /* 0x000fea0003800000 */
.L_x_285:
[----:B------:R-:W-:Y:S05]  /*118a0*/  BRA `(.L_x_287) ;  /* 0xffffffc800c07947 */ /* 0x000fea000383ffff */
.L_x_145:
[----:B------:R-:W-:Y:S01]  /*118b0*/  BSSY B0, `(.L_x_288) ;  /* 0x0000007000007945 */ /* 0x000fe20003800000 */
[----:B------:R-:W-:Y:S02]  /*118c0*/  IMAD.MOV.U32 R19, RZ, RZ, R46 ;  /* 0x000000ffff137224 */ /* 0x000fe400078e002e */
[----:B------:R-:W-:Y:S02]  /*118d0*/  IMAD.MOV.U32 R18, RZ, RZ, 0x2 ;  /* 0x00000002ff127424 */ /* 0x000fe400078e00ff */
[----:B------:R-:W-:-:S07]  /*118e0*/  IMAD.MOV.U32 R41, RZ, RZ, -0x1 ;  /* 0xffffffffff297424 */ /* 0x000fce00078e00ff */
[----:B------:R-:W-:Y:S05]  /*118f0*/  WARPSYNC.COLLECTIVE R41, `(.L_x_289) ;  /* 0x0000000029087348 */ /* 0x000fea0003c00000 */
[----:B------:R0:W1:Y:S02]  /*11900*/  SHFL.DOWN P5, R38, R19, R18, R16 ;  /* 0x0800001213267389 */ /* 0x00006400000a0010 */
[----:B01----:R-:W-:Y:S05]  /*11910*/  ENDCOLLECTIVE ;  /* 0x000000000000791b */ /* 0x003fea0003800000 */
.L_x_289:
[----:B------:R-:W-:Y:S05]  /*11920*/  BSYNC B0 ;  /* 0x0000000000007941 */ /* 0x000fea0003800000 */
.L_x_288:
[----:B------:R-:W-:Y:S02]  /*11930*/  IMAD.MOV.U32 R19, RZ, RZ, R49 ;  /* 0x000000ffff137224 */ /* 0x000fe400078e0031 */
[----:B------:R-:W-:Y:S02]  /*11940*/  IMAD.MOV.U32 R18, RZ, RZ, 0x2 ;  /* 0x00000002ff127424 */ /* 0x000fe400078e00ff */
[----:B------:R-:W-:Y:S02]  /*11950*/  IMAD.MOV.U32 R41, RZ, RZ, -0x1 ;  /* 0xffffffffff297424 */ /* 0x000fe400078e00ff */
[----:B------:R-:W-:-:S07]  /*11960*/  IMAD.MOV.U32 R15, RZ, RZ, R38 ;  /* 0x000000ffff0f7224 */ /* 0x000fce00078e0026 */
[----:B------:R-:W-:Y:S05]  /*11970*/  WARPSYNC.COLLECTIVE R41, `(.L_x_290) ;  /* 0x0000000029087348 */ /* 0x000fea0003c00000 */
[----:B------:R0:W1:Y:S02]  /*11980*/  SHFL.DOWN P5, R38, R19, R18, R16 ;  /* 0x0800001213267389 */ /* 0x00006400000a0010 */
[----:B01----:R-:W-:Y:S05]  /*11990*/  ENDCOLLECTIVE ;  /* 0x000000000000791b */ /* 0x003fea0003800000 */
.L_x_290:
[----:B------:R-:W-:Y:S02]  /*119a0*/  IMAD.MOV.U32 R19, RZ, RZ, R45 ;  /* 0x000000ffff137224 */ /* 0x000fe400078e002d */
[----:B------:R-:W-:-:S07]  /*119b0*/  IMAD.MOV.U32 R12, RZ, RZ, R38 ;  /* 0x000000ffff0c7224 */ /* 0x000fce00078e0026 */
[----:B------:R-:W-:Y:S05]  /*119c0*/  WARPSYNC.COLLECTIVE R41, `(.L_x_291) ;  /* 0x0000000029087348 */ /* 0x000fea0003c00000 */
[----:B------:R0:W1:Y:S02]  /*119d0*/  SHFL.DOWN P5, R38, R19, R18, R16 ;  /* 0x0800001213267389 */ /* 0x00006400000a0010 */
[----:B01----:R-:W-:Y:S05]  /*119e0*/  ENDCOLLECTIVE ;  /* 0x000000000000791b */ /* 0x003fea0003800000 */
.L_x_291:
[----:B------:R-:W-:Y:S05]  /*119f0*/  BRA `(.L_x_292) ;  /* 0xffffffc800807947 */ /* 0x000fea000383ffff */
.L_x_146:
[----:B------:R-:W-:Y:S01]  /*11a00*/  BSSY B0, `(.L_x_293) ;  /* 0x0000006000007945 */ /* 0x000fe20003800000 */
[----:B------:R-:W-:Y:S02]  /*11a10*/  IMAD.MOV.U32 R18, RZ, RZ, 0x2 ;  /* 0x00000002ff127424 */ /* 0x000fe400078e00ff */
[----:B------:R-:W-:-:S07]  /*11a20*/  IMAD.MOV.U32 R41, RZ, RZ, -0x1 ;  /* 0xffffffffff297424 */ /* 0x000fce00078e00ff */
[----:B------:R-:W-:Y:S05]  /*11a30*/  WARPSYNC.COLLECTIVE R41, `(.L_x_294) ;  /* 0x0000000029087348 */ /* 0x000fea0003c00000 */
[----:B------:R0:W1:Y:S02]  /*11a40*/  SHFL.DOWN P5, R38, R19, R18, R16 ;  /* 0x0800001213267389 */ /* 0x00006400000a0010 */
[----:B01----:R-:W-:Y:S05]  /*11a50*/  ENDCOLLECTIVE ;  /* 0x000000000000791b */ /* 0x003fea0003800000 */
.L_x_294:
[----:B------:R-:W-:Y:S05]  /*11a60*/  BSYNC B0 ;  /* 0x0000000000007941 */ /* 0x000fea0003800000 */
.L_x_293:
[----:B------:R-:W-:Y:S05]  /*11a70*/  BRA `(.L_x_295) ;  /* 0xffffffc800907947 */ /* 0x000fea000383ffff */
.L_x_147:
[----:B------:R-:W-:Y:S01]  /*11a80*/  BSSY B0, `(.L_x_296) ;  /* 0x0000007000007945 */ /* 0x000fe20003800000 */
[----:B------:R-:W-:Y:S02]  /*11a90*/  IMAD.MOV.U32 R19, RZ, RZ, R46 ;  /* 0x000000ffff137224 */ /* 0x000fe400078e002e */
[----:B------:R-:W-:Y:S02]  /*11aa0*/  IMAD.MOV.U32 R18, RZ, RZ, 0x4 ;  /* 0x00000004ff127424 */ /* 0x000fe400078e00ff */
[----:B------:R-:W-:-:S07]  /*11ab0*/  IMAD.MOV.U32 R41, RZ, RZ, -0x1 ;  /* 0xffffffffff297424 */ /* 0x000fce00078e00ff */
[----:B------:R-:W-:Y:S05]  /*11ac0*/  WARPSYNC.COLLECTIVE R41, `(.L_x_297) ;  /* 0x0000000029087348 */ /* 0x000fea0003c00000 */
[----:B------:R0:W1:Y:S02]  /*11ad0*/  SHFL.DOWN P5, R38, R19, R18, R16 ;  /* 0x0800001213267389 */ /* 0x00006400000a0010 */
[----:B01----:R-:W-:Y:S05]  /*11ae0*/  ENDCOLLECTIVE ;  /* 0x000000000000791b */ /* 0x003fea0003800000 */
.L_x_297:
[----:B------:R-:W-:Y:S05]  /*11af0*/  BSYNC B0 ;  /* 0x0000000000007941 */ /* 0x000fea0003800000 */
.L_x_296:
[----:B------:R-:W-:Y:S02]  /*11b00*/  IMAD.MOV.U32 R19, RZ, RZ, R49 ;  /* 0x000000ffff137224 */ /* 0x000fe400078e0031 */
[----:B------:R-:W-:Y:S02]  /*11b10*/  IMAD.MOV.U32 R18, RZ, RZ, 0x4 ;  /* 0x00000004ff127424 */ /* 0x000fe400078e00ff */
[----:B------:R-:W-:Y:S02]  /*11b20*/  IMAD.MOV.U32 R41, RZ, RZ, -0x1 ;  /* 0xffffffffff297424 */ /* 0x000fe400078e00ff */
[----:B------:R-:W-:-:S07]  /*11b30*/  IMAD.MOV.U32 R15, RZ, RZ, R38 ;  /* 0x000000ffff0f7224 */ /* 0x000fce00078e0026 */
[----:B------:R-:W-:Y:S05]  /*11b40*/  WARPSYNC.COLLECTIVE R41, `(.L_x_298) ;  /* 0x0000000029087348 */ /* 0x000fea0003c00000 */
[----:B------:R0:W1:Y:S02]  /*11b50*/  SHFL.DOWN P5, R38, R19, R18, R16 ;  /* 0x0800001213267389 */ /* 0x00006400000a0010 */
[----:B01----:R-:W-:Y:S05]  /*11b60*/  ENDCOLLECTIVE ;  /* 0x000000000000791b */ /* 0x003fea0003800000 */
.L_x_298:
[----:B------:R-:W-:Y:S02]  /*11b70*/  IMAD.MOV.U32 R19, RZ, RZ, R45 ;  /* 0x000000ffff137224 */ /* 0x000fe400078e002d */
[----:B------:R-:W-:-:S07]  /*11b80*/  IMAD.MOV.U32 R12, RZ, RZ, R38 ;  /* 0x000000ffff0c7224 */ /* 0x000fce00078e0026 */
[----:B------:R-:W-:Y:S05]  /*11b90*/  WARPSYNC.COLLECTIVE R41, `(.L_x_299) ;  /* 0x0000000029087348 */ /* 0x000fea0003c00000 */
[----:B------:R0:W1:Y:S02]  /*11ba0*/  SHFL.DOWN P5, R38, R19, R18, R16 ;  /* 0x0800001213267389 */ /* 0x00006400000a0010 */
[----:B01----:R-:W-:Y:S05]  /*11bb0*/  ENDCOLLECTIVE ;  /* 0x000000000000791b */ /* 0x003fea0003800000 */
.L_x_299:
[----:B------:R-:W-:Y:S05]  /*11bc0*/  BRA `(.L_x_300) ;  /* 0xffffffc800507947 */ /* 0x000fea000383ffff */
.L_x_148:
[----:B------:R-:W-:Y:S01]  /*11bd0*/  BSSY B0, `(.L_x_301) ;  /* 0x0000006000007945 */ /* 0x000fe20003800000 */
[----:B------:R-:W-:Y:S02]  /*11be0*/  IMAD.MOV.U32 R18, RZ, RZ, 0x4 ;  /* 0x00000004ff127424 */ /* 0x000fe400078e00ff */
[----:B------:R-:W-:-:S07]  /*11bf0*/  IMAD.MOV.U32 R41, RZ, RZ, -0x1 ;  /* 0xffffffffff297424 */ /* 0x000fce00078e00ff */
[----:B------:R-:W-:Y:S05]  /*11c00*/  WARPSYNC.COLLECTIVE R41, `(.L_x_302) ;  /* 0x0000000029087348 */ /* 0x000fea0003c00000 */
[----:B------:R0:W1:Y:S02]  /*11c10*/  SHFL.DOWN P5, R38, R19, R18, R16 ;  /* 0x0800001213267389 */ /* 0x00006400000a0010 */
[----:B01----:R-:W-:Y:S05]  /*11c20*/  ENDCOLLECTIVE ;  /* 0x000000000000791b */ /* 0x003fea0003800000 */
.L_x_302:
[----:B------:R-:W-:Y:S05]  /*11c30*/  BSYNC B0 ;  /* 0x0000000000007941 */ /* 0x000fea0003800000 */
.L_x_301:
[----:B------:R-:W-:Y:S05]  /*11c40*/  BRA `(.L_x_303) ;  /* 0xffffffc800607947 */ /* 0x000fea000383ffff */
.L_x_149:
[----:B------:R-:W-:Y:S01]  /*11c50*/  BSSY B0, `(.L_x_304) ;  /* 0x0000007000007945 */ /* 0x000fe20003800000 */
[----:B------:R-:W-:Y:S02]  /*11c60*/  IMAD.MOV.U32 R19, RZ, RZ, R46 ;  /* 0x000000ffff137224 */ /* 0x000fe400078e002e */
[----:B------:R-:W-:Y:S02]  /*11c70*/  IMAD.MOV.U32 R18, RZ, RZ, 0x8 ;  /* 0x00000008ff127424 */ /* 0x000fe400078e00ff */
[----:B------:R-:W-:-:S07]  /*11c80*/  IMAD.MOV.U32 R41, RZ, RZ, -0x1 ;  /* 0xffffffffff297424 */ /* 0x000fce00078e00ff */
[----:B------:R-:W-:Y:S05]  /*11c90*/  WARPSYNC.COLLECTIVE R41, `(.L_x_305) ;  /* 0x0000000029087348 */ /* 0x000fea0003c00000 */
[----:B------:R0:W1:Y:S02]  /*11ca0*/  SHFL.DOWN P5, R38, R19, R18, R16 ;  /* 0x0800001213267389 */ /* 0x00006400000a0010 */
[----:B01----:R-:W-:Y:S05]  /*11cb0*/  ENDCOLLECTIVE ;  /* 0x000000000000791b */ /* 0x003fea0003800000 */
.L_x_305:
[----:B------:R-:W-:Y:S05]  /*11cc0*/  BSYNC B0 ;  /* 0x0000000000007941 */ /* 0x000fea0003800000 */
.L_x_304:
[----:B------:R-:W-:Y:S02]  /*11cd0*/  IMAD.MOV.U32 R19, RZ, RZ, R49 ;  /* 0x000000ffff137224 */ /* 0x000fe400078e0031 */
[----:B------:R-:W-:Y:S02]  /*11ce0*/  IMAD.MOV.U32 R18, RZ, RZ, 0x8 ;  /* 0x00000008ff127424 */ /* 0x000fe400078e00ff */
[----:B------:R-:W-:Y:S02]  /*11cf0*/  IMAD.MOV.U32 R41, RZ, RZ, -0x1 ;  /* 0xffffffffff297424 */ /* 0x000fe400078e00ff */
[----:B------:R-:W-:-:S07]  /*11d00*/  IMAD.MOV.U32 R15, RZ, RZ, R38 ;  /* 0x000000ffff0f7224 */ /* 0x000fce00078e0026 */
[----:B------:R-:W-:Y:S05]  /*11d10*/  WARPSYNC.COLLECTIVE R41, `(.L_x_306) ;  /* 0x0000000029087348 */ /* 0x000fea0003c00000 */
[----:B------:R0:W1:Y:S02]  /*11d20*/  SHFL.DOWN P5, R38, R19, R18, R16 ;  /* 0x0800001213267389 */ /* 0x00006400000a0010 */
[----:B01----:R-:W-:Y:S05]  /*11d30*/  ENDCOLLECTIVE ;  /* 0x000000000000791b */ /* 0x003fea0003800000 */
.L_x_306:
[----:B------:R-:W-:Y:S02]  /*11d40*/  IMAD.MOV.U32 R19, RZ, RZ, R45 ;  /* 0x000000ffff137224 */ /* 0x000fe400078e002d */
[----:B------:R-:W-:-:S07]  /*11d50*/  IMAD.MOV.U32 R12, RZ, RZ, R38 ;  /* 0x000000ffff0c7224 */ /* 0x000fce00078e0026 */
[----:B------:R-:W-:Y:S05]  /*11d60*/  WARPSYNC.COLLECTIVE R41, `(.L_x_307) ;  /* 0x0000000029087348 */ /* 0x000fea0003c00000 */
[----:B------:R0:W1:Y:S02]  /*11d70*/  SHFL.DOWN P5, R38, R19, R18, R16 ;  /* 0x0800001213267389 */ /* 0x00006400000a0010 */
[----:B01----:R-:W-:Y:S05]  /*11d80*/  ENDCOLLECTIVE ;  /* 0x000000000000791b */ /* 0x003fea0003800000 */
.L_x_307:
[----:B------:R-:W-:Y:S05]  /*11d90*/  BRA `(.L_x_308) ;  /* 0xffffffc800207947 */ /* 0x000fea000383ffff */
.L_x_150:
[----:B------:R-:W-:Y:S01]  /*11da0*/  BSSY B0, `(.L_x_309) ;  /* 0x0000006000007945 */ /* 0x000fe20003800000 */
[----:B------:R-:W-:Y:S02]  /*11db0*/  IMAD.MOV.U32 R18, RZ, RZ, 0x8 ;  /* 0x00000008ff127424 */ /* 0x000fe400078e00ff */
[----:B------:R-:W-:-:S07]  /*11dc0*/  IMAD.MOV.U32 R41, RZ, RZ, -0x1 ;  /* 0xffffffffff297424 */ /* 0x000fce00078e00ff */
[----:B------:R-:W-:Y:S05]  /*11dd0*/  WARPSYNC.COLLECTIVE R41, `(.L_x_310) ;  /* 0x0000000029087348 */ /* 0x000fea0003c00000 */
[----:B------:R0:W1:Y:S02]  /*11de0*/  SHFL.DOWN P5, R38, R19, R18, R16 ;  /* 0x0800001213267389 */ /* 0x00006400000a0010 */
[----:B01----:R-:W-:Y:S05]  /*11df0*/  ENDCOLLECTIVE ;  /* 0x000000000000791b */ /* 0x003fea0003800000 */
.L_x_310:
[----:B------:R-:W-:Y:S05]  /*11e00*/  BSYNC B0 ;  /* 0x0000000000007941 */ /* 0x000fea0003800000 */
.L_x_309:
[----:B------:R-:W-:Y:S05]  /*11e10*/  BRA `(.L_x_311) ;  /* 0xffffffc800307947 */ /* 0x000fea000383ffff */
.L_x_151:
[----:B------:R-:W-:Y:S01]  /*11e20*/  BSSY B0, `(.L_x_312) ;  /* 0x0000007000007945 */ /* 0x000fe20003800000 */
[----:B------:R-:W-:Y:S02]  /*11e30*/  IMAD.MOV.U32 R19, RZ, RZ, R46 ;  /* 0x000000ffff137224 */ /* 0x000fe400078e002e */
[----:B------:R-:W-:Y:S02]  /*11e40*/  IMAD.MOV.U32 R18, RZ, RZ, 0x10 ;  /* 0x00000010ff127424 */ /* 0x000fe400078e00ff */
[----:B------:R-:W-:-:S07]  /*11e50*/  IMAD.MOV.U32 R41, RZ, RZ, -0x1 ;  /* 0xffffffffff297424 */ /* 0x000fce00078e00ff */
[----:B------:R-:W-:Y:S05]  /*11e60*/  WARPSYNC.COLLECTIVE R41, `(.L_x_313) ;  /* 0x0000000029087348 */ /* 0x000fea0003c00000 */
[----:B------:R0:W1:Y:S02]  /*11e70*/  SHFL.DOWN P5, R38, R19, R18, R16 ;  /* 0x0800001213267389 */ /* 0x00006400000a0010 */
[----:B01----:R-:W-:Y:S05]  /*11e80*/  ENDCOLLECTIVE ;  /* 0x000000000000791b */ /* 0x003fea0003800000 */
.L_x_313:
[----:B------:R-:W-:Y:S05]  /*11e90*/  BSYNC B0 ;  /* 0x0000000000007941 */ /* 0x000fea0003800000 */
.L_x_312:
[----:B------:R-:W-:Y:S02]  /*11ea0*/  IMAD.MOV.U32 R19, RZ, RZ, R49 ;  /* 0x000000ffff137224 */ /* 0x000fe400078e0031 */
[----:B------:R-:W-:Y:S02]  /*11eb0*/  IMAD.MOV.U32 R18, RZ, RZ, 0x10 ;  /* 0x00000010ff127424 */ /* 0x000fe400078e00ff */
[----:B------:R-:W-:Y:S02]  /*11ec0*/  IMAD.MOV.U32 R41, RZ, RZ, -0x1 ;  /* 0xffffffffff297424 */ /* 0x000fe400078e00ff */
[----:B------:R-:W-:-:S07]  /*11ed0*/  IMAD.MOV.U32 R15, RZ, RZ, R38 ;  /* 0x000000ffff0f7224 */ /* 0x000fce00078e0026 */
[----:B------:R-:W-:Y:S05]  /*11ee0*/  WARPSYNC.COLLECTIVE R41, `(.L_x_314) ;  /* 0x0000000029087348 */ /* 0x000fea0003c00000 */
[----:B------:R0:W1:Y:S02]  /*11ef0*/  SHFL.DOWN P5, R38, R19, R18, R16 ;  /* 0x0800001213267389 */ /* 0x00006400000a0010 */
[----:B01----:R-:W-:Y:S05]  /*11f00*/  ENDCOLLECTIVE ;  /* 0x000000000000791b */ /* 0x003fea0003800000 */
.L_x_314:
[----:B------:R-:W-:Y:S02]  /*11f10*/  IMAD.MOV.U32 R19, RZ, RZ, R45 ;  /* 0x000000ffff137224 */ /* 0x000fe400078e002d */
[----:B------:R-:W-:-:S07]  /*11f20*/  IMAD.MOV.U32 R12, RZ, RZ, R38 ;  /* 0x000000ffff0c7224 */ /* 0x000fce00078e0026 */
[----:B------:R-:W-:Y:S05]  /*11f30*/  WARPSYNC.COLLECTIVE R41, `(.L_x_315) ;  /* 0x0000000029087348 */ /* 0x000fea0003c00000 */
[----:B------:R0:W1:Y:S02]  /*11f40*/  SHFL.DOWN P5, R38, R19, R18, R16 ;  /* 0x0800001213267389 */ /* 0x00006400000a0010 */
[----:B01----:R-:W-:Y:S05]  /*11f50*/  ENDCOLLECTIVE ;  /* 0x000000000000791b */ /* 0x003fea0003800000 */
.L_x_315:
[----:B------:R-:W-:Y:S05]  /*11f60*/  BRA `(.L_x_316) ;  /* 0xffffffc400f07947 */ /* 0x000fea000383ffff */
.L_x_152:
[----:B------:R-:W-:Y:S01]  /*11f70*/  BSSY B0, `(.L_x_317) ;  /* 0x0000006000007945 */ /* 0x000fe20003800000 */
[----:B------:R-:W-:Y:S02]  /*11f80*/  IMAD.MOV.U32 R18, RZ, RZ, 0x10 ;  /* 0x00000010ff127424 */ /* 0x000fe400078e00ff */
[----:B------:R-:W-:-:S07]  /*11f90*/  IMAD.MOV.U32 R41, RZ, RZ, -0x1 ;  /* 0xffffffffff297424 */ /* 0x000fce00078e00ff */
[----:B------:R-:W-:Y:S05]  /*11fa0*/  WARPSYNC.COLLECTIVE R41, `(.L_x_318) ;  /* 0x0000000029087348 */ /* 0x000fea0003c00000 */
[----:B------:R0:W1:Y:S02]  /*11fb0*/  SHFL.DOWN P5, R38, R19, R18, R16 ;  /* 0x0800001213267389 */ /* 0x00006400000a0010 */
[----:B01----:R-:W-:Y:S05]  /*11fc0*/  ENDCOLLECTIVE ;  /* 0x000000000000791b */ /* 0x003fea0003800000 */
.L_x_318:
[----:B------:R-:W-:Y:S05]  /*11fd0*/  BSYNC B0 ;  /* 0x0000000000007941 */ /* 0x000fea0003800000 */
.L_x_317:
[----:B------:R-:W-:Y:S05]  /*11fe0*/  BRA `(.L_x_319) ;  /* 0xffffffc800107947 */ /* 0x000fea000383ffff */
.L_x_153:
[----:B------:R-:W-:Y:S01]  /*11ff0*/  BSSY B0, `(.L_x_320) ;  /* 0x0000005000007945 */ /* 0x000fe20003800000 */
[----:B------:R-:W-:-:S07]  /*12000*/  IMAD.MOV.U32 R41, RZ, RZ, -0x1 ;  /* 0xffffffffff297424 */ /* 0x000fce00078e00ff */
[----:B------:R-:W-:Y:S05]  /*12010*/  WARPSYNC.COLLECTIVE R41, `(.L_x_321) ;  /* 0x0000000029087348 */ /* 0x000fea0003c00000 */
[----:B------:R-:W-:Y:S01]  /*12020*/  VOTE.ALL P5, P5 ;  /* 0x0000000000ff7806 */ /* 0x000fe200028a0000 */
[----:B------:R-:W-:-:S12]  /*12030*/  ENDCOLLECTIVE ;  /* 0x000000000000791b */ /* 0x000fd80003800000 */
.L_x_321:
[----:B------:R-:W-:Y:S05]  /*12040*/  BSYNC B0 ;  /* 0x0000000000007941 */ /* 0x000fea0003800000 */
.L_x_320:
[----:B------:R-:W-:Y:S05]  /*12050*/  BRA `(.L_x_322) ;  /* 0xffffffc800047947 */ /* 0x000fea000383ffff */
.L_x_155:
[----:B------:R-:W-:Y:S01]  /*12060*/  BSSY B0, `(.L_x_323) ;  /* 0x0000006000007945 */ /* 0x000fe20003800000 */
[----:B------:R-:W-:Y:S01]  /*12070*/  PLOP3.LUT P5, PT, P5, PT, PT, 0x8, 0x80 ;  /* 0x000000000080781c */ /* 0x000fe20002fae170 */
[----:B------:R-:W-:-:S12]  /*12080*/  IMAD.MOV.U32 R41, RZ, RZ, -0x1 ;  /* 0xffffffffff297424 */ /* 0x000fd800078e00ff */
[----:B------:R-:W-:Y:S05]  /*12090*/  WARPSYNC.COLLECTIVE R41, `(.L_x_324) ;  /* 0x0000000029087348 */ /* 0x000fea0003c00000 */
[----:B------:R-:W-:Y:S01]  /*120a0*/  VOTE.ANY P5, P5 ;  /* 0x0000000000ff7806 */ /* 0x000fe200028a0100 */
[----:B------:R-:W-:-:S12]  /*120b0*/  ENDCOLLECTIVE ;  /* 0x000000000000791b */ /* 0x000fd80003800000 */
.L_x_324:
[----:B------:R-:W-:Y:S05]  /*120c0*/  BSYNC B0 ;  /* 0x0000000000007941 */ /* 0x000fea0003800000 */
.L_x_323:
[----:B------:R-:W-:Y:S05]  /*120d0*/  BRA `(.L_x_325) ;  /* 0xffffffc800047947 */ /* 0x000fea000383ffff */
.L_x_157:
[----:B------:R-:W-:Y:S01]  /*120e0*/  BSSY B0, `(.L_x_326) ;  /* 0x0000006000007945 */ /* 0x000fe20003800000 */
[----:B------:R-:W-:Y:S01]  /*120f0*/  PLOP3.LUT P5, PT, P5, PT, PT, 0x8, 0x80 ;  /* 0x000000000080781c */ /* 0x000fe20002fae170 */
[----:B------:R-:W-:-:S12]  /*12100*/  IMAD.MOV.U32 R41, RZ, RZ, -0x1 ;  /* 0xffffffffff297424 */ /* 0x000fd800078e00ff */
[----:B------:R-:W-:Y:S05]  /*12110*/  WARPSYNC.COLLECTIVE R41, `(.L_x_327) ;  /* 0x0000000029087348 */ /* 0x000fea0003c00000 */
[----:B------:R-:W-:Y:S01]  /*12120*/  VOTE.ANY R41, PT, P5 ;  /* 0x0000000000297806 */ /* 0x000fe200028e0100 */
[----:B------:R-:W-:Y:S06]  /*12130*/  ENDCOLLECTIVE ;  /* 0x000000000000791b */ /* 0x000fec0003800000 */
.L_x_327:
[----:B------:R-:W-:Y:S05]  /*12140*/  BSYNC B0 ;  /* 0x0000000000007941 */ /* 0x000fea0003800000 */
.L_x_326:
        /* <DEDUP_REMOVED lines=10> */
.L_x_328:
[----:B------:R-:W-:Y:S02]  /*121f0*/  IMAD.MOV.U32 R19, RZ, RZ, R15 ;  /* 0x000000ffff137224 */ /* 0x000fe400078e000f */
[----:B------:R-:W-:-:S07]  /*12200*/  IMAD.MOV.U32 R53, RZ, RZ, R38 ;  /* 0x000000ffff357224 */ /* 0x000fce00078e0026 */
[----:B------:R-:W-:Y:S05]  /*12210*/  WARPSYNC.COLLECTIVE R41, `(.L_x_329) ;  /* 0x0000000029087348 */ /* 0x000fea0003c00000 */
[----:B------:R0:W1:Y:S02]  /*12220*/  SHFL.DOWN P5, R38, R19, R18, R16 ;  /* 0x0800001213267389 */ /* 0x00006400000a0010 */
[----:B01----:R-:W-:Y:S05]  /*12230*/  ENDCOLLECTIVE ;  /* 0x000000000000791b */ /* 0x003fea0003800000 */
.L_x_329:
[----:B------:R-:W-:Y:S02]  /*12240*/  IMAD.MOV.U32 R19, RZ, RZ, R12 ;  /* 0x000000ffff137224 */ /* 0x000fe400078e000c */
[----:B------:R-:W-:-:S07]  /*12250*/  IMAD.MOV.U32 R52, RZ, RZ, R38 ;  /* 0x000000ffff347224 */ /* 0x000fce00078e0026 */
[----:B------:R-:W-:Y:S05]  /*12260*/  WARPSYNC.COLLECTIVE R41, `(.L_x_330) ;  /* 0x0000000029087348 */ /* 0x000fea0003c00000 */
[----:B------:R0:W1:Y:S02]  /*12270*/  SHFL.DOWN P5, R38, R19, R18, R16 ;  /* 0x0800001213267389 */ /* 0x00006400000a0010 */
[----:B01----:R-:W-:Y:S05]  /*12280*/  ENDCOLLECTIVE ;  /* 0x000000000000791b */ /* 0x003fea0003800000 */
.L_x_330:
[----:B------:R-:W-:Y:S05]  /*12290*/  BRA `(.L_x_331) ;  /* 0xffffffc400c47947 */ /* 0x000fea000383ffff */
.L_x_158:
[----:B------:R-:W-:Y:S01]  /*122a0*/  BSSY B0, `(.L_x_332) ;  /* 0x0000006000007945 */ /* 0x000fe20003800000 */
[----:B------:R-:W-:Y:S02]  /*122b0*/  IMAD.MOV.U32 R18, RZ, RZ, 0x1 ;  /* 0x00000001ff127424 */ /* 0x000fe400078e00ff */
[----:B------:R-:W-:-:S07]  /*122c0*/  IMAD.MOV.U32 R41, RZ, RZ, -0x1 ;  /* 0xffffffffff297424 */ /* 0x000fce00078e00ff */
[----:B------:R-:W-:Y:S05]  /*122d0*/  WARPSYNC.COLLECTIVE R41, `(.L_x_333) ;  /* 0x0000000029087348 */ /* 0x000fea0003c00000 */
[----:B------:R0:W1:Y:S02]  /*122e0*/  SHFL.DOWN P5, R38, R19, R18, R16 ;  /* 0x0800001213267389 */ /* 0x00006400000a0010 */
[----:B01----:R-:W-:Y:S05]  /*122f0*/  ENDCOLLECTIVE ;  /* 0x000000000000791b */ /* 0x003fea0003800000 */
.L_x_333:
[----:B------:R-:W-:Y:S05]  /*12300*/  BSYNC B0 ;  /* 0x0000000000007941 */ /* 0x000fea0003800000 */
.L_x_332:
[----:B------:R-:W-:Y:S05]  /*12310*/  BRA `(.L_x_334) ;  /* 0xffffffc400d07947 */ /* 0x000fea000383ffff */
.L_x_159:
[----:B------:R-:W-:Y:S01]  /*12320*/  BSSY B0, `(.L_x_335) ;  /* 0x0000007000007945 */ /* 0x000fe20003800000 */
[----:B------:R-:W-:Y:S02]  /*12330*/  IMAD.MOV.U32 R19, RZ, RZ, R14 ;  /* 0x000000ffff137224 */ /* 0x000fe400078e000e */
[----:B------:R-:W-:Y:S02]  /*12340*/  IMAD.MOV.U32 R18, RZ, RZ, 0x2 ;  /* 0x00000002ff127424 */ /* 0x000fe400078e00ff */
[----:B------:R-:W-:-:S07]  /*12350*/  IMAD.MOV.U32 R41, RZ, RZ, -0x1 ;  /* 0xffffffffff297424 */ /* 0x000fce00078e00ff */
[----:B------:R-:W-:Y:S05]  /*12360*/  WARPSYNC.COLLECTIVE R41, `(.L_x_336) ;  /* 0x0000000029087348 */ /* 0x000fea0003c00000 */
[----:B------:R0:W1:Y:S02]  /*12370*/  SHFL.DOWN P5, R38, R19, R18, R16 ;  /* 0x0800001213267389 */ /* 0x00006400000a0010 */
[----:B01----:R-:W-:Y:S05]  /*12380*/  ENDCOLLECTIVE ;  /* 0x000000000000791b */ /* 0x003fea0003800000 */
.L_x_336:
[----:B------:R-:W-:Y:S05]  /*12390*/  BSYNC B0 ;  /* 0x0000000000007941 */ /* 0x000fea0003800000 */
.L_x_335:
[----:B------:R-:W-:Y:S02]  /*123a0*/  IMAD.MOV.U32 R19, RZ, RZ, R15 ;  /* 0x000000ffff137224 */ /* 0x000fe400078e000f */
[----:B------:R-:W-:Y:S02]  /*123b0*/  IMAD.MOV.U32 R18, RZ, RZ, 0x2 ;  /* 0x00000002ff127424 */ /* 0x000fe400078e00ff */
[----:B------:R-:W-:Y:S02]  /*123c0*/  IMAD.MOV.U32 R41, RZ, RZ, -0x1 ;  /* 0xffffffffff297424 */ /* 0x000fe400078e00ff */
[----:B------:R-:W-:-:S07]  /*123d0*/  IMAD.MOV.U32 R53, RZ, RZ, R38 ;  /* 0x000000ffff357224 */ /* 0x000fce00078e0026 */
[----:B------:R-:W-:Y:S05]  /*123e0*/  WARPSYNC.COLLECTIVE R41, `(.L_x_337) ;  /* 0x0000000029087348 */ /* 0x000fea0003c00000 */
[----:B------:R0:W1:Y:S02]  /*123f0*/  SHFL.DOWN P5, R38, R19, R18, R16 ;  /* 0x0800001213267389 */ /* 0x00006400000a0010 */
[----:B01----:R-:W-:Y:S05]  /*12400*/  ENDCOLLECTIVE ;  /* 0x000000000000791b */ /* 0x003fea0003800000 */
.L_x_337:
[----:B------:R-:W-:Y:S02]  /*12410*/  IMAD.MOV.U32 R19, RZ, RZ, R12 ;  /* 0x000000ffff137224 */ /* 0x000fe400078e000c */
[----:B------:R-:W-:-:S07]  /*12420*/  IMAD.MOV.U32 R52, RZ, RZ, R38 ;  /* 0x000000ffff347224 */ /* 0x000fce00078e0026 */
[----:B------:R-:W-:Y:S05]  /*12430*/  WARPSYNC.COLLECTIVE R41, `(.L_x_338) ;  /* 0x0000000029087348 */ /* 0x000fea0003c00000 */
[----:B------:R0:W1:Y:S02]  /*12440*/  SHFL.DOWN P5, R38, R19, R18, R16 ;  /* 0x0800001213267389 */ /* 0x00006400000a0010 */
[----:B01----:R-:W-:Y:S05]  /*12450*/  ENDCOLLECTIVE ;  /* 0x000000000000791b */ /* 0x003fea0003800000 */
.L_x_338:
[----:B------:R-:W-:Y:S05]  /*12460*/  BRA `(.L_x_339) ;  /* 0xffffffc400907947 */ /* 0x000fea000383ffff */
.L_x_160:
[----:B------:R-:W-:Y:S01]  /*12470*/  BSSY B0, `(.L_x_340) ;  /* 0x0000006000007945 */ /* 0x000fe20003800000 */
[----:B------:R-:W-:Y:S02]  /*12480*/  IMAD.MOV.U32 R18, RZ, RZ, 0x2 ;  /* 0x00000002ff127424 */ /* 0x000fe400078e00ff */
[----:B------:R-:W-:-:S07]  /*12490*/  IMAD.MOV.U32 R41, RZ, RZ, -0x1 ;  /* 0xffffffffff297424 */ /* 0x000fce00078e00ff */
[----:B------:R-:W-:Y:S05]  /*124a0*/  WARPSYNC.COLLECTIVE R41, `(.L_x_341) ;  /* 0x0000000029087348 */ /* 0x000fea0003c00000 */
[----:B------:R0:W1:Y:S02]  /*124b0*/  SHFL.DOWN P5, R38, R19, R18, R16 ;  /* 0x0800001213267389 */ /* 0x00006400000a0010 */
[----:B01----:R-:W-:Y:S05]  /*124c0*/  ENDCOLLECTIVE ;  /* 0x000000000000791b */ /* 0x003fea0003800000 */
.L_x_341:
[----:B------:R-:W-:Y:S05]  /*124d0*/  BSYNC B0 ;  /* 0x0000000000007941 */ /* 0x000fea0003800000 */
.L_x_340:
[----:B------:R-:W-:Y:S05]  /*124e0*/  BRA `(.L_x_342) ;  /* 0xffffffc4009c7947 */ /* 0x000fea000383ffff */
.L_x_161:
[----:B------:R-:W-:Y:S01]  /*124f0*/  BSSY B0, `(.L_x_343) ;  /* 0x0000007000007945 */ /* 0x000fe20003800000 */
[----:B------:R-:W-:Y:S02]  /*12500*/  IMAD.MOV.U32 R19, RZ, RZ, R14 ;  /* 0x000000ffff137224 */ /* 0x000fe400078e000e */
[----:B------:R-:W-:Y:S02]  /*12510*/  IMAD.MOV.U32 R18, RZ, RZ, 0x4 ;  /* 0x00000004ff127424 */ /* 0x000fe400078e00ff */
[----:B------:R-:W-:-:S07]  /*12520*/  IMAD.MOV.U32 R41, RZ, RZ, -0x1 ;  /* 0xffffffffff297424 */ /* 0x000fce00078e00ff */
[----:B------:R-:W-:Y:S05]  /*12530*/  WARPSYNC.COLLECTIVE R41, `(.L_x_344) ;  /* 0x0000000029087348 */ /* 0x000fea0003c00000 */
[----:B------:R0:W1:Y:S02]  /*12540*/  SHFL.DOWN P5, R38, R19, R18, R16 ;  /* 0x0800001213267389 */ /* 0x00006400000a0010 */
[----:B01----:R-:W-:Y:S05]  /*12550*/  ENDCOLLECTIVE ;  /* 0x000000000000791b */ /* 0x003fea0003800000 */
.L_x_344:
[----:B------:R-:W-:Y:S05]  /*12560*/  BSYNC B0 ;  /* 0x0000000000007941 */ /* 0x000fea0003800000 */
.L_x_343:
[----:B------:R-:W-:Y:S02]  /*12570*/  IMAD.MOV.U32 R19, RZ, RZ, R15 ;  /* 0x000000ffff137224 */ /* 0x000fe400078e000f */
[----:B------:R-:W-:Y:S02]  /*12580*/  IMAD.MOV.U32 R18, RZ, RZ, 0x4 ;  /* 0x00000004ff127424 */ /* 0x000fe400078e00ff */
[----:B------:R-:W-:Y:S02]  /*12590*/  IMAD.MOV.U32 R41, RZ, RZ, -0x1 ;  /* 0xffffffffff297424 */ /* 0x000fe400078e00ff */
[----:B------:R-:W-:-:S07]  /*125a0*/  IMAD.MOV.U32 R53, RZ, RZ, R38 ;  /* 0x000000ffff357224 */ /* 0x000fce00078e0026 */
[----:B------:R-:W-:Y:S05]  /*125b0*/  WARPSYNC.COLLECTIVE R41, `(.L_x_345) ;  /* 0x0000000029087348 */ /* 0x000fea0003c00000 */
[----:B------:R0:W1:Y:S02]  /*125c0*/  SHFL.DOWN P5, R38, R19, R18, R16 ;  /* 0x0800001213267389 */ /* 0x00006400000a0010 */
[----:B01----:R-:W-:Y:S05]  /*125d0*/  ENDCOLLECTIVE ;  /* 0x000000000000791b */ /* 0x003fea0003800000 */
.L_x_345:
[----:B------:R-:W-:Y:S02]  /*125e0*/  IMAD.MOV.U32 R19, RZ, RZ, R12 ;  /* 0x000000ffff137224 */ /* 0x000fe400078e000c */
[----:B------:R-:W-:-:S07]  /*125f0*/  IMAD.MOV.U32 R52, RZ, RZ, R38 ;  /* 0x000000ffff347224 */ /* 0x000fce00078e0026 */
[----:B------:R-:W-:Y:S05]  /*12600*/  WARPSYNC.COLLECTIVE R41, `(.L_x_346) ;  /* 0x0000000029087348 */ /* 0x000fea0003c00000 */
[----:B------:R0:W1:Y:S02]  /*12610*/  SHFL.DOWN P5, R38, R19, R18, R16 ;  /* 0x0800001213267389 */ /* 0x00006400000a0010 */
[----:B01----:R-:W-:Y:S05]  /*12620*/  ENDCOLLECTIVE ;  /* 0x000000000000791b */ /* 0x003fea0003800000 */
.L_x_346:
[----:B------:R-:W-:Y:S05]  /*12630*/  BRA `(.L_x_347) ;  /* 0xffffffc4005c7947 */ /* 0x000fea000383ffff */
.L_x_162:
[----:B------:R-:W-:Y:S01]  /*12640*/  BSSY B0, `(.L_x_348) ;  /* 0x0000006000007945 */ /* 0x000fe20003800000 */
[----:B------:R-:W-:Y:S02]  /*12650*/  IMAD.MOV.U32 R18, RZ, RZ, 0x4 ;  /* 0x00000004ff127424 */ /* 0x000fe400078e00ff */
[----:B------:R-:W-:-:S07]  /*12660*/  IMAD.MOV.U32 R41, RZ, RZ, -0x1 ;  /* 0xffffffffff297424 */ /* 0x000fce00078e00ff */
[----:B------:R-:W-:Y:S05]  /*12670*/  WARPSYNC.COLLECTIVE R41, `(.L_x_349) ;  /* 0x0000000029087348 */ /* 0x000fea0003c00000 */
[----:B------:R0:W1:Y:S02]  /*12680*/  SHFL.DOWN P5, R38, R19, R18, R16 ;  /* 0x0800001213267389 */ /* 0x00006400000a0010 */
[----:B01----:R-:W-:Y:S05]  /*12690*/  ENDCOLLECTIVE ;  /* 0x000000000000791b */ /* 0x003fea0003800000 */
.L_x_349:
[----:B------:R-:W-:Y:S05]  /*126a0*/  BSYNC B0 ;  /* 0x0000000000007941 */ /* 0x000fea0003800000 */
.L_x_348:
[----:B------:R-:W-:Y:S05]  /*126b0*/  BRA `(.L_x_350) ;  /* 0xffffffc400687947 */ /* 0x000fea000383ffff */
.L_x_163:
[----:B------:R-:W-:Y:S01]  /*126c0*/  BSSY B0, `(.L_x_351) ;  /* 0x0000007000007945 */ /* 0x000fe20003800000 */
[----:B------:R-:W-:Y:S02]  /*126d0*/  IMAD.MOV.U32 R19, RZ, RZ, R14 ;  /* 0x000000ffff137224 */ /* 0x000fe400078e000e */
[----:B------:R-:W-:Y:S02]  /*126e0*/  IMAD.MOV.U32 R18, RZ, RZ, 0x8 ;  /* 0x00000008ff127424 */ /* 0x000fe400078e00ff */
[----:B------:R-:W-:-:S07]  /*126f0*/  IMAD.MOV.U32 R41, RZ, RZ, -0x1 ;  /* 0xffffffffff297424 */ /* 0x000fce00078e00ff */
[----:B------:R-:W-:Y:S05]  /*12700*/  WARPSYNC.COLLECTIVE R41, `(.L_x_352) ;  /* 0x0000000029087348 */ /* 0x000fea0003c00000 */
[----:B------:R0:W1:Y:S02]  /*12710*/  SHFL.DOWN P5, R38, R19, R18, R16 ;  /* 0x0800001213267389 */ /* 0x00006400000a0010 */
[----:B01----:R-:W-:Y:S05]  /*12720*/  ENDCOLLECTIVE ;  /* 0x000000000000791b */ /* 0x003fea0003800000 */
.L_x_352:
[----:B------:R-:W-:Y:S05]  /*12730*/  BSYNC B0 ;  /* 0x0000000000007941 */ /* 0x000fea0003800000 */
.L_x_351:
[----:B------:R-:W-:Y:S02]  /*12740*/  IMAD.MOV.U32 R19, RZ, RZ, R15 ;  /* 0x000000ffff137224 */ /* 0x000fe400078e000f */
[----:B------:R-:W-:Y:S02]  /*12750*/  IMAD.MOV.U32 R18, RZ, RZ, 0x8 ;  /* 0x00000008ff127424 */ /* 0x000fe400078e00ff */
[----:B------:R-:W-:Y:S02]  /*12760*/  IMAD.MOV.U32 R41, RZ, RZ, -0x1 ;  /* 0xffffffffff297424 */ /* 0x000fe400078e00ff */
[----:B------:R-:W-:Y:S02]  /*12770*/  IMAD.MOV.U32 R53, RZ, RZ, R38 ;  /* 0x000000ffff357224 */ /* 0x000fe400078e0026 */
[----:B------:R-:W-:-:S07]  /*12780*/  VIADD R55, R35, 0x8 ;  /* 0x0000000823377836 */ /* 0x000fce0000000000 */
[----:B------:R-:W-:Y:S05]  /*12790*/  WARPSYNC.COLLECTIVE R41, `(.L_x_353) ;  /* 0x0000000029087348 */ /* 0x000fea0003c00000 */
[----:B------:R0:W1:Y:S02]  /*127a0*/  SHFL.DOWN P5, R38, R19, R18, R16 ;  /* 0x0800001213267389 */ /* 0x00006400000a0010 */
[----:B01----:R-:W-:Y:S05]  /*127b0*/  ENDCOLLECTIVE ;  /* 0x000000000000791b */ /* 0x003fea0003800000 */
.L_x_353:
[----:B------:R-:W-:Y:S02]  /*127c0*/  IMAD.MOV.U32 R19, RZ, RZ, R12 ;  /* 0x000000ffff137224 */ /* 0x000fe400078e000c */
[----:B------:R-:W-:-:S07]  /*127d0*/  IMAD.MOV.U32 R52, RZ, RZ, R38 ;  /* 0x000000ffff347224 */ /* 0x000fce00078e0026 */
[----:B------:R-:W-:Y:S05]  /*127e0*/  WARPSYNC.COLLECTIVE R41, `(.L_x_354) ;  /* 0x0000000029087348 */ /* 0x000fea0003c00000 */
[----:B------:R0:W1:Y:S02]  /*127f0*/  SHFL.DOWN P5, R38, R19, R18, R16 ;  /* 0x0800001213267389 */ /* 0x00006400000a0010 */
[----:B01----:R-:W-:Y:S05]  /*12800*/  ENDCOLLECTIVE ;  /* 0x000000000000791b */ /* 0x003fea0003800000 */
.L_x_354:
[----:B------:R-:W-:Y:S05]  /*12810*/  BRA `(.L_x_355) ;  /* 0xffffffc400287947 */ /* 0x000fea000383ffff */
.L_x_164:
[----:B------:R-:W-:Y:S01]  /*12820*/  BSSY B0, `(.L_x_356) ;  /* 0x0000006000007945 */ /* 0x000fe20003800000 */
[----:B------:R-:W-:Y:S02]  /*12830*/  IMAD.MOV.U32 R18, RZ, RZ, 0x8 ;  /* 0x00000008ff127424 */ /* 0x000fe400078e00ff */
[----:B------:R-:W-:-:S07]  /*12840*/  IMAD.MOV.U32 R41, RZ, RZ, -0x1 ;  /* 0xffffffffff297424 */ /* 0x000fce00078e00ff */
[----:B------:R-:W-:Y:S05]  /*12850*/  WARPSYNC.COLLECTIVE R41, `(.L_x_357) ;  /* 0x0000000029087348 */ /* 0x000fea0003c00000 */
[----:B------:R0:W1:Y:S02]  /*12860*/  SHFL.DOWN P5, R38, R19, R18, R16 ;  /* 0x0800001213267389 */ /* 0x00006400000a0010 */
[----:B01----:R-:W-:Y:S05]  /*12870*/  ENDCOLLECTIVE ;  /* 0x000000000000791b */ /* 0x003fea0003800000 */
.L_x_357:
[----:B------:R-:W-:Y:S05]  /*12880*/  BSYNC B0 ;  /* 0x0000000000007941 */ /* 0x000fea0003800000 */
.L_x_356:
[----:B------:R-:W-:Y:S05]  /*12890*/  BRA `(.L_x_358) ;  /* 0xffffffc400347947 */ /* 0x000fea000383ffff */
.L_x_165:
[----:B------:R-:W-:Y:S01]  /*128a0*/  BSSY B0, `(.L_x_359) ;  /* 0x0000007000007945 */ /* 0x000fe20003800000 */
[----:B------:R-:W-:Y:S02]  /*128b0*/  IMAD.MOV.U32 R19, RZ, RZ, R14 ;  /* 0x000000ffff137224 */ /* 0x000fe400078e000e */
[----:B------:R-:W-:Y:S02]  /*128c0*/  IMAD.MOV.U32 R18, RZ, RZ, 0x10 ;  /* 0x00000010ff127424 */ /* 0x000fe400078e00ff */
[----:B------:R-:W-:-:S07]  /*128d0*/  IMAD.MOV.U32 R41, RZ, RZ, -0x1 ;  /* 0xffffffffff297424 */ /* 0x000fce00078e00ff */
[----:B------:R-:W-:Y:S05]  /*128e0*/  WARPSYNC.COLLECTIVE R41, `(.L_x_360) ;  /* 0x0000000029087348 */ /* 0x000fea0003c00000 */
[----:B------:R0:W1:Y:S02]  /*128f0*/  SHFL.DOWN P5, R38, R19, R18, R16 ;  /* 0x0800001213267389 */ /* 0x00006400000a0010 */
[----:B01----:R-:W-:Y:S05]  /*12900*/  ENDCOLLECTIVE ;  /* 0x000000000000791b */ /* 0x003fea0003800000 */
.L_x_360:
[----:B------:R-:W-:Y:S05]  /*12910*/  BSYNC B0 ;  /* 0x0000000000007941 */ /* 0x000fea0003800000 */
.L_x_359:
[----:B------:R-:W-:Y:S02]  /*12920*/  IMAD.MOV.U32 R19, RZ, RZ, R15 ;  /* 0x000000ffff137224 */ /* 0x000fe400078e000f */
[----:B------:R-:W-:Y:S02]  /*12930*/  IMAD.MOV.U32 R18, RZ, RZ, 0x10 ;  /* 0x00000010ff127424 */ /* 0x000fe400078e00ff */
[----:B------:R-:W-:Y:S02]  /*12940*/  IMAD.MOV.U32 R41, RZ, RZ, -0x1 ;  /* 0xffffffffff297424 */ /* 0x000fe400078e00ff */
[----:B------:R-:W-:-:S07]  /*12950*/  IMAD.MOV.U32 R53, RZ, RZ, R38 ;  /* 0x000000ffff357224 */ /* 0x000fce00078e0026 */
[----:B------:R-:W-:Y:S05]  /*12960*/  WARPSYNC.COLLECTIVE R41, `(.L_x_361) ;  /* 0x0000000029087348 */ /* 0x000fea0003c00000 */
[----:B------:R0:W1:Y:S02]  /*12970*/  SHFL.DOWN P5, R38, R19, R18, R16 ;  /* 0x0800001213267389 */ /* 0x00006400000a0010 */
[----:B01----:R-:W-:Y:S05]  /*12980*/  ENDCOLLECTIVE ;  /* 0x000000000000791b */ /* 0x003fea0003800000 */
.L_x_361:
[----:B------:R-:W-:Y:S02]  /*12990*/  IMAD.MOV.U32 R19, RZ, RZ, R12 ;  /* 0x000000ffff137224 */ /* 0x000fe400078e000c */
[----:B------:R-:W-:-:S07]  /*129a0*/  IMAD.MOV.U32 R52, RZ, RZ, R38 ;  /* 0x000000ffff347224 */ /* 0x000fce00078e0026 */
[----:B------:R-:W-:Y:S05]  /*129b0*/  WARPSYNC.COLLECTIVE R41, `(.L_x_362) ;  /* 0x0000000029087348 */ /* 0x000fea0003c00000 */
[----:B------:R0:W1:Y:S02]  /*129c0*/  SHFL.DOWN P5, R38, R19, R18, R16 ;  /* 0x0800001213267389 */ /* 0x00006400000a0010 */
[----:B01----:R-:W-:Y:S05]  /*129d0*/  ENDCOLLECTIVE ;  /* 0x000000000000791b */ /* 0x003fea0003800000 */
.L_x_362:
[----:B------:R-:W-:Y:S05]  /*129e0*/  BRA `(.L_x_363) ;  /* 0xffffffc000f87947 */ /* 0x000fea000383ffff */
.L_x_166:
[----:B------:R-:W-:Y:S01]  /*129f0*/  BSSY B0, `(.L_x_364) ;  /* 0x0000006000007945 */ /* 0x000fe20003800000 */
[----:B------:R-:W-:Y:S02]  /*12a00*/  IMAD.MOV.U32 R18, RZ, RZ, 0x10 ;  /* 0x00000010ff127424 */ /* 0x000fe400078e00ff */
[----:B------:R-:W-:-:S07]  /*12a10*/  IMAD.MOV.U32 R41, RZ, RZ, -0x1 ;  /* 0xffffffffff297424 */ /* 0x000fce00078e00ff */
[----:B------:R-:W-:Y:S05]  /*12a20*/  WARPSYNC.COLLECTIVE R41, `(.L_x_365) ;  /* 0x0000000029087348 */ /* 0x000fea0003c00000 */
[----:B------:R0:W1:Y:S02]  /*12a30*/  SHFL.DOWN P5, R38, R19, R18, R16 ;  /* 0x0800001213267389 */ /* 0x00006400000a0010 */
[----:B01----:R-:W-:Y:S05]  /*12a40*/  ENDCOLLECTIVE ;  /* 0x000000000000791b */ /* 0x003fea0003800000 */
.L_x_365:
[----:B------:R-:W-:Y:S05]  /*12a50*/  BSYNC B0 ;  /* 0x0000000000007941 */ /* 0x000fea0003800000 */
.L_x_364:
[----:B------:R-:W-:Y:S05]  /*12a60*/  BRA `(.L_x_366) ;  /* 0xffffffc400187947 */ /* 0x000fea000383ffff */
.L_x_167:
[----:B------:R-:W-:Y:S01]  /*12a70*/  BSSY B0, `(.L_x_367) ;  /* 0x0000005000007945 */ /* 0x000fe20003800000 */
[----:B------:R-:W-:-:S07]  /*12a80*/  IMAD.MOV.U32 R41, RZ, RZ, -0x1 ;  /* 0xffffffffff297424 */ /* 0x000fce00078e00ff */
[----:B------:R-:W-:Y:S05]  /*12a90*/  WARPSYNC.COLLECTIVE R41, `(.L_x_368) ;  /* 0x0000000029087348 */ /* 0x000fea0003c00000 */
[----:B------:R-:W-:Y:S01]  /*12aa0*/  VOTE.ALL P5, P5 ;  /* 0x0000000000ff7806 */ /* 0x000fe200028a0000 */
[----:B------:R-:W-:-:S12]  /*12ab0*/  ENDCOLLECTIVE ;  /* 0x000000000000791b */ /* 0x000fd80003800000 */
.L_x_368:
[----:B------:R-:W-:Y:S05]  /*12ac0*/  BSYNC B0 ;  /* 0x0000000000007941 */ /* 0x000fea0003800000 */
.L_x_367:
[----:B------:R-:W-:Y:S05]  /*12ad0*/  BRA `(.L_x_369) ;  /* 0xffffffc4001c7947 */ /* 0x000fea000383ffff */
.L_x_370:
        /* <DEDUP_REMOVED lines=10> */
.L_x_589:


//--------------------- .text._ZN6thrust24THRUST_300001_SM_1000_NS8cuda_cub4core6detail13_kernel_agentINS1_15__reduce_by_key9InitAgentIN3cub18CUB_300001_SM_100024ReduceByKeyScanTileStateIilLb1EEElPlEEJSA_lSB_EEEvDpT0_ --------------------------
	.section	.text._ZN6thrust24THRUST_300001_SM_1000_NS8cuda_cub4core6detail13_kernel_agentINS1_15__reduce_by_key9InitAgentIN3cub18CUB_300001_SM_100024ReduceByKeyScanTileStateIilLb1EEElPlEEJSA_lSB_EEEvDpT0_,"ax",@progbits
	.align	128
        .global         _ZN6thrust24THRUST_300001_SM_1000_NS8cuda_cub4core6detail13_kernel_agentINS1_15__reduce_by_key9InitAgentIN3cub18CUB_300001_SM_100024ReduceByKeyScanTileStateIilLb1EEElPlEEJSA_lSB_EEEvDpT0_
        .type           _ZN6thrust24THRUST_300001_SM_1000_NS8cuda_cub4core6detail13_kernel_agentINS1_15__reduce_by_key9InitAgentIN3cub18CUB_300001_SM_100024ReduceByKeyScanTileStateIilLb1EEElPlEEJSA_lSB_EEEvDpT0_,@function
        .size           _ZN6thrust24THRUST_300001_SM_1000_NS8cuda_cub4core6detail13_kernel_agentINS1_15__reduce_by_key9InitAgentIN3cub18CUB_300001_SM_100024ReduceByKeyScanTileStateIilLb1EEElPlEEJSA_lSB_EEEvDpT0_,(.L_x_590 - _ZN6thrust24THRUST_300001_SM_1000_NS8cuda_cub4core6detail13_kernel_agentINS1_15__reduce_by_key9InitAgentIN3cub18CUB_300001_SM_100024ReduceByKeyScanTileStateIilLb1EEElPlEEJSA_lSB_EEEvDpT0_)
        .other          _ZN6thrust24THRUST_300001_SM_1000_NS8cuda_cub4core6detail13_kernel_agentINS1_15__reduce_by_key9InitAgentIN3cub18CUB_300001_SM_100024ReduceByKeyScanTileStateIilLb1EEElPlEEJSA_lSB_EEEvDpT0_,@"STO_CUDA_ENTRY STV_DEFAULT"
_ZN6thrust24THRUST_300001_SM_1000_NS8cuda_cub4core6detail13_kernel_agentINS1_15__reduce_by_key9InitAgentIN3cub18CUB_300001_SM_100024ReduceByKeyScanTileStateIilLb1EEElPlEEJSA_lSB_EEEvDpT0_:
.text._ZN6thrust24THRUST_300001_SM_1000_NS8cuda_cub4core6detail13_kernel_agentINS1_15__reduce_by_key9InitAgentIN3cub18CUB_300001_SM_100024ReduceByKeyScanTileStateIilLb1EEElPlEEJSA_lSB_EEEvDpT0_:
[----:B------:R-:W-:Y:S01]  /*0000*/  LDC R1, c[0x0][0x37c] ;  /* 0x0000df00ff017b82 */ /* 0x000fe20000000800 */
[----:B------:R-:W0:Y:S07]  /*0010*/  S2R R0, SR_TID.X ;  /* 0x0000000000007919 */ /* 0x000e2e0000002100 */
[----:B------:R-:W1:Y:S01]  /*0020*/  S2UR UR6, SR_CTAID.X ;  /* 0x00000000000679c3 */ /* 0x000e620000002500 */
[----:B------:R-:W2:Y:S01]  /*0030*/  LDCU UR4, c[0x0][0x388] ;  /* 0x00007100ff0477ac */ /* 0x000ea20008000800 */
[----:B------:R-:W-:-:S06]  /*0040*/  CS2R R10, SRZ ;  /* 0x00000000000a7805 */ /* 0x000fcc000001ff00 */
[----:B------:R-:W1:Y:S01]  /*0050*/  LDC R7, c[0x0][0x360] ;  /* 0x0000d800ff077b82 */ /* 0x000e620000000800 */
[C---:B0-----:R-:W-:Y:S01]  /*0060*/  ISETP.GT.U32.AND P0, PT, R0.reuse, 0x1f, PT ;  /* 0x0000001f0000780c */ /* 0x041fe20003f04070 */
[----:B-1----:R-:W-:Y:S01]  /*0070*/  IMAD R7, R7, UR6, R0 ;  /* 0x0000000607077c24 */ /* 0x002fe2000f8e0200 */
[----:B------:R-:W-:Y:S02]  /*0080*/  LOP3.LUT P2, RZ, R0, UR6, RZ, 0xfc, !PT ;  /* 0x0000000600ff7c12 */ /* 0x000fe4000f84fcff */
[----:B------:R-:W-:Y:S02]  /*0090*/  ISETP.NE.OR P0, PT, RZ, UR6, P0 ;  /* 0x00000006ff007c0c */ /* 0x000fe40008705670 */
[----:B--2---:R-:W-:Y:S01]  /*00a0*/  ISETP.GE.AND P1, PT, R7, UR4, PT ;  /* 0x0000000407007c0c */ /* 0x004fe2000bf26270 */
[----:B------:R-:W0:Y:S10]  /*00b0*/  LDCU.64 UR4, c[0x0][0x358] ;  /* 0x00006b00ff0477ac */ /* 0x000e340008000a00 */
[----:B------:R-:W1:Y:S02]  /*00c0*/  @!P0 LDC.64 R4, c[0x0][0x380] ;  /* 0x0000e000ff048b82 */ /* 0x000e640000000a00 */
[----:B------:R-:W-:-:S02]  /*00d0*/  @!P1 IMAD.MOV.U32 R8, RZ, RZ, 0x0 ;  /* 0x00000000ff089424 */ /* 0x000fc400078e00ff */
[----:B------:R-:W-:-:S04]  /*00e0*/  @!P1 IMAD.MOV.U32 R9, RZ, RZ, 0x63 ;  /* 0x00000063ff099424 */ /* 0x000fc800078e00ff */
[----:B------:R-:W2:Y:S01]  /*00f0*/  @!P1 LDC.64 R2, c[0x0][0x380] ;  /* 0x0000e000ff029b82 */ /* 0x000ea20000000a00 */
[----:B-1----:R-:W-:-:S04]  /*0100*/  @!P0 IMAD.WIDE.U32 R4, R0, 0x10, R4 ;  /* 0x0000001000048825 */ /* 0x002fc800078e0004 */
[----:B--2---:R-:W-:-:S05]  /*0110*/  @!P1 IMAD.WIDE R2, R7, 0x10, R2 ;  /* 0x0000001007029825 */ /* 0x004fca00078e0202 */
[----:B0-----:R0:W-:Y:S04]  /*0120*/  @!P1 STG.E.128 desc[UR4][R2.64+0x200], R8 ;  /* 0x0002000802009986 */ /* 0x0011e8000c101d04 */
[----:B------:R0:W-:Y:S01]  /*0130*/  @!P0 STG.E.128 desc[UR4][R4.64], RZ ;  /* 0x000000ff04008986 */ /* 0x0001e2000c101d04 */
[----:B------:R-:W-:Y:S05]  /*0140*/  @P2 EXIT ;  /* 0x000000000000294d */ /* 0x000fea0003800000 */
[----:B0-----:R-:W0:Y:S02]  /*0150*/  LDC.64 R2, c[0x0][0x390] ;  /* 0x0000e400ff027b82 */ /* 0x001e240000000a00 */
[----:B0-----:R-:W-:Y:S01]  /*0160*/  STG.E.64 desc[UR4][R2.64], RZ ;  /* 0x000000ff02007986 */ /* 0x001fe2000c101b04 */
[----:B------:R-:W-:Y:S05]  /*0170*/  EXIT ;  /* 0x000000000000794d */ /* 0x000fea0003800000 */
.L_x_371:
        /* <DEDUP_REMOVED lines=16> */
.L_x_590:


//--------------------- .text._ZN6thrust24THRUST_300001_SM_1000_NS8cuda_cub4core6detail13_kernel_agentINS1_15__reduce_by_key16ReduceByKeyAgentINS0_18transform_iteratorI17row_index_functorNS0_17counting_iteratorIiNS0_11use_defaultESA_SA_EESA_SA_EENS7_I17outer_sum_functorSB_SA_SA_EENS0_16discard_iteratorISA_EENS0_6detail15normal_iteratorINS0_10device_ptrIiEEEEN4cuda3std3__48equal_toIiEENSO_4plusIiEEPiiEEJSC_SE_SG_SL_ST_N3cub18CUB_300001_SM_100024ReduceByKeyScanTileStateIiiLb1EEESQ_SS_iiEEEvDpT0_ --------------------------
	.section	.text._ZN6thrust24THRUST_300001_SM_1000_NS8cuda_cub4core6detail13_kernel_agentINS1_15__reduce_by_key16ReduceByKeyAgentINS0_18transform_iteratorI17row_index_functorNS0_17counting_iteratorIiNS0_11use_defaultESA_SA_EESA_SA_EENS7_I17outer_sum_functorSB_SA_SA_EENS0_16discard_iteratorISA_EENS0_6detail15normal_iteratorINS0_10device_ptrIiEEEEN4cuda3std3__48equal_toIiEENSO_4plusIiEEPiiEEJSC_SE_SG_SL_ST_N3cub18CUB_300001_SM_100024ReduceByKeyScanTileStateIiiLb1EEESQ_SS_iiEEEvDpT0_,"ax",@progbits
	.align	128
        .global         _ZN6thrust24THRUST_300001_SM_1000_NS8cuda_cub4core6detail13_kernel_agentINS1_15__reduce_by_key16ReduceByKeyAgentINS0_18transform_iteratorI17row_index_functorNS0_17counting_iteratorIiNS0_11use_defaultESA_SA_EESA_SA_EENS7_I17outer_sum_functorSB_SA_SA_EENS0_16discard_iteratorISA_EENS0_6detail15normal_iteratorINS0_10device_ptrIiEEEEN4cuda3std3__48equal_toIiEENSO_4plusIiEEPiiEEJSC_SE_SG_SL_ST_N3cub18CUB_300001_SM_100024ReduceByKeyScanTileStateIiiLb1EEESQ_SS_iiEEEvDpT0_
        .type           _ZN6thrust24THRUST_300001_SM_1000_NS8cuda_cub4core6detail13_kernel_agentINS1_15__reduce_by_key16ReduceByKeyAgentINS0_18transform_iteratorI17row_index_functorNS0_17counting_iteratorIiNS0_11use_defaultESA_SA_EESA_SA_EENS7_I17outer_sum_functorSB_SA_SA_EENS0_16discard_iteratorISA_EENS0_6detail15normal_iteratorINS0_10device_ptrIiEEEEN4cuda3std3__48equal_toIiEENSO_4plusIiEEPiiEEJSC_SE_SG_SL_ST_N3cub18CUB_300001_SM_100024ReduceByKeyScanTileStateIiiLb1EEESQ_SS_iiEEEvDpT0_,@function
        .size           _ZN6thrust24THRUST_300001_SM_1000_NS8cuda_cub4core6detail13_kernel_agentINS1_15__reduce_by_key16ReduceByKeyAgentINS0_18transform_iteratorI17row_index_functorNS0_17counting_iteratorIiNS0_11use_defaultESA_SA_EESA_SA_EENS7_I17outer_sum_functorSB_SA_SA_EENS0_16discard_iteratorISA_EENS0_6detail15normal_iteratorINS0_10device_ptrIiEEEEN4cuda3std3__48equal_toIiEENSO_4plusIiEEPiiEEJSC_SE_SG_SL_ST_N3cub18CUB_300001_SM_100024ReduceByKeyScanTileStateIiiLb1EEESQ_SS_iiEEEvDpT0_,(.L_x_591 - _ZN6thrust24THRUST_300001_SM_1000_NS8cuda_cub4core6detail13_kernel_agentINS1_15__reduce_by_key16ReduceByKeyAgentINS0_18transform_iteratorI17row_index_functorNS0_17counting_iteratorIiNS0_11use_defaultESA_SA_EESA_SA_EENS7_I17outer_sum_functorSB_SA_SA_EENS0_16discard_iteratorISA_EENS0_6detail15normal_iteratorINS0_10device_ptrIiEEEEN4cuda3std3__48equal_toIiEENSO_4plusIiEEPiiEEJSC_SE_SG_SL_ST_N3cub18CUB_300001_SM_100024ReduceByKeyScanTileStateIiiLb1EEESQ_SS_iiEEEvDpT0_)
        .other          _ZN6thrust24THRUST_300001_SM_1000_NS8cuda_cub4core6detail13_kernel_agentINS1_15__reduce_by_key16ReduceByKeyAgentINS0_18transform_iteratorI17row_index_functorNS0_17counting_iteratorIiNS0_11use_defaultESA_SA_EESA_SA_EENS7_I17outer_sum_functorSB_SA_SA_EENS0_16discard_iteratorISA_EENS0_6detail15normal_iteratorINS0_10device_ptrIiEEEEN4cuda3std3__48equal_toIiEENSO_4plusIiEEPiiEEJSC_SE_SG_SL_ST_N3cub18CUB_300001_SM_100024ReduceByKeyScanTileStateIiiLb1EEESQ_SS_iiEEEvDpT0_,@"STO_CUDA_ENTRY STV_DEFAULT"
_ZN6thrust24THRUST_300001_SM_1000_NS8cuda_cub4core6detail13_kernel_agentINS1_15__reduce_by_key16ReduceByKeyAgentINS0_18transform_iteratorI17row_index_functorNS0_17counting_iteratorIiNS0_11use_defaultESA_SA_EESA_SA_EENS7_I17outer_sum_functorSB_SA_SA_EENS0_16discard_iteratorISA_EENS0_6detail15normal_iteratorINS0_10device_ptrIiEEEEN4cuda3std3__48equal_toIiEENSO_4plusIiEEPiiEEJSC_SE_SG_SL_ST_N3cub18CUB_300001_SM_100024ReduceByKeyScanTileStateIiiLb1EEESQ_SS_iiEEEvDpT0_:
.text._ZN6thrust24THRUST_300001_SM_1000_NS8cuda_cub4core6detail13_kernel_agentINS1_15__reduce_by_key16ReduceByKeyAgentINS0_18transform_iteratorI17row_index_functorNS0_17counting_iteratorIiNS0_11use_defaultESA_SA_EESA_SA_EENS7_I17outer_sum_functorSB_SA_SA_EENS0_16discard_iteratorISA_EENS0_6detail15normal_iteratorINS0_10device_ptrIiEEEEN4cuda3std3__48equal_toIiEENSO_4plusIiEEPiiEEJSC_SE_SG_SL_ST_N3cub18CUB_300001_SM_100024ReduceByKeyScanTileStateIiiLb1EEESQ_SS_iiEEEvDpT0_:
[----:B------:R-:W-:Y:S01]  /*0000*/  LDC R1, c[0x0][0x37c] ;  /* 0x0000df00ff017b82 */ /* 0x000fe20000000800 */
[----:B------:R-:W0:Y:S07]  /*0010*/  S2R R37, SR_CTAID.X ;  /* 0x0000000000257919 */ /* 0x000e2e0000002500 */
[----:B------:R-:W0:Y:S01]  /*0020*/  LDC R28, c[0x0][0x3bc] ;  /* 0x0000ef00ff1c7b82 */ /* 0x000e220000000800 */
[----:B------:R-:W1:Y:S01]  /*0030*/  LDCU.64 UR8, c[0x0][0x358] ;  /* 0x00006b00ff0877ac */ /* 0x000e620008000a00 */
[----:B0-----:R-:W-:-:S05]  /*0040*/  IMAD R28, R37, -0x900, R28 ;  /* 0xfffff700251c7824 */ /* 0x001fca00078e021c */
[----:B------:R-:W-:-:S13]  /*0050*/  ISETP.GE.AND P0, PT, R28, 0x901, PT ;  /* 0x000009011c00780c */ /* 0x000fda0003f06270 */
[----:B-1----:R-:W-:Y:S05]  /*0060*/  @!P0 BRA `(.L_x_372) ;  /* 0x0000006c006c8947 */ /* 0x002fea0003800000 */
[----:B------:R-:W-:-:S13]  /*0070*/  ISETP.NE.AND P0, PT, R37, RZ, PT ;  /* 0x000000ff2500720c */ /* 0x000fda0003f05270 */
[----:B------:R-:W-:Y:S05]  /*0080*/  @P0 BRA `(.L_x_373) ;  /* 0x0000002c00bc0947 */ /* 0x000fea0003800000 */
[----:B------:R-:W0:Y:S01]  /*0090*/  LDC.64 R4, c[0x0][0x380] ;  /* 0x0000e000ff047b82 */ /* 0x000e220000000a00 */
[----:B------:R-:W1:Y:S01]  /*00a0*/  S2R R46, SR_TID.X ;  /* 0x00000000002e7919 */ /* 0x000e620000002100 */
[----:B------:R-:W-:Y:S01]  /*00b0*/  UMOV UR4, 0x400 ;  /* 0x0000040000047882 */ /* 0x000fe20000000000 */
[----:B------:R-:W-:-:S05]  /*00c0*/  IMAD.MOV.U32 R45, RZ, RZ, RZ ;  /* 0x000000ffff2d7224 */ /* 0x000fca00078e00ff */
[----:B------:R-:W2:Y:S01]  /*00d0*/  S2UR UR5, SR_CgaCtaId ;  /* 0x00000000000579c3 */ /* 0x000ea20000008800 */
[----:B0-----:R-:W-:-:S04]  /*00e0*/  IABS R6, R5 ;  /* 0x0000000500067213 */ /* 0x001fc80000000000 */
[----:B------:R-:W0:Y:S01]  /*00f0*/  I2F.RP R7, R6 ;  /* 0x0000000600077306 */ /* 0x000e220000209400 */
[----:B--2---:R-:W-:Y:S01]  /*0100*/  ULEA UR4, UR5, UR4, 0x18 ;  /* 0x0000000405047291 */ /* 0x004fe2000f8ec0ff */
[C---:B-1----:R-:W-:Y:S02]  /*0110*/  LOP3.LUT R9, R46.reuse, 0x1f, RZ, 0xc0, !PT ;  /* 0x0000001f2e097812 */ /* 0x042fe400078ec0ff */
[----:B------:R-:W-:Y:S02]  /*0120*/  LOP3.LUT R0, R46, 0x3e0, RZ, 0xc0, !PT ;  /* 0x000003e02e007812 */ /* 0x000fe400078ec0ff */
[----:B------:R-:W-:-:S03]  /*0130*/  SHF.R.U32.HI R41, RZ, 0x5, R46 ;  /* 0x00000005ff297819 */ /* 0x000fc6000001162e */
[----:B------:R-:W-:Y:S01]  /*0140*/  IMAD R9, R0, 0x9, R9 ;  /* 0x0000000900097824 */ /* 0x000fe200078e0209 */
[----:B0-----:R-:W0:Y:S03]  /*0150*/  MUFU.RCP R7, R7 ;  /* 0x0000000700077308 */ /* 0x001e260000001000 */
[----:B------:R-:W-:-:S04]  /*0160*/  IMAD.IADD R16, R9, 0x1, R4 ;  /* 0x0000000109107824 */ /* 0x000fc800078e0204 */
[C---:B------:R-:W-:Y:S01]  /*0170*/  VIADD R0, R16.reuse, 0x20 ;  /* 0x0000002010007836 */ /* 0x040fe20000000000 */
[----:B------:R-:W-:Y:S01]  /*0180*/  IABS R21, R16 ;  /* 0x0000001000157213 */ /* 0x000fe20000000000 */
[C---:B------:R-:W-:Y:S02]  /*0190*/  VIADD R22, R16.reuse, 0x60 ;  /* 0x0000006010167836 */ /* 0x040fe40000000000 */
[C---:B------:R-:W-:Y:S02]  /*01a0*/  VIADD R8, R16.reuse, 0x80 ;  /* 0x0000008010087836 */ /* 0x040fe40000000000 */
[----:B------:R-:W-:Y:S01]  /*01b0*/  VIADD R20, R16, 0xa0 ;  /* 0x000000a010147836 */ /* 0x000fe20000000000 */
[----:B------:R-:W-:Y:S02]  /*01c0*/  IABS R25, R22 ;  /* 0x0000001600197213 */ /* 0x000fe40000000000 */
[----:B------:R-:W-:Y:S02]  /*01d0*/  IABS R11, R8 ;  /* 0x00000008000b7213 */ /* 0x000fe40000000000 */
[----:B------:R-:W-:Y:S01]  /*01e0*/  IABS R19, R20 ;  /* 0x0000001400137213 */ /* 0x000fe20000000000 */
[----:B0-----:R-:W-:Y:S01]  /*01f0*/  VIADD R2, R7, 0xffffffe ;  /* 0x0ffffffe07027836 */ /* 0x001fe20000000000 */
[----:B------:R-:W-:-:S02]  /*0200*/  IABS R7, R0 ;  /* 0x0000000000077213 */ /* 0x000fc40000000000 */
[-C--:B------:R-:W-:Y:S01]  /*0210*/  LOP3.LUT R0, R0, R5.reuse, RZ, 0x3c, !PT ;  /* 0x0000000500007212 */ /* 0x080fe200078e3cff */
[----:B------:R0:W1:Y:S01]  /*0220*/  F2I.FTZ.U32.TRUNC.NTZ R3, R2 ;  /* 0x0000000200037305 */ /* 0x000062000021f000 */
[-C--:B------:R-:W-:Y:S02]  /*0230*/  LOP3.LUT R22, R22, R5.reuse, RZ, 0x3c, !PT ;  /* 0x0000000516167212 */ /* 0x080fe400078e3cff */
[----:B------:R-:W-:Y:S02]  /*0240*/  ISETP.GE.AND P0, PT, R0, RZ, PT ;  /* 0x000000ff0000720c */ /* 0x000fe40003f06270 */
[----:B------:R-:W-:Y:S01]  /*0250*/  LOP3.LUT R20, R20, R5, RZ, 0x3c, !PT ;  /* 0x0000000514147212 */ /* 0x000fe200078e3cff */
[----:B0-----:R-:W-:Y:S02]  /*0260*/  IMAD.MOV.U32 R2, RZ, RZ, RZ ;  /* 0x000000ffff027224 */ /* 0x001fe400078e00ff */
[----:B-1----:R-:W-:-:S04]  /*0270*/  IMAD.MOV R17, RZ, RZ, -R3 ;  /* 0x000000ffff117224 */ /* 0x002fc800078e0a03 */
        /* <DEDUP_REMOVED lines=10> */
[----:B------:R-:W-:Y:S02]  /*0320*/  ISETP.GE.AND P5, PT, R3, RZ, PT ;  /* 0x000000ff0300720c */ /* 0x000fe40003fa6270 */
[----:B------:R-:W0:Y:S01]  /*0330*/  LDC.64 R2, c[0x0][0x388] ;  /* 0x0000e200ff027b82 */ /* 0x000e220000000a00 */
[C---:B------:R-:W-:Y:S02]  /*0340*/  IMAD R7, R6.reuse, R0, R7 ;  /* 0x0000000006077224 */ /* 0x040fe400078e0207 */
[----:B------:R-:W-:Y:S02]  /*0350*/  IMAD.MOV R0, RZ, RZ, -R15 ;  /* 0x000000ffff007224 */ /* 0x000fe400078e0a0f */
[----:B------:R-:W-:Y:S01]  /*0360*/  IMAD.HI.U32 R18, R17, R23, RZ ;  /* 0x0000001711127227 */ /* 0x000fe200078e00ff */
[----:B------:R-:W-:-:S03]  /*0370*/  ISETP.GT.U32.AND P3, PT, R6, R7, PT ;  /* 0x000000070600720c */ /* 0x000fc60003f64070 */
[C---:B------:R-:W-:Y:S02]  /*0380*/  IMAD R21, R6.reuse, R0, R21 ;  /* 0x0000000006157224 */ /* 0x040fe400078e0215 */
[----:B------:R-:W-:Y:S02]  /*0390*/  IMAD.MOV R4, RZ, RZ, -R18 ;  /* 0x000000ffff047224 */ /* 0x000fe400078e0a12 */
[----:B------:R-:W-:Y:S01]  /*03a0*/  IMAD.HI.U32 R12, R17, R25, RZ ;  /* 0x00000019110c7227 */ /* 0x000fe200078e00ff */
[----:B------:R-:W-:-:S03]  /*03b0*/  ISETP.GT.U32.AND P1, PT, R6, R21, PT ;  /* 0x000000150600720c */ /* 0x000fc60003f24070 */
[C---:B------:R-:W-:Y:S02]  /*03c0*/  IMAD R23, R6.reuse, R4, R23 ;  /* 0x0000000406177224 */ /* 0x040fe400078e0217 */
[----:B------:R-:W-:Y:S02]  /*03d0*/  @!P3 IMAD.IADD R7, R7, 0x1, -R6 ;  /* 0x000000010707b824 */ /* 0x000fe400078e0a06 */
[----:B------:R-:W-:Y:S01]  /*03e0*/  IMAD.MOV R0, RZ, RZ, -R12 ;  /* 0x000000ffff007224 */ /* 0x000fe200078e0a0c */
[----:B------:R-:W-:Y:S01]  /*03f0*/  ISETP.GT.U32.AND P2, PT, R6, R23, PT ;  /* 0x000000170600720c */ /* 0x000fe20003f44070 */
[----:B------:R-:W-:Y:S01]  /*0400*/  IMAD.HI.U32 R10, R17, R11, RZ ;  /* 0x0000000b110a7227 */ /* 0x000fe200078e00ff */
[----:B------:R-:W-:Y:S02]  /*0410*/  ISETP.GE.U32.AND P6, PT, R7, R6, PT ;  /* 0x000000060700720c */ /* 0x000fe40003fc6070 */
[----:B0-----:R-:W-:Y:S01]  /*0420*/  IABS R24, R3 ;  /* 0x0000000300187213 */ /* 0x001fe20000000000 */
[----:B------:R-:W-:-:S02]  /*0430*/  @!P3 VIADD R14, R14, 0x1 ;  /* 0x000000010e0eb836 */ /* 0x000fc40000000000 */
[----:B------:R-:W-:Y:S02]  /*0440*/  @!P1 IMAD.IADD R21, R21, 0x1, -R6 ;  /* 0x0000000115159824 */ /* 0x000fe400078e0a06 */
[----:B------:R-:W-:Y:S02]  /*0450*/  IMAD R25, R6, R0, R25 ;  /* 0x0000000006197224 */ /* 0x000fe400078e0219 */
[----:B------:R-:W-:Y:S02]  /*0460*/  IMAD.MOV R0, RZ, RZ, -R10 ;  /* 0x000000ffff007224 */ /* 0x000fe400078e0a0a */
[----:B------:R-:W-:Y:S01]  /*0470*/  VIADD R4, R16, 0xc0 ;  /* 0x000000c010047836 */ /* 0x000fe20000000000 */
[----:B------:R-:W-:Y:S01]  /*0480*/  ISETP.GT.U32.AND P3, PT, R6, R25, PT ;  /* 0x000000190600720c */ /* 0x000fe20003f64070 */
[----:B------:R-:W-:Y:S01]  /*0490*/  IMAD.HI.U32 R13, R17, R19, RZ ;  /* 0x00000013110d7227 */ /* 0x000fe200078e00ff */
[----:B------:R-:W-:Y:S02]  /*04a0*/  @P6 IADD3 R14, PT, PT, R14, 0x1, RZ ;  /* 0x000000010e0e6810 */ /* 0x000fe40007ffe0ff */
[----:B------:R-:W-:Y:S01]  /*04b0*/  ISETP.GE.U32.AND P6, PT, R21, R6, PT ;  /* 0x000000061500720c */ /* 0x000fe20003fc6070 */
[----:B------:R-:W-:Y:S01]  /*04c0*/  IMAD R7, R6, R0, R11 ;  /* 0x0000000006077224 */ /* 0x000fe200078e020b */
[----:B------:R-:W-:Y:S01]  /*04d0*/  IABS R26, R4 ;  /* 0x00000004001a7213 */ /* 0x000fe20000000000 */
[----:B------:R-:W-:Y:S01]  /*04e0*/  IMAD.MOV.U32 R0, RZ, RZ, R24 ;  /* 0x000000ffff007224 */ /* 0x000fe200078e0018 */
[----:B------:R-:W-:Y:S01]  /*04f0*/  LOP3.LUT R4, R4, R5, RZ, 0x3c, !PT ;  /* 0x0000000504047212 */ /* 0x000fe200078e3cff */
[----:B------:R-:W-:-:S02]  /*0500*/  IMAD.MOV R24, RZ, RZ, -R13 ;  /* 0x000000ffff187224 */ /* 0x000fc400078e0a0d */
[----:B------:R-:W-:Y:S01]  /*0510*/  @!P2 IMAD.IADD R23, R23, 0x1, -R6 ;  /* 0x000000011717a824 */ /* 0x000fe200078e0a06 */
[----:B------:R-:W0:Y:S01]  /*0520*/  I2F.RP R27, R0 ;  /* 0x00000000001b7306 */ /* 0x000e220000209400 */
[----:B------:R-:W-:Y:S02]  /*0530*/  IMAD R19, R6, R24, R19 ;  /* 0x0000001806137224 */ /* 0x000fe400078e0213 */
[----:B------:R-:W-:-:S04]  /*0540*/  IMAD.HI.U32 R11, R17, R26, RZ ;  /* 0x0000001a110b7227 */ /* 0x000fc800078e00ff */
[----:B------:R-:W-:Y:S02]  /*0550*/  VIADD R24, R16, 0xe0 ;  /* 0x000000e010187836 */ /* 0x000fe40000000000 */
[----:B------:R-:W-:Y:S02]  /*0560*/  @!P1 VIADD R15, R15, 0x1 ;  /* 0x000000010f0f9836 */ /* 0x000fe40000000000 */
[----:B------:R-:W-:Y:S01]  /*0570*/  @!P0 IMAD.MOV R14, RZ, RZ, -R14 ;  /* 0x000000ffff0e8224 */ /* 0x000fe200078e0a0e */
[----:B------:R-:W-:Y:S01]  /*0580*/  ISETP.GE.U32.AND P0, PT, R23, R6, PT ;  /* 0x000000061700720c */ /* 0x000fe20003f06070 */
[----:B------:R-:W-:Y:S01]  /*0590*/  IMAD.MOV R29, RZ, RZ, -R11 ;  /* 0x000000ffff1d7224 */ /* 0x000fe200078e0a0b */
[----:B------:R-:W-:Y:S01]  /*05a0*/  IABS R23, R24 ;  /* 0x0000001800177213 */ /* 0x000fe20000000000 */
[----:B------:R-:W-:Y:S01]  /*05b0*/  @P6 VIADD R15, R15, 0x1 ;  /* 0x000000010f0f6836 */ /* 0x000fe20000000000 */
[----:B0-----:R-:W0:Y:S01]  /*05c0*/  MUFU.RCP R27, R27 ;  /* 0x0000001b001b7308 */ /* 0x001e220000001000 */
[C---:B------:R-:W-:Y:S01]  /*05d0*/  IMAD R21, R6.reuse, R29, R26 ;  /* 0x0000001d06157224 */ /* 0x040fe200078e021a */
[----:B------:R-:W-:Y:S01]  /*05e0*/  ISETP.GT.U32.AND P6, PT, R6, R7, PT ;  /* 0x000000070600720c */ /* 0x000fe20003fc4070 */
[----:B------:R-:W-:Y:S01]  /*05f0*/  @!P3 IMAD.IADD R25, R25, 0x1, -R6 ;  /* 0x000000011919b824 */ /* 0x000fe200078e0a06 */
[----:B------:R-:W-:Y:S01]  /*0600*/  LOP3.LUT R24, R24, R5, RZ, 0x3c, !PT ;  /* 0x0000000518187212 */ /* 0x000fe200078e3cff */
[----:B------:R-:W-:Y:S01]  /*0610*/  @!P4 IMAD.MOV R15, RZ, RZ, -R15 ;  /* 0x000000ffff0fc224 */ /* 0x000fe200078e0a0f */
[----:B------:R-:W-:Y:S01]  /*0620*/  ISETP.GT.U32.AND P4, PT, R6, R19, PT ;  /* 0x000000130600720c */ /* 0x000fe20003f84070 */
[----:B------:R-:W-:Y:S01]  /*0630*/  VIADD R26, R16, 0x100 ;  /* 0x00000100101a7836 */ /* 0x000fe20000000000 */
[----:B------:R-:W-:Y:S01]  /*0640*/  ISETP.GE.U32.AND P1, PT, R25, R6, PT ;  /* 0x000000061900720c */ /* 0x000fe20003f26070 */
[----:B------:R-:W-:-:S03]  /*0650*/  IMAD.HI.U32 R16, R17, R23, RZ ;  /* 0x0000001711107227 */ /* 0x000fc600078e00ff */
[----:B------:R-:W-:Y:S01]  /*0660*/  IABS R28, R26 ;  /* 0x0000001a001c7213 */ /* 0x000fe20000000000 */
[----:B------:R-:W-:Y:S01]  /*0670*/  IMAD.MOV R25, RZ, RZ, -R16 ;  /* 0x000000ffff197224 */ /* 0x000fe200078e0a10 */
[----:B------:R-:W-:Y:S01]  /*0680*/  LOP3.LUT R26, R26, R5, RZ, 0x3c, !PT ;  /* 0x000000051a1a7212 */ /* 0x000fe200078e3cff */
[----:B------:R-:W-:Y:S01]  /*0690*/  @!P3 VIADD R12, R12, 0x1 ;  /* 0x000000010c0cb836 */ /* 0x000fe20000000000 */
[----:B------:R-:W-:Y:S01]  /*06a0*/  @!P6 IADD3 R10, PT, PT, R10, 0x1, RZ ;  /* 0x000000010a0ae810 */ /* 0x000fe20007ffe0ff */
[C---:B------:R-:W-:Y:S02]  /*06b0*/  IMAD R23, R6.reuse, R25, R23 ;  /* 0x0000001906177224 */ /* 0x040fe400078e0217 */
[----:B------:R-:W-:Y:S02]  /*06c0*/  @!P4 IMAD.IADD R19, R19, 0x1, -R6 ;  /* 0x000000011313c824 */ /* 0x000fe400078e0a06 */
[----:B------:R-:W-:Y:S01]  /*06d0*/  IMAD.HI.U32 R17, R17, R28, RZ ;  /* 0x0000001c11117227 */ /* 0x000fe200078e00ff */
[----:B------:R-:W-:-:S03]  /*06e0*/  ISETP.GT.U32.AND P3, PT, R6, R23, PT ;  /* 0x000000170600720c */ /* 0x000fc60003f64070 */
[----:B------:R-:W-:Y:S01]  /*06f0*/  @P1 VIADD R12, R12, 0x1 ;  /* 0x000000010c0c1836 */ /* 0x000fe20000000000 */
[----:B------:R-:W-:Y:S01]  /*0700*/  ISETP.GE.U32.AND P1, PT, R19, R6, PT ;  /* 0x000000061300720c */ /* 0x000fe20003f26070 */
[----:B------:R-:W-:Y:S01]  /*0710*/  @!P2 VIADD R18, R18, 0x1 ;  /* 0x000000011212a836 */ /* 0x000fe20000000000 */
[----:B------:R-:W-:Y:S01]  /*0720*/  ISETP.GT.U32.AND P2, PT, R6, R21, PT ;  /* 0x000000150600720c */ /* 0x000fe20003f44070 */
[----:B------:R-:W-:Y:S01]  /*0730*/  IMAD.MOV R29, RZ, RZ, -R17 ;  /* 0x000000ffff1d7224 */ /* 0x000fe200078e0a11 */
[----:B------:R-:W-:Y:S01]  /*0740*/  LOP3.LUT R19, R8, R5, RZ, 0x3c, !PT ;  /* 0x0000000508137212 */ /* 0x000fe200078e3cff */
[----:B------:R-:W-:Y:S01]  /*0750*/  @P0 VIADD R18, R18, 0x1 ;  /* 0x0000000112120836 */ /* 0x000fe20000000000 */
[----:B------:R-:W1:Y:S01]  /*0760*/  S2R R8, SR_LANEID ;  /* 0x0000000000087919 */ /* 0x000e620000000000 */
[----:B------:R-:W-:Y:S01]  /*0770*/  IMAD R25, R6, R29, R28 ;  /* 0x0000001d06197224 */ /* 0x000fe200078e021c */
[----:B------:R-:W-:Y:S01]  /*0780*/  ISETP.GE.AND P0, PT, R22, RZ, PT ;  /* 0x000000ff1600720c */ /* 0x000fe20003f06270 */
[----:B------:R-:W-:-:S02]  /*0790*/  @!P6 IMAD.IADD R7, R7, 0x1, -R6 ;  /* 0x000000010707e824 */ /* 0x000fc400078e0a06 */
[----:B------:R-:W-:Y:S01]  /*07a0*/  @!P4 VIADD R13, R13, 0x1 ;  /* 0x000000010d0dc836 */ /* 0x000fe20000000000 */
[----:B------:R-:W-:Y:S01]  /*07b0*/  ISETP.GT.U32.AND P4, PT, R6, R25, PT ;  /* 0x000000190600720c */ /* 0x000fe20003f84070 */
[----:B------:R-:W-:Y:S02]  /*07c0*/  @!P3 IMAD.IADD R23, R23, 0x1, -R6 ;  /* 0x000000011717b824 */ /* 0x000fe400078e0a06 */
[----:B0-----:R-:W-:Y:S02]  /*07d0*/  VIADD R27, R27, 0xffffffe ;  /* 0x0ffffffe1b1b7836 */ /* 0x001fe40000000000 */
[----:B------:R-:W-:Y:S01]  /*07e0*/  @!P5 IMAD.MOV R18, RZ, RZ, -R18 ;  /* 0x000000ffff12d224 */ /* 0x000fe200078e0a12 */
[-C--:B------:R-:W-:Y:S01]  /*07f0*/  ISETP.GE.U32.AND P5, PT, R7, R6.reuse, PT ;  /* 0x000000060700720c */ /* 0x080fe20003fa6070 */
[----:B------:R-:W-:Y:S01]  /*0800*/  @P1 VIADD R13, R13, 0x1 ;  /* 0x000000010d0d1836 */ /* 0x000fe20000000000 */
[-C--:B------:R-:W-:Y:S01]  /*0810*/  ISETP.GE.U32.AND P1, PT, R23, R6.reuse, PT ;  /* 0x000000061700720c */ /* 0x080fe20003f26070 */
[--C-:B------:R-:W-:Y:S01]  /*0820*/  @!P2 IMAD.IADD R21, R21, 0x1, -R6.reuse ;  /* 0x000000011515a824 */ /* 0x100fe200078e0a06 */
[----:B------:R-:W0:Y:S01]  /*0830*/  F2I.FTZ.U32.TRUNC.NTZ R7, R27 ;  /* 0x0000001b00077305 */ /* 0x000e22000021f000 */
[----:B------:R-:W-:Y:S01]  /*0840*/  @!P3 VIADD R16, R16, 0x1 ;  /* 0x000000011010b836 */ /* 0x000fe20000000000 */
[----:B------:R-:W-:Y:S01]  /*0850*/  ISETP.GE.AND P3, PT, R24, RZ, PT ;  /* 0x000000ff1800720c */ /* 0x000fe20003f66270 */
[----:B------:R-:W-:Y:S01]  /*0860*/  @!P4 IMAD.IADD R25, R25, 0x1, -R6 ;  /* 0x000000011919c824 */ /* 0x000fe200078e0a06 */
[-C--:B------:R-:W-:Y:S01]  /*0870*/  ISETP.GE.U32.AND P6, PT, R21, R6.reuse, PT ;  /* 0x000000061500720c */ /* 0x080fe20003fc6070 */
[----:B------:R-:W-:Y:S01]  /*0880*/  @!P2 VIADD R11, R11, 0x1 ;  /* 0x000000010b0ba836 */ /* 0x000fe20000000000 */
[----:B------:R-:W-:Y:S01]  /*0890*/  ISETP.GE.AND P2, PT, R20, RZ, PT ;  /* 0x000000ff1400720c */ /* 0x000fe20003f46270 */
[----:B------:R-:W-:Y:S01]  /*08a0*/  @!P4 VIADD R17, R17, 0x1 ;  /* 0x000000011111c836 */ /* 0x000fe20000000000 */
[----:B------:R-:W-:Y:S01]  /*08b0*/  ISETP.GE.AND P4, PT, R26, RZ, PT ;  /* 0x000000ff1a00720c */ /* 0x000fe20003f86270 */
[----:B------:R-:W-:Y:S01]  /*08c0*/  @P5 VIADD R10, R10, 0x1 ;  /* 0x000000010a0a5836 */ /* 0x000fe20000000000 */
[----:B------:R-:W-:Y:S01]  /*08d0*/  ISETP.GE.AND P5, PT, R19, RZ, PT ;  /* 0x000000ff1300720c */ /* 0x000fe20003fa6270 */
[----:B------:R-:W-:Y:S01]  /*08e0*/  @P1 VIADD R16, R16, 0x1 ;  /* 0x0000000110101836 */ /* 0x000fe20000000000 */
[----:B------:R-:W-:Y:S01]  /*08f0*/  ISETP.GE.U32.AND P1, PT, R25, R6, PT ;  /* 0x000000061900720c */ /* 0x000fe20003f26070 */
[----:B------:R-:W-:-:S02]  /*0900*/  IMAD.IADD R2, R9, 0x1, R2 ;  /* 0x0000000109027824 */ /* 0x000fc400078e0202 */
[--C-:B0-----:R-:W-:Y:S01]  /*0910*/  IMAD.MOV R19, RZ, RZ, -R7.reuse ;  /* 0x000000ffff137224 */ /* 0x101fe200078e0a07 */
[----:B------:R-:W-:Y:S01]  /*0920*/  @!P3 IADD3 R16, PT, PT, -R16, RZ, RZ ;  /* 0x000000ff1010b210 */ /* 0x000fe20007ffe1ff */
[----:B------:R-:W-:Y:S01]  /*0930*/  @P6 VIADD R11, R11, 0x1 ;  /* 0x000000010b0b6836 */ /* 0x000fe20000000000 */
[----:B------:R-:W-:Y:S01]  /*0940*/  ISETP.GE.AND P6, PT, R4, RZ, PT ;  /* 0x000000ff0400720c */ /* 0x000fe20003fc6270 */
[----:B------:R-:W-:Y:S01]  /*0950*/  IMAD R9, R19, R0, RZ ;  /* 0x0000000013097224 */ /* 0x000fe200078e02ff */
[----:B------:R-:W-:Y:S01]  /*0960*/  IABS R31, R2 ;  /* 0x00000002001f7213 */ /* 0x000fe20000000000 */
[----:B------:R-:W-:Y:S02]  /*0970*/  IMAD.MOV.U32 R6, RZ, RZ, RZ ;  /* 0x000000ffff067224 */ /* 0x000fe400078e00ff */
[----:B------:R-:W-:Y:S02]  /*0980*/  VIADD R4, R2, 0x40 ;  /* 0x0000004002047836 */ /* 0x000fe40000000000 */
[----:B------:R-:W-:-:S03]  /*0990*/  IMAD.HI.U32 R7, R7, R9, R6 ;  /* 0x0000000907077227 */ /* 0x000fc600078e0006 */
[----:B------:R-:W-:Y:S01]  /*09a0*/  IABS R23, R4 ;  /* 0x0000000400177213 */ /* 0x000fe20000000000 */
[C---:B------:R-:W-:Y:S02]  /*09b0*/  VIADD R6, R2.reuse, 0x20 ;  /* 0x0000002002067836 */ /* 0x040fe40000000000 */
[----:B------:R-:W-:Y:S01]  /*09c0*/  @P1 VIADD R17, R17, 0x1 ;  /* 0x0000000111111836 */ /* 0x000fe20000000000 */
[----:B------:R-:W-:Y:S01]  /*09d0*/  ISETP.NE.AND P1, PT, R5, RZ, PT ;  /* 0x000000ff0500720c */ /* 0x000fe20003f25270 */
[----:B-1----:R-:W-:Y:S01]  /*09e0*/  IMAD R9, R41, 0x120, R8 ;  /* 0x0000012029097824 */ /* 0x002fe200078e0208 */
[----:B------:R-:W-:Y:S01]  /*09f0*/  LOP3.LUT R5, RZ, R5, RZ, 0x33, !PT ;  /* 0x00000005ff057212 */ /* 0x000fe200078e33ff */
[----:B------:R-:W-:Y:S01]  /*0a00*/  @!P0 IMAD.MOV R12, RZ, RZ, -R12 ;  /* 0x000000ffff0c8224 */ /* 0x000fe200078e0a0c */
[----:B------:R-:W-:Y:S01]  /*0a10*/  IABS R25, R6 ;  /* 0x0000000600197213 */ /* 0x000fe20000000000 */
[----:B------:R-:W-:Y:S01]  /*0a20*/  @!P5 IMAD.MOV R10, RZ, RZ, -R10 ;  /* 0x000000ffff0ad224 */ /* 0x000fe200078e0a0a */
[----:B------:R-:W-:Y:S01]  /*0a30*/  LEA R9, R9, UR4, 0x2 ;  /* 0x0000000409097c11 */ /* 0x000fe2000f8e10ff */
[----:B------:R-:W-:Y:S01]  /*0a40*/  @!P2 IMAD.MOV R13, RZ, RZ, -R13 ;  /* 0x000000ffff0da224 */ /* 0x000fe200078e0a0d */
[C---:B------:R-:W-:Y:S01]  /*0a50*/  SEL R20, R5.reuse, R15, !P1 ;  /* 0x0000000f05147207 */ /* 0x040fe20004800000 */
[----:B------:R-:W-:Y:S01]  /*0a60*/  @!P6 IMAD.MOV R11, RZ, RZ, -R11 ;  /* 0x000000ffff0be224 */ /* 0x000fe200078e0a0b */
[C---:B------:R-:W-:Y:S01]  /*0a70*/  SEL R18, R5.reuse, R18, !P1 ;  /* 0x0000001205127207 */ /* 0x040fe20004800000 */
[----:B------:R-:W-:Y:S01]  /*0a80*/  @!P4 IMAD.MOV R17, RZ, RZ, -R17 ;  /* 0x000000ffff11c224 */ /* 0x000fe200078e0a11 */
[----:B------:R-:W-:Y:S01]  /*0a90*/  SEL R14, R5, R14, !P1 ;  /* 0x0000000e050e7207 */ /* 0x000fe20004800000 */
[----:B------:R-:W-:Y:S01]  /*0aa0*/  IMAD.HI.U32 R19, R7, R25, RZ ;  /* 0x0000001907137227 */ /* 0x000fe200078e00ff */
[C---:B------:R-:W-:Y:S01]  /*0ab0*/  SEL R12, R5.reuse, R12, !P1 ;  /* 0x0000000c050c7207 */ /* 0x040fe20004800000 */
[----:B------:R0:W-:Y:S01]  /*0ac0*/  STS [R9], R20 ;  /* 0x0000001409007388 */ /* 0x0001e20000000800 */
[----:B------:R-:W-:Y:S01]  /*0ad0*/  SEL R24, R5, R10, !P1 ;  /* 0x0000000a05187207 */ /* 0x000fe20004800000 */
[----:B------:R-:W-:Y:S01]  /*0ae0*/  IMAD.HI.U32 R15, R7, R23, RZ ;  /* 0x00000017070f7227 */ /* 0x000fe200078e00ff */
[C---:B------:R-:W-:Y:S01]  /*0af0*/  SEL R26, R5.reuse, R13, !P1 ;  /* 0x0000000d051a7207 */ /* 0x040fe20004800000 */
[----:B------:R1:W-:Y:S01]  /*0b00*/  STS [R9+0x100], R18 ;  /* 0x0001001209007388 */ /* 0x0003e20000000800 */
[C---:B------:R-:W-:Y:S01]  /*0b10*/  SEL R28, R5.reuse, R11, !P1 ;  /* 0x0000000b051c7207 */ /* 0x040fe20004800000 */
[----:B------:R-:W-:Y:S01]  /*0b20*/  IMAD.MOV R10, RZ, RZ, -R15 ;  /* 0x000000ffff0a7224 */ /* 0x000fe200078e0a0f */
[C---:B------:R-:W-:Y:S01]  /*0b30*/  SEL R30, R5.reuse, R16, !P1 ;  /* 0x00000010051e7207 */ /* 0x040fe20004800000 */
[C---:B------:R-:W-:Y:S01]  /*0b40*/  VIADD R16, R2.reuse, 0xa0 ;  /* 0x000000a002107836 */ /* 0x040fe20000000000 */
[----:B------:R-:W-:Y:S01]  /*0b50*/  SEL R22, R5, R17, !P1 ;  /* 0x0000001105167207 */ /* 0x000fe20004800000 */
[----:B------:R-:W-:Y:S01]  /*0b60*/  IMAD.MOV R5, RZ, RZ, -R19 ;  /* 0x000000ffff057224 */ /* 0x000fe200078e0a13 */
[----:B------:R2:W-:Y:S01]  /*0b70*/  STS [R9+0x80], R14 ;  /* 0x0000800e09007388 */ /* 0x0005e20000000800 */
[C---:B0-----:R-:W-:Y:S01]  /*0b80*/  VIADD R20, R2.reuse, 0x60 ;  /* 0x0000006002147836 */ /* 0x041fe20000000000 */
[----:B------:R-:W-:Y:S01]  /*0b90*/  IABS R33, R16 ;  /* 0x0000001000217213 */ /* 0x000fe20000000000 */
[----:B-1----:R-:W-:Y:S01]  /*0ba0*/  VIADD R18, R2, 0x80 ;  /* 0x0000008002127836 */ /* 0x002fe20000000000 */
[----:B------:R0:W-:Y:S01]  /*0bb0*/  STS [R9+0x180], R12 ;  /* 0x0001800c09007388 */ /* 0x0001e20000000800 */
[C---:B------:R-:W-:Y:S01]  /*0bc0*/  IMAD R25, R0.reuse, R5, R25 ;  /* 0x0000000500197224 */ /* 0x040fe200078e0219 */
[----:B------:R-:W-:Y:S01]  /*0bd0*/  IABS R27, R20 ;  /* 0x00000014001b7213 */ /* 0x000fe20000000000 */
[C---:B------:R-:W-:Y:S01]  /*0be0*/  IMAD R23, R0.reuse, R10, R23 ;  /* 0x0000000a00177224 */ /* 0x040fe200078e0217 */
[----:B------:R-:W-:Y:S01]  /*0bf0*/  IABS R29, R18 ;  /* 0x00000012001d7213 */ /* 0x000fe20000000000 */
[C---:B------:R-:W-:Y:S01]  /*0c00*/  IMAD.HI.U32 R13, R7.reuse, R33, RZ ;  /* 0x00000021070d7227 */ /* 0x040fe200078e00ff */
[C---:B------:R-:W-:Y:S01]  /*0c10*/  ISETP.GT.U32.AND P2, PT, R0.reuse, R25, PT ;  /* 0x000000190000720c */ /* 0x040fe20003f44070 */
[----:B------:R1:W-:Y:S01]  /*0c20*/  STS [R9+0x200], R24 ;  /* 0x0002001809007388 */ /* 0x0003e20000000800 */
[----:B------:R-:W-:Y:S01]  /*0c30*/  ISETP.GT.U32.AND P1, PT, R0, R23, PT ;  /* 0x000000170000720c */ /* 0x000fe20003f24070 */
[----:B------:R-:W-:-:S02]  /*0c40*/  IMAD.HI.U32 R21, R7, R27, RZ ;  /* 0x0000001b07157227 */ /* 0x000fc400078e00ff */
[----:B------:R3:W-:Y:S02]  /*0c50*/  STS [R9+0x280], R26 ;  /* 0x0002801a09007388 */ /* 0x0007e40000000800 */
[----:B------:R-:W-:Y:S02]  /*0c60*/  IMAD.HI.U32 R17, R7, R29, RZ ;  /* 0x0000001d07117227 */ /* 0x000fe400078e00ff */
[----:B------:R4:W-:Y:S02]  /*0c70*/  STS [R9+0x400], R22 ;  /* 0x0004001609007388 */ /* 0x0009e40000000800 */
[----:B------:R-:W-:Y:S02]  /*0c80*/  IMAD.MOV R5, RZ, RZ, -R21 ;  /* 0x000000ffff057224 */ /* 0x000fe400078e0a15 */
[----:B--2---:R-:W-:Y:S01]  /*0c90*/  IMAD.MOV R14, RZ, RZ, -R17 ;  /* 0x000000ffff0e7224 */ /* 0x004fe200078e0a11 */
[----:B------:R-:W-:Y:S01]  /*0ca0*/  STS [R9+0x300], R28 ;  /* 0x0003001c09007388 */ /* 0x000fe20000000800 */
[----:B0-----:R-:W-:-:S02]  /*0cb0*/  VIADD R12, R2, 0xc0 ;  /* 0x000000c0020c7836 */ /* 0x001fc40000000000 */
[----:B-1----:R-:W-:Y:S01]  /*0cc0*/  IMAD.MOV R24, RZ, RZ, -R13 ;  /* 0x000000ffff187224 */ /* 0x002fe200078e0a0d */
[----:B------:R-:W-:Y:S01]  /*0cd0*/  STS [R9+0x380], R30 ;  /* 0x0003801e09007388 */ /* 0x000fe20000000800 */
[C---:B------:R-:W-:Y:S01]  /*0ce0*/  IMAD R27, R0.reuse, R5, R27 ;  /* 0x00000005001b7224 */ /* 0x040fe200078e021b */
[----:B---3--:R-:W-:Y:S01]  /*0cf0*/  IABS R26, R12 ;  /* 0x0000000c001a7213 */ /* 0x008fe20000000000 */
[----:B------:R-:W-:Y:S01]  /*0d00*/  IMAD R29, R0, R14, R29 ;  /* 0x0000000e001d7224 */ /* 0x000fe200078e021d */
[----:B----4-:R-:W-:Y:S01]  /*0d10*/  LOP3.LUT R22, R16, R3, RZ, 0x3c, !PT ;  /* 0x0000000310167212 */ /* 0x010fe200078e3cff */
[----:B------:R-:W-:Y:S01]  /*0d20*/  IMAD.HI.U32 R11, R7, R31, RZ ;  /* 0x0000001f070b7227 */ /* 0x000fe200078e00ff */
[C---:B------:R-:W-:Y:S02]  /*0d30*/  ISETP.GT.U32.AND P6, PT, R0.reuse, R27, PT ;  /* 0x0000001b0000720c */ /* 0x040fe40003fc4070 */
[C---:B------:R-:W-:Y:S01]  /*0d40*/  ISETP.GT.U32.AND P3, PT, R0.reuse, R29, PT ;  /* 0x0000001d0000720c */ /* 0x040fe20003f64070 */
[----:B------:R-:W-:-:S02]  /*0d50*/  IMAD R33, R0, R24, R33 ;  /* 0x0000001800217224 */ /* 0x000fc400078e0221 */
[--C-:B------:R-:W-:Y:S02]  /*0d60*/  @!P2 IMAD.IADD R25, R25, 0x1, -R0.reuse ;  /* 0x000000011919a824 */ /* 0x100fe400078e0a00 */
[----:B------:R-:W-:Y:S01]  /*0d70*/  @!P1 IMAD.IADD R23, R23, 0x1, -R0 ;  /* 0x0000000117179824 */ /* 0x000fe200078e0a00 */
[----:B------:R-:W-:Y:S01]  /*0d80*/  ISETP.GT.U32.AND P4, PT, R0, R33, PT ;  /* 0x000000210000720c */ /* 0x000fe20003f84070 */
[----:B------:R-:W-:Y:S01]  /*0d90*/  IMAD.MOV R10, RZ, RZ, -R11 ;  /* 0x000000ffff0a7224 */ /* 0x000fe200078e0a0b */
[----:B------:R-:W-:Y:S01]  /*0da0*/  ISETP.GE.U32.AND P0, PT, R25, R0, PT ;  /* 0x000000001900720c */ /* 0x000fe20003f06070 */
[----:B------:R-:W-:Y:S01]  /*0db0*/  IMAD.HI.U32 R5, R7, R26, RZ ;  /* 0x0000001a07057227 */ /* 0x000fe200078e00ff */
[----:B------:R-:W-:-:S03]  /*0dc0*/  ISETP.GE.U32.AND P5, PT, R23, R0, PT ;  /* 0x000000001700720c */ /* 0x000fc60003fa6070 */
[----:B------:R-:W-:Y:S02]  /*0dd0*/  IMAD R31, R0, R10, R31 ;  /* 0x0000000a001f7224 */ /* 0x000fe400078e021f */
[C---:B------:R-:W-:Y:S02]  /*0de0*/  VIADD R10, R2.reuse, 0xe0 ;  /* 0x000000e0020a7836 */ /* 0x040fe40000000000 */
[----:B------:R-:W-:Y:S02]  /*0df0*/  IMAD.MOV R35, RZ, RZ, -R5 ;  /* 0x000000ffff237224 */ /* 0x000fe400078e0a05 */
[----:B------:R-:W-:Y:S01]  /*0e00*/  VIADD R14, R2, 0x100 ;  /* 0x00000100020e7836 */ /* 0x000fe20000000000 */
[----:B------:R-:W-:Y:S01]  /*0e10*/  IABS R24, R10 ;  /* 0x0000000a00187213 */ /* 0x000fe20000000000 */
[----:B------:R-:W-:Y:S02]  /*0e20*/  IMAD R25, R0, R35, R26 ;  /* 0x0000002300197224 */ /* 0x000fe400078e021a */
[----:B------:R-:W-:Y:S01]  /*0e30*/  @!P6 IMAD.IADD R27, R27, 0x1, -R0 ;  /* 0x000000011b1be824 */ /* 0x000fe200078e0a00 */
[----:B------:R-:W-:Y:S01]  /*0e40*/  IABS R26, R14 ;  /* 0x0000000e001a7213 */ /* 0x000fe20000000000 */
[----:B------:R-:W-:-:S02]  /*0e50*/  @!P2 VIADD R19, R19, 0x1 ;  /* 0x000000011313a836 */ /* 0x000fc40000000000 */
[----:B------:R-:W-:Y:S01]  /*0e60*/  @!P1 VIADD R15, R15, 0x1 ;  /* 0x000000010f0f9836 */ /* 0x000fe20000000000 */
[----:B------:R-:W-:Y:S01]  /*0e70*/  ISETP.GE.U32.AND P2, PT, R27, R0, PT ;  /* 0x000000001b00720c */ /* 0x000fe20003f46070 */
[----:B------:R-:W-:Y:S01]  /*0e80*/  @!P3 IMAD.IADD R29, R29, 0x1, -R0 ;  /* 0x000000011d1db824 */ /* 0x000fe200078e0a00 */
[----:B------:R-:W-:Y:S01]  /*0e90*/  ISETP.GT.U32.AND P1, PT, R0, R25, PT ;  /* 0x000000190000720c */ /* 0x000fe20003f24070 */
[----:B------:R-:W-:-:S04]  /*0ea0*/  IMAD.HI.U32 R23, R7, R24, RZ ;  /* 0x0000001807177227 */ /* 0x000fc800078e00ff */
[----:B------:R-:W-:-:S04]  /*0eb0*/  IMAD.HI.U32 R7, R7, R26, RZ ;  /* 0x0000001a07077227 */ /* 0x000fc800078e00ff */
[----:B------:R-:W-:Y:S01]  /*0ec0*/  @P0 VIADD R19, R19, 0x1 ;  /* 0x0000000113130836 */ /* 0x000fe20000000000 */
[C---:B------:R-:W-:Y:S01]  /*0ed0*/  ISETP.GT.U32.AND P0, PT, R0.reuse, R31, PT ;  /* 0x0000001f0000720c */ /* 0x040fe20003f04070 */
[----:B------:R-:W-:Y:S01]  /*0ee0*/  @!P4 IMAD.IADD R33, R33, 0x1, -R0 ;  /* 0x000000012121c824 */ /* 0x000fe200078e0a00 */
[----:B------:R-:W-:Y:S01]  /*0ef0*/  IADD3 R35, PT, PT, -R7, RZ, RZ ;  /* 0x000000ff07237210 */ /* 0x000fe20007ffe1ff */
[----:B------:R-:W-:Y:S01]  /*0f00*/  @P5 VIADD R15, R15, 0x1 ;  /* 0x000000010f0f5836 */ /* 0x000fe20000000000 */
[-C--:B------:R-:W-:Y:S01]  /*0f10*/  ISETP.GE.U32.AND P5, PT, R29, R0.reuse, PT ;  /* 0x000000001d00720c */ /* 0x080fe20003fa6070 */
[----:B------:R-:W-:Y:S01]  /*0f20*/  @!P6 VIADD R21, R21, 0x1 ;  /* 0x000000011515e836 */ /* 0x000fe20000000000 */
[----:B------:R-:W-:Y:S01]  /*0f30*/  ISETP.GE.U32.AND P6, PT, R33, R0, PT ;  /* 0x000000002100720c */ /* 0x000fe20003fc6070 */
[----:B------:R-:W-:Y:S02]  /*0f40*/  IMAD.MOV R27, RZ, RZ, -R23 ;  /* 0x000000ffff1b7224 */ /* 0x000fe400078e0a17 */
[----:B------:R-:W-:-:S02]  /*0f50*/  IMAD R29, R0, R35, R26 ;  /* 0x00000023001d7224 */ /* 0x000fc400078e021a */
[----:B------:R-:W-:Y:S01]  /*0f60*/  IMAD R27, R0, R27, R24 ;  /* 0x0000001b001b7224 */ /* 0x000fe200078e0218 */
[----:B------:R-:W-:Y:S01]  /*0f70*/  LOP3.LUT R24, R6, R3, RZ, 0x3c, !PT ;  /* 0x0000000306187212 */ /* 0x000fe200078e3cff */
[----:B------:R-:W-:Y:S02]  /*0f80*/  @!P3 VIADD R17, R17, 0x1 ;  /* 0x000000011111b836 */ /* 0x000fe40000000000 */
[--C-:B------:R-:W-:Y:S02]  /*0f90*/  @!P0 IMAD.IADD R31, R31, 0x1, -R0.reuse ;  /* 0x000000011f1f8824 */ /* 0x100fe400078e0a00 */
[----:B------:R-:W-:Y:S01]  /*0fa0*/  @P2 VIADD R21, R21, 0x1 ;  /* 0x0000000115152836 */ /* 0x000fe20000000000 */
[----:B------:R-:W-:Y:S01]  /*0fb0*/  ISETP.GT.U32.AND P2, PT, R0, R27, PT ;  /* 0x0000001b0000720c */ /* 0x000fe20003f44070 */
[----:B------:R-:W-:Y:S01]  /*0fc0*/  @!P4 VIADD R13, R13, 0x1 ;  /* 0x000000010d0dc836 */ /* 0x000fe20000000000 */
[-C--:B------:R-:W-:Y:S01]  /*0fd0*/  ISETP.GE.U32.AND P3, PT, R31, R0.reuse, PT ;  /* 0x000000001f00720c */ /* 0x080fe20003f66070 */
[--C-:B------:R-:W-:Y:S01]  /*0fe0*/  @!P1 IMAD.IADD R25, R25, 0x1, -R0.reuse ;  /* 0x0000000119199824 */ /* 0x100fe200078e0a00 */
[----:B------:R-:W-:Y:S01]  /*0ff0*/  ISETP.GE.AND P4, PT, R24, RZ, PT ;  /* 0x000000ff1800720c */ /* 0x000fe20003f86270 */
[----:B------:R-:W-:Y:S01]  /*1000*/  @P5 VIADD R17, R17, 0x1 ;  /* 0x0000000111115836 */ /* 0x000fe20000000000 */
[----:B------:R-:W-:Y:S01]  /*1010*/  ISETP.GT.U32.AND P5, PT, R0, R29, PT ;  /* 0x0000001d0000720c */ /* 0x000fe20003fa4070 */
[----:B------:R-:W-:Y:S01]  /*1020*/  @P6 VIADD R13, R13, 0x1 ;  /* 0x000000010d0d6836 */ /* 0x000fe20000000000 */
[-C--:B------:R-:W-:Y:S01]  /*1030*/  ISETP.GE.U32.AND P6, PT, R25, R0.reuse, PT ;  /* 0x000000001900720c */ /* 0x080fe20003fc6070 */
[----:B------:R-:W-:Y:S01]  /*1040*/  @!P0 VIADD R11, R11, 0x1 ;  /* 0x000000010b0b8836 */ /* 0x000fe20000000000 */
[-C--:B------:R-:W-:Y:S01]  /*1050*/  LOP3.LUT R24, R4, R3.reuse, RZ, 0x3c, !PT ;  /* 0x0000000304187212 */ /* 0x080fe200078e3cff */
[----:B------:R-:W-:Y:S01]  /*1060*/  @!P1 VIADD R5, R5, 0x1 ;  /* 0x0000000105059836 */ /* 0x000fe20000000000 */
[-C--:B------:R-:W-:Y:S01]  /*1070*/  LOP3.LUT R25, R20, R3.reuse, RZ, 0x3c, !PT ;  /* 0x0000000314197212 */ /* 0x080fe200078e3cff */
[--C-:B------:R-:W-:Y:S01]  /*1080*/  @!P2 IMAD.IADD R27, R27, 0x1, -R0.reuse ;  /* 0x000000011b1ba824 */ /* 0x100fe200078e0a00 */
[----:B------:R-:W-:Y:S01]  /*1090*/  ISETP.GE.AND P0, PT, R24, RZ, PT ;  /* 0x000000ff1800720c */ /* 0x000fe20003f06270 */
[----:B------:R-:W-:Y:S01]  /*10a0*/  @P3 VIADD R11, R11, 0x1 ;  /* 0x000000010b0b3836 */ /* 0x000fe20000000000 */
[----:B------:R-:W-:Y:S01]  /*10b0*/  ISETP.GE.AND P1, PT, R25, RZ, PT ;  /* 0x000000ff1900720c */ /* 0x000fe20003f26270 */
[----:B------:R-:W-:Y:S01]  /*10c0*/  @!P4 IMAD.MOV R19, RZ, RZ, -R19 ;  /* 0x000000ffff13c224 */ /* 0x000fe200078e0a13 */
[----:B------:R-:W-:Y:S01]  /*10d0*/  ISETP.GE.U32.AND P3, PT, R27, R0, PT ;  /* 0x000000001b00720c */ /* 0x000fe20003f66070 */
[----:B------:R-:W-:Y:S01]  /*10e0*/  @!P5 IMAD.IADD R29, R29, 0x1, -R0 ;  /* 0x000000011d1dd824 */ /* 0x000fe200078e0a00 */
[----:B------:R-:W-:Y:S01]  /*10f0*/  LOP3.LUT R24, R2, R3, RZ, 0x3c, !PT ;  /* 0x0000000302187212 */ /* 0x000fe200078e3cff */
[----:B------:R-:W-:-:S02]  /*1100*/  @P6 VIADD R5, R5, 0x1 ;  /* 0x0000000105056836 */ /* 0x000fc40000000000 */
[----:B------:R-:W-:Y:S01]  /*1110*/  @!P5 VIADD R7, R7, 0x1 ;  /* 0x000000010707d836 */ /* 0x000fe20000000000 */
[----:B------:R-:W-:Y:S01]  /*1120*/  ISETP.GE.U32.AND P6, PT, R29, R0, PT ;  /* 0x000000001d00720c */ /* 0x000fe20003fc6070 */
[----:B------:R-:W-:Y:S01]  /*1130*/  @!P2 VIADD R23, R23, 0x1 ;  /* 0x000000011717a836 */ /* 0x000fe20000000000 */
[-C--:B------:R-:W-:Y:S01]  /*1140*/  LOP3.LUT R0, R18, R3.reuse, RZ, 0x3c, !PT ;  /* 0x0000000312007212 */ /* 0x080fe200078e3cff */
[----:B------:R-:W-:Y:S01]  /*1150*/  IMAD.MOV.U32 R25, RZ, RZ, R17 ;  /* 0x000000ffff197224 */ /* 0x000fe200078e0011 */
[----:B------:R-:W-:Y:S01]  /*1160*/  @!P0 IADD3 R15, PT, PT, -R15, RZ, RZ ;  /* 0x000000ff0f0f8210 */ /* 0x000fe20007ffe1ff */
[----:B------:R-:W-:Y:S01]  /*1170*/  @!P1 IMAD.MOV R21, RZ, RZ, -R21 ;  /* 0x000000ffff159224 */ /* 0x000fe200078e0a15 */
[----:B------:R-:W-:Y:S01]  /*1180*/  ISETP.GE.AND P0, PT, R0, RZ, PT ;  /* 0x000000ff0000720c */ /* 0x000fe20003f06270 */
[----:B------:R-:W-:Y:S01]  /*1190*/  @P3 VIADD R23, R23, 0x1 ;  /* 0x0000000117173836 */ /* 0x000fe20000000000 */
[----:B------:R-:W-:Y:S01]  /*11a0*/  LOP3.LUT R0, R10, R3, RZ, 0x3c, !PT ;  /* 0x000000030a007212 */ /* 0x000fe200078e3cff */
[----:B------:R-:W-:Y:S01]  /*11b0*/  IMAD.MOV.U32 R17, RZ, RZ, R11 ;  /* 0x000000ffff117224 */ /* 0x000fe200078e000b */
[----:B------:R-:W-:Y:S01]  /*11c0*/  ISETP.GE.AND P4, PT, R24, RZ, PT ;  /* 0x000000ff1800720c */ /* 0x000fe20003f86270 */
[----:B------:R-:W-:Y:S01]  /*11d0*/  IMAD.MOV.U32 R27, RZ, RZ, R5 ;  /* 0x000000ffff1b7224 */ /* 0x000fe200078e0005 */
[----:B------:R-:W-:Y:S01]  /*11e0*/  ISETP.GE.AND P5, PT, R0, RZ, PT ;  /* 0x000000ff0000720c */ /* 0x000fe20003fa6270 */
[----:B------:R-:W-:Y:S01]  /*11f0*/  @P6 VIADD R7, R7, 0x1 ;  /* 0x0000000107076836 */ /* 0x000fe20000000000 */
[----:B------:R-:W-:-:S02]  /*1200*/  ISETP.GE.AND P2, PT, R22, RZ, PT ;  /* 0x000000ff1600720c */ /* 0x000fc40003f46270 */
[-C--:B------:R-:W-:Y:S01]  /*1210*/  LOP3.LUT R24, R12, R3.reuse, RZ, 0x3c, !PT ;  /* 0x000000030c187212 */ /* 0x080fe200078e3cff */
[----:B------:R-:W-:Y:S01]  /*1220*/  IMAD.MOV.U32 R29, RZ, RZ, R7 ;  /* 0x000000ffff1d7224 */ /* 0x000fe200078e0007 */
[-C--:B------:R-:W-:Y:S01]  /*1230*/  LOP3.LUT R22, R14, R3.reuse, RZ, 0x3c, !PT ;  /* 0x000000030e167212 */ /* 0x080fe200078e3cff */
[----:B------:R-:W-:Y:S01]  /*1240*/  @!P0 IMAD.MOV R25, RZ, RZ, -R25 ;  /* 0x000000ffff198224 */ /* 0x000fe200078e0a19 */
[----:B------:R-:W-:Y:S02]  /*1250*/  ISETP.GE.AND P3, PT, R24, RZ, PT ;  /* 0x000000ff1800720c */ /* 0x000fe40003f66270 */
        /* <DEDUP_REMOVED lines=14> */
[----:B------:R-:W-:Y:S01]  /*1340*/  IMAD R23, R3, R23, R6 ;  /* 0x0000001703177224 */ /* 0x000fe200078e0206 */
[C---:B------:R-:W-:Y:S01]  /*1350*/  SEL R7, R22.reuse, R21, !P6 ;  /* 0x0000001516077207 */ /* 0x040fe20007000000 */
[----:B------:R-:W-:Y:S01]  /*1360*/  IMAD.MOV R6, RZ, RZ, -R17 ;  /* 0x000000ffff067224 */ /* 0x000fe200078e0a11 */
[C---:B------:R-:W-:Y:S01]  /*1370*/  SEL R11, R22.reuse, R25, !P6 ;  /* 0x00000019160b7207 */ /* 0x040fe20007000000 */
[----:B------:R-:W-:Y:S01]  /*1380*/  IMAD.MOV R24, RZ, RZ, -R5 ;  /* 0x000000ffff187224 */ /* 0x000fe200078e0a05 */
[C---:B------:R-:W-:Y:S01]  /*1390*/  SEL R15, R22.reuse, R27, !P6 ;  /* 0x0000001b160f7207 */ /* 0x040fe20007000000 */
[----:B------:R-:W-:Y:S01]  /*13a0*/  IMAD.MOV R25, RZ, RZ, -R7 ;  /* 0x000000ffff197224 */ /* 0x000fe200078e0a07 */
[----:B------:R-:W-:Y:S01]  /*13b0*/  SEL R21, R22, R29, !P6 ;  /* 0x0000001d16157207 */ /* 0x000fe20007000000 */
[----:B------:R-:W-:Y:S01]  /*13c0*/  IMAD.MOV R22, RZ, RZ, -R13 ;  /* 0x000000ffff167224 */ /* 0x000fe200078e0a0d */
[----:B------:R-:W-:Y:S01]  /*13d0*/  ISETP.NE.AND P1, PT, R46, RZ, PT ;  /* 0x000000ff2e00720c */ /* 0x000fe20003f25270 */
[----:B------:R-:W-:-:S02]  /*13e0*/  IMAD.MOV R26, RZ, RZ, -R11 ;  /* 0x000000ffff1a7224 */ /* 0x000fc400078e0a0b */
[C---:B------:R-:W-:Y:S02]  /*13f0*/  IMAD R2, R3.reuse, R6, R2 ;  /* 0x0000000603027224 */ /* 0x040fe400078e0202 */
[----:B------:R-:W-:Y:S01]  /*1400*/  IMAD R4, R3, R24, R4 ;  /* 0x0000001803047224 */ /* 0x000fe200078e0204 */
[----:B------:R-:W-:Y:S01]  /*1410*/  IADD3 R24, PT, PT, -R15, RZ, RZ ;  /* 0x000000ff0f187210 */ /* 0x000fe20007ffe1ff */
[C---:B------:R-:W-:Y:S02]  /*1420*/  IMAD R16, R3.reuse, R22, R16 ;  /* 0x0000001603107224 */ /* 0x040fe400078e0210 */
[----:B------:R-:W-:Y:S02]  /*1430*/  IMAD.IADD R22, R0, 0x1, R23 ;  /* 0x0000000100167824 */ /* 0x000fe400078e0217 */
[C---:B------:R-:W-:Y:S02]  /*1440*/  IMAD R20, R3.reuse, R25, R20 ;  /* 0x0000001903147224 */ /* 0x040fe400078e0214 */
[----:B------:R-:W-:-:S02]  /*1450*/  IMAD R18, R3, R26, R18 ;  /* 0x0000001a03127224 */ /* 0x000fc400078e0212 */
[----:B------:R-:W-:Y:S02]  /*1460*/  IMAD.IADD R0, R17, 0x1, R2 ;  /* 0x0000000111007824 */ /* 0x000fe400078e0202 */
[----:B------:R-:W-:Y:S02]  /*1470*/  IMAD.MOV R25, RZ, RZ, -R19 ;  /* 0x000000ffff197224 */ /* 0x000fe400078e0a13 */
[----:B------:R-:W-:Y:S02]  /*1480*/  IMAD.MOV R26, RZ, RZ, -R21 ;  /* 0x000000ffff1a7224 */ /* 0x000fe400078e0a15 */
[----:B------:R-:W-:Y:S01]  /*1490*/  IMAD R2, R8, 0x20, R9 ;  /* 0x0000002008027824 */ /* 0x000fe200078e0209 */
[----:B------:R-:W-:Y:S01]  /*14a0*/  NOP ;  /* 0x0000000000007918 */ /* 0x000fe20000000000 */
[----:B------:R-:W-:-:S03]  /*14b0*/  IMAD R12, R3, R24, R12 ;  /* 0x00000018030c7224 */ /* 0x000fc600078e020c */
[----:B------:R-:W-:Y:S01]  /*14c0*/  LDS R6, [R2+0x4] ;  /* 0x0000040002067984 */ /* 0x000fe20000000800 */
[C---:B------:R-:W-:Y:S02]  /*14d0*/  IMAD R10, R3.reuse, R25, R10 ;  /* 0x00000019030a7224 */ /* 0x040fe400078e020a */
[----:B------:R-:W-:Y:S01]  /*14e0*/  IMAD R14, R3, R26, R14 ;  /* 0x0000001a030e7224 */ /* 0x000fe200078e020e */
[----:B------:R-:W0:Y:S01]  /*14f0*/  LDS R28, [R2+0x8] ;  /* 0x00000800021c7984 */ /* 0x000e220000000800 */
[----:B------:R-:W-:Y:S01]  /*1500*/  IMAD.IADD R24, R5, 0x1, R4 ;  /* 0x0000000105187824 */ /* 0x000fe200078e0204 */
[----:B------:R-:W-:Y:S01]  /*1510*/  LEA R26, R46, UR4, 0x2 ;  /* 0x000000042e1a7c11 */ /* 0x000fe2000f8e10ff */
[----:B------:R-:W-:Y:S01]  /*1520*/  IMAD.IADD R20, R7, 0x1, R20 ;  /* 0x0000000107147824 */ /* 0x000fe200078e0214 */
[----:B------:R-:W-:Y:S01]  /*1530*/  LDS R3, [R2+0x20] ;  /* 0x0000200002037984 */ /* 0x000fe20000000800 */
[----:B------:R-:W-:Y:S02]  /*1540*/  IMAD.IADD R18, R11, 0x1, R18 ;  /* 0x000000010b127824 */ /* 0x000fe400078e0212 */
[----:B------:R-:W-:Y:S01]  /*1550*/  IMAD.IADD R16, R13, 0x1, R16 ;  /* 0x000000010d107824 */ /* 0x000fe200078e0210 */
[----:B------:R-:W1:Y:S01]  /*1560*/  LDS R4, [R2] ;  /* 0x0000000002047984 */ /* 0x000e620000000800 */
[----:B------:R-:W-:-:S02]  /*1570*/  IMAD.IADD R12, R15, 0x1, R12 ;  /* 0x000000010f0c7824 */ /* 0x000fc400078e020c */
[----:B------:R-:W-:Y:S01]  /*1580*/  IMAD.IADD R10, R19, 0x1, R10 ;  /* 0x00000001130a7824 */ /* 0x000fe200078e020a */
[----:B------:R-:W-:Y:S01]  /*1590*/  LDS R30, [R2+0xc] ;  /* 0x00000c00021e7984 */ /* 0x000fe20000000800 */
[----:B------:R-:W-:-:S03]  /*15a0*/  IMAD.IADD R14, R21, 0x1, R14 ;  /* 0x00000001150e7824 */ /* 0x000fc600078e020e */
[----:B------:R-:W2:Y:S04]  /*15b0*/  LDS R32, [R2+0x10] ;  /* 0x0000100002207984 */ /* 0x000ea80000000800 */
[----:B------:R-:W3:Y:S04]  /*15c0*/  LDS R34, [R2+0x14] ;  /* 0x0000140002227984 */ /* 0x000ee80000000800 */
[----:B------:R-:W4:Y:S04]  /*15d0*/  LDS R36, [R2+0x18] ;  /* 0x0000180002247984 */ /* 0x000f280000000800 */
[----:B------:R-:W-:Y:S01]  /*15e0*/  LDS R38, [R2+0x1c] ;  /* 0x00001c0002267984 */ /* 0x000fe20000000800 */
[----:B------:R-:W-:Y:S01]  /*15f0*/  BAR.SYNC.DEFER_BLOCKING 0x0 ;  /* 0x0000000000007b1d */ /* 0x000fe20000010000 */
[----:B0-----:R-:W-:-:S02]  /*1600*/  ISETP.NE.AND P4, PT, R6, R28, PT ;  /* 0x0000001c0600720c */ /* 0x001fc40003f85270 */
[----:B-1----:R-:W-:-:S03]  /*1610*/  ISETP.NE.AND P2, PT, R4, R6, PT ;  /* 0x000000060400720c */ /* 0x002fc60003f45270 */
[----:B------:R-:W-:Y:S01]  /*1620*/  STS [R9], R0 ;  /* 0x0000000009007388 */ /* 0x000fe20000000800 */
[----:B--2---:R-:W-:-:S03]  /*1630*/  ISETP.NE.AND P6, PT, R30, R32, PT ;  /* 0x000000201e00720c */ /* 0x004fc60003fc5270 */
[----:B------:R-:W-:Y:S01]  /*1640*/  STS [R9+0x80], R22 ;  /* 0x0000801609007388 */ /* 0x000fe20000000800 */
[----:B---3--:R-:W-:Y:S02]  /*1650*/  ISETP.NE.AND P5, PT, R32, R34, PT ;  /* 0x000000222000720c */ /* 0x008fe40003fa5270 */
[----:B------:R-:W-:Y:S01]  /*1660*/  P2R R27, PR, RZ, 0x40 ;  /* 0x00000040ff1b7803 */ /* 0x000fe20000000000 */
[----:B------:R-:W-:Y:S01]  /*1670*/  STS [R9+0x100], R24 ;  /* 0x0001001809007388 */ /* 0x000fe20000000800 */
[----:B----4-:R-:W-:-:S03]  /*1680*/  ISETP.NE.AND P3, PT, R34, R36, PT ;  /* 0x000000242200720c */ /* 0x010fc60003f65270 */
[----:B------:R-:W-:Y:S04]  /*1690*/  STS [R9+0x180], R20 ;  /* 0x0001801409007388 */ /* 0x000fe80000000800 */
[----:B------:R-:W-:Y:S04]  /*16a0*/  STS [R9+0x200], R18 ;  /* 0x0002001209007388 */ /* 0x000fe80000000800 */
[----:B------:R-:W-:Y:S04]  /*16b0*/  STS [R9+0x280], R16 ;  /* 0x0002801009007388 */ /* 0x000fe80000000800 */
[----:B------:R-:W-:Y:S04]  /*16c0*/  STS [R9+0x300], R12 ;  /* 0x0003000c09007388 */ /* 0x000fe80000000800 */
[----:B------:R-:W-:Y:S04]  /*16d0*/  STS [R9+0x380], R10 ;  /* 0x0003800a09007388 */ /* 0x000fe80000000800 */
[----:B------:R-:W-:Y:S01]  /*16e0*/  STS [R9+0x400], R14 ;  /* 0x0004000e09007388 */ /* 0x000fe20000000800 */
[----:B------:R-:W-:-:S03]  /*16f0*/  NOP ;  /* 0x0000000000007918 */ /* 0x000fc60000000000 */
[----:B------:R-:W0:Y:S04]  /*1700*/  LDS R5, [R2] ;  /* 0x0000000002057984 */ /* 0x000e280000000800 */
[----:B------:R-:W1:Y:S04]  /*1710*/  LDS R7, [R2+0x4] ;  /* 0x0000040002077984 */ /* 0x000e680000000800 */
[----:B------:R-:W2:Y:S04]  /*1720*/  LDS R29, [R2+0x8] ;  /* 0x00000800021d7984 */ /* 0x000ea80000000800 */
[----:B------:R-:W-:Y:S04]  /*1730*/  LDS R31, [R2+0xc] ;  /* 0x00000c00021f7984 */ /* 0x000fe80000000800 */
[----:B------:R-:W-:Y:S04]  /*1740*/  LDS R33, [R2+0x10] ;  /* 0x0000100002217984 */ /* 0x000fe80000000800 */
[----:B------:R-:W-:Y:S04]  /*1750*/  LDS R35, [R2+0x14] ;  /* 0x0000140002237984 */ /* 0x000fe80000000800 */
[----:B------:R-:W-:Y:S04]  /*1760*/  LDS R37, [R2+0x18] ;  /* 0x0000180002257984 */ /* 0x000fe80000000800 */
[----:B------:R-:W-:Y:S04]  /*1770*/  LDS R39, [R2+0x1c] ;  /* 0x00001c0002277984 */ /* 0x000fe80000000800 */
[----:B------:R0:W-:Y:S01]  /*1780*/  LDS R9, [R2+0x20] ;  /* 0x0000200002097984 */ /* 0x0001e20000000800 */
[----:B------:R-:W-:Y:S01]  /*1790*/  BAR.SYNC.DEFER_BLOCKING 0x0 ;  /* 0x0000000000007b1d */ /* 0x000fe20000010000 */
[----:B0-----:R-:W-:-:S05]  /*17a0*/  SEL R2, R5, RZ, !P2 ;  /* 0x000000ff05027207 */ /* 0x001fca0005000000 */
[----:B-1----:R-:W-:-:S05]  /*17b0*/  IMAD.IADD R2, R7, 0x1, R2 ;  /* 0x0000000107027824 */ /* 0x002fca00078e0202 */
[----:B------:R-:W-:-:S05]  /*17c0*/  SEL R2, R2, RZ, !P4 ;  /* 0x000000ff02027207 */ /* 0x000fca0006000000 */
[----:B--2---:R-:W-:Y:S01]  /*17d0*/  IMAD.IADD R2, R29, 0x1, R2 ;  /* 0x000000011d027824 */ /* 0x004fe200078e0202 */
[----:B------:R-:W-:Y:S01]  /*17e0*/  STS [R26+0x47c], R3 ;  /* 0x00047c031a007388 */ /* 0x000fe20000000800 */
[----:B------:R-:W-:Y:S06]  /*17f0*/  BAR.SYNC.DEFER_BLOCKING 0x0 ;  /* 0x0000000000007b1d */ /* 0x000fec0000010000 */
[----:B------:R-:W0:Y:S02]  /*1800*/  @P1 LDS R40, [R26+0x478] ;  /* 0x000478001a281984 */ /* 0x000e240000000800 */
[----:B0-----:R-:W-:-:S04]  /*1810*/  @P1 ISETP.NE.AND P0, PT, R40, R4, PT ;  /* 0x000000042800120c */ /* 0x001fc80003f05270 */
[----:B------:R-:W-:Y:S02]  /*1820*/  @P1 SEL R45, RZ, 0x1, !P0 ;  /* 0x00000001ff2d1807 */ /* 0x000fe40004000000 */
[----:B------:R-:W-:Y:S02]  /*1830*/  ISETP.NE.AND P1, PT, R28, R30, PT ;  /* 0x0000001e1c00720c */ /* 0x000fe40003f25270 */
[----:B------:R-:W-:Y:S01]  /*1840*/  ISETP.NE.AND P0, PT, R38, R3, PT ;  /* 0x000000032600720c */ /* 0x000fe20003f05270 */
[----:B------:R-:W-:Y:S01]  /*1850*/  VIADD R0, R45, 0x1 ;  /* 0x000000012d007836 */ /* 0x000fe20000000000 */
[----:B------:R-:W-:Y:S01]  /*1860*/  SEL R2, R2, RZ, !P1 ;  /* 0x000000ff02027207 */ /* 0x000fe20004800000 */
[----:B------:R-:W-:Y:S01]  /*1870*/  @!P2 IMAD.MOV R0, RZ, RZ, R45 ;  /* 0x000000ffff00a224 */ /* 0x000fe200078e022d */
[----:B------:R-:W-:-:S03]  /*1880*/  P2R R26, PR, RZ, 0x2 ;  /* 0x00000002ff1a7803 */ /* 0x000fc60000000000 */
[----:B------:R-:W-:Y:S02]  /*1890*/  VIADD R44, R0, 0x1 ;  /* 0x00000001002c7836 */ /* 0x000fe40000000000 */
[----:B------:R-:W-:Y:S01]  /*18a0*/  @!P4 IMAD.MOV R44, RZ, RZ, R0 ;  /* 0x000000ffff2cc224 */ /* 0x000fe200078e0200 */
[----:B------:R-:W-:Y:S01]  /*18b0*/  ISETP.NE.AND P4, PT, R36, R38, PT ;  /* 0x000000262400720c */ /* 0x000fe20003f85270 */
[----:B------:R-:W-:Y:S02]  /*18c0*/  IMAD.IADD R2, R31, 0x1, R2 ;  /* 0x000000011f027824 */ /* 0x000fe400078e0202 */
[C---:B------:R-:W-:Y:S01]  /*18d0*/  VIADD R10, R44.reuse, 0x1 ;  /* 0x000000012c0a7836 */ /* 0x040fe20000000000 */
[----:B------:R-:W-:Y:S02]  /*18e0*/  @!P1 IADD3 R10, PT, PT, R44, RZ, RZ ;  /* 0x000000ff2c0a9210 */ /* 0x000fe40007ffe0ff */
[----:B------:R-:W-:Y:S02]  /*18f0*/  SEL R2, R2, RZ, !P6 ;  /* 0x000000ff02027207 */ /* 0x000fe40007000000 */
[----:B------:R-:W-:Y:S01]  /*1900*/  ISETP.NE.AND P1, PT, R41, 0x7, PT ;  /* 0x000000072900780c */ /* 0x000fe20003f25270 */
[----:B------:R-:W-:-:S02]  /*1910*/  VIADD R0, R10, 0x1 ;  /* 0x000000010a007836 */ /* 0x000fc40000000000 */
[----:B------:R-:W-:Y:S01]  /*1920*/  @!P6 IMAD.MOV R0, RZ, RZ, R10 ;  /* 0x000000ffff00e224 */ /* 0x000fe200078e020a */
[----:B------:R-:W-:Y:S01]  /*1930*/  ISETP.GE.U32.AND P6, PT, R46, 0x20, PT ;  /* 0x000000202e00780c */ /* 0x000fe20003fc6070 */
[----:B------:R-:W-:Y:S02]  /*1940*/  IMAD.IADD R10, R33, 0x1, R2 ;  /* 0x00000001210a7824 */ /* 0x000fe400078e0202 */
[----:B------:R-:W-:Y:S02]  /*1950*/  VIADD R2, R0, 0x1 ;  /* 0x0000000100027836 */ /* 0x000fe40000000000 */
[----:B------:R-:W-:Y:S01]  /*1960*/  @!P5 IMAD.MOV R2, RZ, RZ, R0 ;  /* 0x000000ffff02d224 */ /* 0x000fe200078e0200 */
[----:B------:R-:W-:-:S03]  /*1970*/  SEL R10, R10, RZ, !P5 ;  /* 0x000000ff0a0a7207 */ /* 0x000fc60006800000 */
[----:B------:R-:W-:Y:S02]  /*1980*/  VIADD R42, R2, 0x1 ;  /* 0x00000001022a7836 */ /* 0x000fe40000000000 */
[----:B------:R-:W-:Y:S02]  /*1990*/  IMAD.IADD R10, R35, 0x1, R10 ;  /* 0x00000001230a7824 */ /* 0x000fe400078e020a */
[----:B------:R-:W-:-:S03]  /*19a0*/  @!P3 IMAD.MOV R42, RZ, RZ, R2 ;  /* 0x000000ffff2ab224 */ /* 0x000fc600078e0202 */
[----:B------:R-:W-:Y:S01]  /*19b0*/  SEL R10, R10, RZ, !P3 ;  /* 0x000000ff0a0a7207 */ /* 0x000fe20005800000 */
[----:B------:R-:W-:Y:S02]  /*19c0*/  VIADD R43, R42, 0x1 ;  /* 0x000000012a2b7836 */ /* 0x000fe40000000000 */
[----:B------:R-:W-:Y:S02]  /*19d0*/  @!P4 IMAD.MOV R43, RZ, RZ, R42 ;  /* 0x000000ffff2bc224 */ /* 0x000fe400078e022a */
[----:B------:R-:W-:Y:S02]  /*19e0*/  IMAD.IADD R10, R37, 0x1, R10 ;  /* 0x00000001250a7824 */ /* 0x000fe400078e020a */
[----:B------:R-:W-:Y:S02]  /*19f0*/  VIADD R11, R43, 0x1 ;  /* 0x000000012b0b7836 */ /* 0x000fe40000000000 */
[----:B------:R-:W-:Y:S01]  /*1a00*/  @!P0 IMAD.MOV R11, RZ, RZ, R43 ;  /* 0x000000ffff0b8224 */ /* 0x000fe200078e022b */
[----:B------:R-:W-:-:S05]  /*1a10*/  SEL R10, R10, RZ, !P4 ;  /* 0x000000ff0a0a7207 */ /* 0x000fca0006000000 */
[----:B------:R-:W-:-:S05]  /*1a20*/  IMAD.IADD R10, R39, 0x1, R10 ;  /* 0x00000001270a7824 */ /* 0x000fca00078e020a */
[----:B------:R-:W-:Y:S02]  /*1a30*/  SEL R10, R10, RZ, !P0 ;  /* 0x000000ff0a0a7207 */ /* 0x000fe40004000000 */
[----:B------:R-:W-:-:S03]  /*1a40*/  ISETP.NE.AND P0, PT, R11, RZ, PT ;  /* 0x000000ff0b00720c */ /* 0x000fc60003f05270 */
[----:B------:R-:W-:-:S05]  /*1a50*/  IMAD.IADD R9, R9, 0x1, R10 ;  /* 0x0000000109097824 */ /* 0x000fca00078e020a */
[----:B------:R-:W0:Y:S02]  /*1a60*/  SHFL.UP PT, R10, R9, 0x1, RZ ;  /* 0x04200000090a7989 */ /* 0x000e2400000e00ff */
[----:B0-----:R-:W-:Y:S02]  /*1a70*/  SEL R12, R10, RZ, !P0 ;  /* 0x000000ff0a0c7207 */ /* 0x001fe40004000000 */
[----:B------:R-:W0:Y:S01]  /*1a80*/  SHFL.UP PT, R10, R11, 0x1, RZ ;  /* 0x042000000b0a7989 */ /* 0x000e2200000e00ff */
[----:B------:R-:W-:-:S04]  /*1a90*/  ISETP.GE.AND P0, PT, R8, 0x1, PT ;  /* 0x000000010800780c */ /* 0x000fc80003f06270 */
[----:B------:R-:W-:-:S05]  /*1aa0*/  SEL R12, R12, RZ, P0 ;  /* 0x000000ff0c0c7207 */ /* 0x000fca0000000000 */
[----:B------:R-:W-:-:S05]  /*1ab0*/  IMAD.IADD R12, R9, 0x1, R12 ;  /* 0x00000001090c7824 */ /* 0x000fca00078e020c */
[----:B------:R-:W1:Y:S01]  /*1ac0*/  SHFL.UP PT, R13, R12, 0x2, RZ ;  /* 0x044000000c0d7989 */ /* 0x000e6200000e00ff */
[----:B0-----:R-:W-:-:S05]  /*1ad0*/  SEL R10, R10, RZ, P0 ;  /* 0x000000ff0a0a7207 */ /* 0x001fca0000000000 */
[----:B------:R-:W-:-:S05]  /*1ae0*/  IMAD.IADD R10, R10, 0x1, R11 ;  /* 0x000000010a0a7824 */ /* 0x000fca00078e020b */
[----:B------:R-:W-:Y:S01]  /*1af0*/  ISETP.NE.AND P0, PT, R10, RZ, PT ;  /* 0x000000ff0a00720c */ /* 0x000fe20003f05270 */
[----:B------:R-:W0:Y:S03]  /*1b00*/  SHFL.UP PT, R9, R10, 0x2, RZ ;  /* 0x044000000a097989 */ /* 0x000e2600000e00ff */
[----:B-1----:R-:W-:Y:S02]  /*1b10*/  SEL R13, R13, RZ, !P0 ;  /* 0x000000ff0d0d7207 */ /* 0x002fe40004000000 */
[----:B------:R-:W-:-:S04]  /*1b20*/  ISETP.GE.AND P0, PT, R8, 0x2, PT ;  /* 0x000000020800780c */ /* 0x000fc80003f06270 */
[----:B------:R-:W-:-:S05]  /*1b30*/  SEL R13, R13, RZ, P0 ;  /* 0x000000ff0d0d7207 */ /* 0x000fca0000000000 */
[----:B------:R-:W-:-:S05]  /*1b40*/  IMAD.IADD R13, R12, 0x1, R13 ;  /* 0x000000010c0d7824 */ /* 0x000fca00078e020d */
[----:B------:R-:W1:Y:S01]  /*1b50*/  SHFL.UP PT, R11, R13, 0x4, RZ ;  /* 0x048000000d0b7989 */ /* 0x000e6200000e00ff */
[----:B0-----:R-:W-:-:S05]  /*1b60*/  SEL R9, R9, RZ, P0 ;  /* 0x000000ff09097207 */ /* 0x001fca0000000000 */
[----:B------:R-:W-:-:S05]  /*1b70*/  IMAD.IADD R9, R10, 0x1, R9 ;  /* 0x000000010a097824 */ /* 0x000fca00078e0209 */
[----:B------:R-:W-:-:S04]  /*1b80*/  ISETP.NE.AND P0, PT, R9, RZ, PT ;  /* 0x000000ff0900720c */ /* 0x000fc80003f05270 */
[----:B-1----:R-:W-:Y:S02]  /*1b90*/  SEL R12, R11, RZ, !P0 ;  /* 0x000000ff0b0c7207 */ /* 0x002fe40004000000 */
[----:B------:R-:W0:Y:S01]  /*1ba0*/  SHFL.UP PT, R11, R9, 0x4, RZ ;  /* 0x04800000090b7989 */ /* 0x000e2200000e00ff */
[----:B------:R-:W-:-:S04]  /*1bb0*/  ISETP.GE.AND P0, PT, R8, 0x4, PT ;  /* 0x000000040800780c */ /* 0x000fc80003f06270 */
[----:B------:R-:W-:-:S04]  /*1bc0*/  SEL R12, R12, RZ, P0 ;  /* 0x000000ff0c0c7207 */ /* 0x000fc80000000000 */
[----:B------:R-:W-:Y:S02]  /*1bd0*/  IADD3 R12, PT, PT, R13, R12, RZ ;  /* 0x0000000c0d0c7210 */ /* 0x000fe40007ffe0ff */
[----:B0-----:R-:W-:-:S03]  /*1be0*/  SEL R10, R11, RZ, P0 ;  /* 0x000000ff0b0a7207 */ /* 0x001fc60000000000 */
[----:B------:R-:W0:Y:S02]  /*1bf0*/  SHFL.UP PT, R11, R12, 0x8, RZ ;  /* 0x050000000c0b7989 */ /* 0x000e2400000e00ff */
[----:B------:R-:W-:-:S05]  /*1c00*/  IMAD.IADD R10, R9, 0x1, R10 ;  /* 0x00000001090a7824 */ /* 0x000fca00078e020a */
[----:B------:R-:W-:-:S04]  /*1c10*/  ISETP.NE.AND P0, PT, R10, RZ, PT ;  /* 0x000000ff0a00720c */ /* 0x000fc80003f05270 */
        /* <DEDUP_REMOVED lines=12> */
[----:B------:R-:W-:-:S05]  /*1ce0*/  SEL R10, R11, RZ, P0 ;  /* 0x000000ff0b0a7207 */ /* 0x000fca0000000000 */
[----:B------:R-:W-:Y:S01]  /*1cf0*/  IMAD.IADD R25, R13, 0x1, R10 ;  /* 0x000000010d197824 */ /* 0x000fe200078e020a */
[----:B0-----:R-:W-:Y:S02]  /*1d00*/  SEL R9, R9, RZ, P0 ;  /* 0x000000ff09097207 */ /* 0x001fe40000000000 */
[----:B------:R-:W-:-:S03]  /*1d10*/  ISETP.NE.AND P0, PT, R8, 0x1f, PT ;  /* 0x0000001f0800780c */ /* 0x000fc60003f05270 */
[----:B------:R-:W-:-:S10]  /*1d20*/  IMAD.IADD R24, R14, 0x1, R9 ;  /* 0x000000010e187824 */ /* 0x000fd400078e0209 */
[----:B------:R-:W-:-:S05]  /*1d30*/  @!P0 LEA R16, R41, UR4, 0x3 ;  /* 0x0000000429108c11 */ /* 0x000fca000f8e18ff */
[----:B------:R-:W-:Y:S01]  /*1d40*/  @!P0 STS.64 [R16], R24 ;  /* 0x0000001810008388 */ /* 0x000fe20000000a00 */
[----:B------:R-:W-:Y:S06]  /*1d50*/  BAR.SYNC.DEFER_BLOCKING 0x0 ;  /* 0x0000000000007b1d */ /* 0x000fec0000010000 */
[----:B------:R-:W-:Y:S04]  /*1d60*/  SHFL.UP PT, R24, R24, 0x1, RZ ;  /* 0x0420000018187989 */ /* 0x000fe800000e00ff */
[----:B------:R-:W0:Y:S04]  /*1d70*/  LDS.128 R8, [UR4] ;  /* 0x00000004ff087984 */ /* 0x000e280008000c00 */
[----:B------:R-:W1:Y:S01]  /*1d80*/  LDS.128 R12, [UR4+0x10] ;  /* 0x00001004ff0c7984 */ /* 0x000e620008000c00 */
[----:B0-----:R-:W-:-:S04]  /*1d90*/  ISETP.NE.AND P0, PT, R10, RZ, PT ;  /* 0x000000ff0a00720c */ /* 0x001fc80003f05270 */
[----:B------:R-:W-:Y:S02]  /*1da0*/  SEL R18, R9, RZ, !P0 ;  /* 0x000000ff09127207 */ /* 0x000fe40004000000 */
[----:B-1----:R-:W-:-:S03]  /*1db0*/  ISETP.NE.AND P0, PT, R12, RZ, PT ;  /* 0x000000ff0c00720c */ /* 0x002fc60003f05270 */
[----:B------:R-:W-:Y:S02]  /*1dc0*/  IMAD.IADD R18, R11, 0x1, R18 ;  /* 0x000000010b127824 */ /* 0x000fe400078e0212 */
[----:B------:R-:W-:-:S03]  /*1dd0*/  IMAD.IADD R11, R8, 0x1, R10 ;  /* 0x00000001080b7824 */ /* 0x000fc600078e020a */
[----:B------:R-:W-:Y:S02]  /*1de0*/  SEL R20, R18, RZ, !P0 ;  /* 0x000000ff12147207 */ /* 0x000fe40004000000 */
[----:B------:R-:W-:-:S03]  /*1df0*/  ISETP.NE.AND P0, PT, R41, 0x2, PT ;  /* 0x000000022900780c */ /* 0x000fc60003f05270 */
[----:B------:R-:W-:Y:S01]  /*1e00*/  IMAD.IADD R17, R13, 0x1, R20 ;  /* 0x000000010d117824 */ /* 0x000fe200078e0214 */
[C---:B------:R-:W-:Y:S01]  /*1e10*/  SEL R16, R11.reuse, R8, !P0 ;  /* 0x000000080b107207 */ /* 0x040fe20004000000 */
[----:B------:R-:W-:Y:S01]  /*1e20*/  IMAD.IADD R11, R11, 0x1, R12 ;  /* 0x000000010b0b7824 */ /* 0x000fe200078e020c */
[----:B------:R-:W-:Y:S02]  /*1e30*/  SEL R18, R18, R9, !P0 ;  /* 0x0000000912127207 */ /* 0x000fe40004000000 */
[----:B------:R-:W-:-:S04]  /*1e40*/  ISETP.NE.AND P0, PT, R41, 0x3, PT ;  /* 0x000000032900780c */ /* 0x000fc80003f05270 */
[----:B------:R-:W-:Y:S01]  /*1e50*/  SEL R9, R11, R16, !P0 ;  /* 0x000000100b097207 */ /* 0x000fe20004000000 */
[C---:B------:R-:W-:Y:S01]  /*1e60*/  IMAD.IADD R11, R14.reuse, 0x1, R11 ;  /* 0x000000010e0b7824 */ /* 0x040fe200078e020b */
[----:B------:R-:W-:Y:S02]  /*1e70*/  SEL R13, R17, R18, !P0 ;  /* 0x00000012110d7207 */ /* 0x000fe40004000000 */
[----:B------:R-:W-:-:S04]  /*1e80*/  ISETP.NE.AND P0, PT, R14, RZ, PT ;  /* 0x000000ff0e00720c */ /* 0x000fc80003f05270 */
[----:B------:R-:W-:Y:S02]  /*1e90*/  SEL R20, R17, RZ, !P0 ;  /* 0x000000ff11147207 */ /* 0x000fe40004000000 */
[----:B------:R-:W0:Y:S03]  /*1ea0*/  LDS.128 R16, [UR4+0x20] ;  /* 0x00002004ff107984 */ /* 0x000e260008000c00 */
[----:B------:R-:W-:Y:S01]  /*1eb0*/  IMAD.IADD R22, R15, 0x1, R20 ;  /* 0x000000010f167824 */ /* 0x000fe200078e0214 */
[----:B0-----:R-:W-:-:S04]  /*1ec0*/  ISETP.NE.AND P0, PT, R16, RZ, PT ;  /* 0x000000ff1000720c */ /* 0x001fc80003f05270 */
[----:B------:R-:W-:Y:S02]  /*1ed0*/  SEL R20, R22, RZ, !P0 ;  /* 0x000000ff16147207 */ /* 0x000fe40004000000 */
[----:B------:R-:W-:-:S03]  /*1ee0*/  ISETP.NE.AND P0, PT, R41, 0x4, PT ;  /* 0x000000042900780c */ /* 0x000fc60003f05270 */
[----:B------:R-:W-:Y:S01]  /*1ef0*/  IMAD.IADD R20, R17, 0x1, R20 ;  /* 0x0000000111147824 */ /* 0x000fe200078e0214 */
[----:B------:R-:W-:Y:S02]  /*1f00*/  SEL R13, R22, R13, !P0 ;  /* 0x0000000d160d7207 */ /* 0x000fe40004000000 */
[C---:B------:R-:W-:Y:S01]  /*1f10*/  SEL R9, R11.reuse, R9, !P0 ;  /* 0x000000090b097207 */ /* 0x040fe20004000000 */
[----:B------:R-:W-:Y:S01]  /*1f20*/  IMAD.IADD R11, R11, 0x1, R16 ;  /* 0x000000010b0b7824 */ /* 0x000fe200078e0210 */
[----:B------:R-:W-:-:S04]  /*1f30*/  ISETP.NE.AND P0, PT, R18, RZ, PT ;  /* 0x000000ff1200720c */ /* 0x000fc80003f05270 */
[----:B------:R-:W-:Y:S02]  /*1f40*/  SEL R22, R20, RZ, !P0 ;  /* 0x000000ff14167207 */ /* 0x000fe40004000000 */
[----:B------:R-:W-:-:S03]  /*1f50*/  ISETP.NE.AND P0, PT, R41, 0x5, PT ;  /* 0x000000052900780c */ /* 0x000fc60003f05270 */
[----:B------:R-:W-:Y:S01]  /*1f60*/  IMAD.IADD R19, R19, 0x1, R22 ;  /* 0x0000000113137824 */ /* 0x000fe200078e0216 */
[----:B------:R-:W-:Y:S01]  /*1f70*/  SEL R48, R20, R13, !P0 ;  /* 0x0000000d14307207 */ /* 0x000fe20004000000 */
[----:B------:R-:W-:Y:S01]  /*1f80*/  IMAD.IADD R13, R18, 0x1, R11 ;  /* 0x00000001120d7824 */ /* 0x000fe200078e020b */
[----:B------:R-:W-:Y:S02]  /*1f90*/  SEL R20, R11, R9, !P0 ;  /* 0x000000090b147207 */ /* 0x000fe40004000000 */
[----:B------:R-:W-:Y:S01]  /*1fa0*/  ISETP.NE.AND P0, PT, R41, 0x6, PT ;  /* 0x000000062900780c */ /* 0x000fe20003f05270 */
[----:B------:R-:W0:Y:S03]  /*1fb0*/  S2R R9, SR_LANEID ;  /* 0x0000000000097919 */ /* 0x000e260000000000 */
[----:B------:R-:W-:Y:S02]  /*1fc0*/  SEL R11, R13, R20, !P0 ;  /* 0x000000140d0b7207 */ /* 0x000fe40004000000 */
[----:B------:R-:W1:Y:S01]  /*1fd0*/  LDS.128 R20, [UR4+0x30] ;  /* 0x00003004ff147984 */ /* 0x000e620008000c00 */
[----:B------:R-:W-:-:S02]  /*1fe0*/  SEL R48, R19, R48, !P0 ;  /* 0x0000003013307207 */ /* 0x000fc40004000000 */
[----:B-1----:R-:W-:Y:S01]  /*1ff0*/  ISETP.NE.AND P0, PT, R20, RZ, PT ;  /* 0x000000ff1400720c */ /* 0x002fe20003f05270 */
[----:B------:R-:W-:-:S03]  /*2000*/  IMAD.IADD R13, R13, 0x1, R20 ;  /* 0x000000010d0d7824 */ /* 0x000fc600078e0214 */
[----:B------:R-:W-:Y:S02]  /*2010*/  SEL R50, R19, RZ, !P0 ;  /* 0x000000ff13327207 */ /* 0x000fe40004000000 */
[----:B------:R-:W-:Y:S02]  /*2020*/  ISETP.NE.AND P0, PT, R24, RZ, PT ;  /* 0x000000ff1800720c */ /* 0x000fe40003f05270 */
[----:B------:R-:W-:Y:S01]  /*2030*/  SEL R11, R13, R11, !P1 ;  /* 0x0000000b0d0b7207 */ /* 0x000fe20004800000 */
[----:B------:R-:W-:Y:S02]  /*2040*/  IMAD.IADD R21, R21, 0x1, R50 ;  /* 0x0000000115157824 */ /* 0x000fe400078e0232 */
[----:B------:R-:W-:Y:S02]  /*2050*/  VIADD R50, R45, 0x1 ;  /* 0x000000012d327836 */ /* 0x000fe40000000000 */
[----:B------:R-:W-:Y:S01]  /*2060*/  @!P2 IMAD.MOV R50, RZ, RZ, R45 ;  /* 0x000000ffff32a224 */ /* 0x000fe200078e022d */
[----:B------:R-:W-:-:S02]  /*2070*/  SEL R48, R21, R48, !P1 ;  /* 0x0000003015307207 */ /* 0x000fc40004800000 */
[----:B------:R-:W-:Y:S02]  /*2080*/  ISETP.NE.AND P1, PT, R26, RZ, PT ;  /* 0x000000ff1a00720c */ /* 0x000fe40003f25270 */
[----:B------:R-:W-:Y:S02]  /*2090*/  SEL R41, R48, RZ, P6 ;  /* 0x000000ff30297207 */ /* 0x000fe40003000000 */
[----:B------:R-:W1:Y:S01]  /*20a0*/  SHFL.UP PT, R48, R25, 0x1, RZ ;  /* 0x0420000019307989 */ /* 0x000e6200000e00ff */
[----:B0-----:R-:W-:Y:S02]  /*20b0*/  ISETP.NE.AND P6, PT, R9, RZ, PT ;  /* 0x000000ff0900720c */ /* 0x001fe40003fc5270 */
[----:B------:R-:W-:Y:S02]  /*20c0*/  SEL R15, R41, RZ, !P0 ;  /* 0x000000ff290f7207 */ /* 0x000fe40004000000 */
[----:B------:R-:W-:-:S09]  /*20d0*/  ISETP.NE.AND P0, PT, R45, RZ, PT ;  /* 0x000000ff2d00720c */ /* 0x000fd20003f05270 */
[----:B-1----:R-:W-:Y:S01]  /*20e0*/  @P6 IMAD.IADD R41, R48, 0x1, R15 ;  /* 0x0000000130296824 */ /* 0x002fe200078e020f */
[----:B------:R-:W-:-:S04]  /*20f0*/  ISETP.NE.AND P6, PT, R6, R28, PT ;  /* 0x0000001c0600720c */ /* 0x000fc80003fc5270 */
[----:B------:R-:W-:-:S05]  /*2100*/  SEL R48, R41, RZ, !P0 ;  /* 0x000000ff29307207 */ /* 0x000fca0004000000 */
[----:B------:R-:W-:-:S05]  /*2110*/  IMAD.IADD R5, R5, 0x1, R48 ;  /* 0x0000000105057824 */ /* 0x000fca00078e0230 */
[----:B------:R-:W-:-:S05]  /*2120*/  SEL R48, R5, RZ, !P2 ;  /* 0x000000ff05307207 */ /* 0x000fca0005000000 */
[----:B------:R-:W-:-:S05]  /*2130*/  IMAD.IADD R7, R7, 0x1, R48 ;  /* 0x0000000107077824 */ /* 0x000fca00078e0230 */
[----:B------:R-:W-:Y:S02]  /*2140*/  SEL R48, R7, RZ, !P6 ;  /* 0x000000ff07307207 */ /* 0x000fe40007000000 */
[----:B------:R-:W-:Y:S02]  /*2150*/  ISETP.NE.AND P6, PT, R27, RZ, PT ;  /* 0x000000ff1b00720c */ /* 0x000fe40003fc5270 */
[----:B------:R-:W-:-:S04]  /*2160*/  IADD3 R29, PT, PT, R29, R48, RZ ;  /* 0x000000301d1d7210 */ /* 0x000fc80007ffe0ff */
[----:B------:R-:W-:-:S05]  /*2170*/  SEL R26, R29, RZ, !P1 ;  /* 0x000000ff1d1a7207 */ /* 0x000fca0004800000 */
[----:B------:R-:W-:-:S05]  /*2180*/  IMAD.IADD R31, R31, 0x1, R26 ;  /* 0x000000011f1f7824 */ /* 0x000fca00078e021a */
[----:B------:R-:W-:Y:S02]  /*2190*/  SEL R26, R31, RZ, !P6 ;  /* 0x000000ff1f1a7207 */ /* 0x000fe40007000000 */
[----:B------:R-:W-:-:S03]  /*21a0*/  ISETP.GE.U32.AND P6, PT, R46, 0x20, PT ;  /* 0x000000202e00780c */ /* 0x000fc60003fc6070 */
[----:B------:R-:W-:Y:S01]  /*21b0*/  IMAD.IADD R33, R33, 0x1, R26 ;  /* 0x0000000121217824 */ /* 0x000fe200078e021a */
[----:B------:R-:W-:Y:S02]  /*21c0*/  SEL R11, R11, RZ, P6 ;  /* 0x000000ff0b0b7207 */ /* 0x000fe40003000000 */
[----:B------:R-:W-:Y:S02]  /*21d0*/  ISETP.NE.AND P6, PT, R9, RZ, PT ;  /* 0x000000ff0900720c */ /* 0x000fe40003fc5270 */
[----:B------:R-:W-:Y:S02]  /*21e0*/  SEL R26, R33, RZ, !P5 ;  /* 0x000000ff211a7207 */ /* 0x000fe40006800000 */
[----:B------:R-:W-:-:S03]  /*21f0*/  ISETP.NE.AND P5, PT, R46, RZ, PT ;  /* 0x000000ff2e00720c */ /* 0x000fc60003fa5270 */
[----:B------:R-:W-:-:S05]  /*2200*/  IMAD.IADD R35, R35, 0x1, R26 ;  /* 0x0000000123237824 */ /* 0x000fca00078e021a */
[----:B------:R-:W-:Y:S02]  /*2210*/  SEL R26, R35, RZ, !P3 ;  /* 0x000000ff231a7207 */ /* 0x000fe40005800000 */
[----:B------:R-:W-:-:S03]  /*2220*/  ISETP.NE.AND P3, PT, R22, RZ, PT ;  /* 0x000000ff1600720c */ /* 0x000fc60003f65270 */
[----:B------:R-:W0:Y:S01]  /*2230*/  @!P5 LDC.64 R48, c[0x0][0x3b0] ;  /* 0x0000ec00ff30db82 */ /* 0x000e220000000a00 */
[----:B------:R-:W-:Y:S01]  /*2240*/  IMAD.IADD R37, R37, 0x1, R26 ;  /* 0x0000000125257824 */ /* 0x000fe200078e021a */
[----:B------:R-:W-:Y:S01]  /*2250*/  SEL R26, R24, RZ, P6 ;  /* 0x000000ff181a7207 */ /* 0x000fe20003000000 */
[----:B------:R-:W-:Y:S01]  /*2260*/  @!P5 IMAD.MOV.U32 R27, RZ, RZ, 0x0 ;  /* 0x00000000ff1bd424 */ /* 0x000fe200078e00ff */
[----:B------:R-:W-:-:S03]  /*2270*/  SEL R24, R21, RZ, !P3 ;  /* 0x000000ff15187207 */ /* 0x000fc60005800000 */
[----:B------:R-:W-:Y:S02]  /*2280*/  IMAD.IADD R9, R11, 0x1, R26 ;  /* 0x000000010b097824 */ /* 0x000fe400078e021a */
[----:B------:R-:W-:Y:S01]  /*2290*/  IMAD.IADD R25, R23, 0x1, R24 ;  /* 0x0000000117197824 */ /* 0x000fe200078e0218 */
[----:B------:R-:W-:Y:S01]  /*22a0*/  SEL R24, R37, RZ, !P4 ;  /* 0x000000ff25187207 */ /* 0x000fe20006000000 */
[----:B------:R-:W-:Y:S02]  /*22b0*/  @!P5 IMAD.MOV.U32 R26, RZ, RZ, 0x65 ;  /* 0x00000065ff1ad424 */ /* 0x000fe400078e00ff */
[----:B------:R-:W-:Y:S02]  /*22c0*/  IMAD.IADD R44, R44, 0x1, R9 ;  /* 0x000000012c2c7824 */ /* 0x000fe400078e0209 */
[----:B------:R-:W-:Y:S02]  /*22d0*/  IMAD.IADD R39, R39, 0x1, R24 ;  /* 0x0000000127277824 */ /* 0x000fe400078e0218 */
[----:B------:R-:W-:-:S02]  /*22e0*/  IMAD.IADD R24, R22, 0x1, R13 ;  /* 0x0000000116187824 */ /* 0x000fc400078e020d */
[C---:B------:R-:W-:Y:S01]  /*22f0*/  VIADD R13, R44.reuse, 0x1 ;  /* 0x000000012c0d7836 */ /* 0x040fe20000000000 */
[----:B------:R-:W-:Y:S01]  /*2300*/  @!P1 IADD3 R13, PT, PT, R44, RZ, RZ ;  /* 0x000000ff2c0d9210 */ /* 0x000fe20007ffe0ff */
[C---:B------:R-:W-:Y:S01]  /*2310*/  IMAD.IADD R45, R9.reuse, 0x1, R45 ;  /* 0x00000001092d7824 */ /* 0x040fe200078e022d */
[----:B------:R-:W-:Y:S01]  /*2320*/  ISETP.GE.AND P2, PT, R24, 0x101, PT ;  /* 0x000001011800780c */ /* 0x000fe20003f46270 */
[----:B------:R-:W-:Y:S01]  /*2330*/  IMAD.IADD R11, R9, 0x1, R50 ;  /* 0x00000001090b7824 */ /* 0x000fe200078e0232 */
[----:B0-----:R0:W-:Y:S01]  /*2340*/  @!P5 ST.E.128.STRONG.GPU desc[UR8][R48.64+0x200], R24 ;  /* 0x000200183000d985 */ /* 0x0011e2000c10fd08 */
[--C-:B------:R-:W-:Y:S02]  /*2350*/  IMAD.IADD R0, R0, 0x1, R9.reuse ;  /* 0x0000000100007824 */ /* 0x100fe400078e0209 */
[--C-:B------:R-:W-:Y:S02]  /*2360*/  IMAD.IADD R2, R2, 0x1, R9.reuse ;  /* 0x0000000102027824 */ /* 0x100fe400078e0209 */
[----:B------:R-:W-:-:S02]  /*2370*/  IMAD.IADD R42, R42, 0x1, R9 ;  /* 0x000000012a2a7824 */ /* 0x000fc400078e0209 */
[----:B------:R-:W-:-:S04]  /*2380*/  IMAD.IADD R43, R43, 0x1, R9 ;  /* 0x000000012b2b7824 */ /* 0x000fc800078e0209 */
[----:B------:R-:W-:Y:S05]  /*2390*/  @!P2 BRA `(.L_x_374) ;  /* 0x000000080064a947 */ /* 0x000fea0003800000 */
        /* <DEDUP_REMOVED lines=19> */
[----:B------:R-:W-:-:S03]  /*24d0*/  ISETP.GE.U32.AND P1, PT, R46, R24, PT ;  /* 0x000000182e00720c */ /* 0x000fc60003f26070 */
[----:B------:R1:W-:Y:S02]  /*24e0*/  @P2 STS.64 [R44], R28 ;  /* 0x0000001c2c002388 */ /* 0x0003e40000000a00 */
[----:B------:R-:W-:Y:S02]  /*24f0*/  @P0 LEA R43, R43, UR4, 0x3 ;  /* 0x000000042b2b0c11 */ /* 0x000fe4000f8e18ff */
[----:B------:R1:W-:Y:S02]  /*2500*/  @P6 STS.64 [R13], R30 ;  /* 0x0000001e0d006388 */ /* 0x0003e40000000a00 */
[----:B------:R-:W-:Y:S02]  /*2510*/  @P3 LEA R42, R42, UR4, 0x3 ;  /* 0x000000042a2a3c11 */ /* 0x000fe4000f8e18ff */
[----:B------:R1:W-:Y:S04]  /*2520*/  @P5 STS.64 [R0], R32 ;  /* 0x0000002000005388 */ /* 0x0003e80000000a00 */
[----:B------:R1:W-:Y:S04]  /*2530*/  @P4 STS.64 [R2], R34 ;  /* 0x0000002202004388 */ /* 0x0003e80000000a00 */
[----:B------:R1:W-:Y:S04]  /*2540*/  @P3 STS.64 [R42], R36 ;  /* 0x000000242a003388 */ /* 0x0003e80000000a00 */
[----:B------:R1:W-:Y:S01]  /*2550*/  @P0 STS.64 [R43], R38 ;  /* 0x000000262b000388 */ /* 0x0003e20000000a00 */
[----:B------:R-:W-:Y:S06]  /*2560*/  BAR.SYNC.DEFER_BLOCKING 0x0 ;  /* 0x0000000000007b1d */ /* 0x000fec0000010000 */
[----:B------:R-:W-:Y:S05]  /*2570*/  @P1 EXIT ;  /* 0x000000000000194d */ /* 0x000fea0003800000 */
[----:B------:R-:W-:Y:S01]  /*2580*/  IADD3 R3, PT, PT, R14, R10, R12 ;  /* 0x0000000a0e037210 */ /* 0x000fe20007ffe00c */
[----:B------:R-:W-:Y:S01]  /*2590*/  BSSY.RECONVERGENT B0, `(.L_x_375) ;  /* 0x000001b000007945 */ /* 0x000fe20003800200 */
[----:B-1----:R-:W-:Y:S02]  /*25a0*/  LOP3.LUT R0, RZ, R46, RZ, 0x33, !PT ;  /* 0x0000002eff007212 */ /* 0x002fe400078e33ff */
[----:B------:R-:W-:-:S04]  /*25b0*/  IADD3 R3, PT, PT, R18, R3, R16 ;  /* 0x0000000312037210 */ /* 0x000fc80007ffe010 */
[----:B------:R-:W-:-:S04]  /*25c0*/  IADD3 R3, PT, PT, R22, R3, R20 ;  /* 0x0000000316037210 */ /* 0x000fc80007ffe014 */
[----:B------:R-:W-:-:S04]  /*25d0*/  IADD3 R0, PT, PT, R0, R3, R8 ;  /* 0x0000000300007210 */ /* 0x000fc80007ffe008 */
[C---:B------:R-:W-:Y:S02]  /*25e0*/  LOP3.LUT R2, R0.reuse, 0x300, RZ, 0xc0, !PT ;  /* 0x0000030000027812 */ /* 0x040fe400078ec0ff */
[----:B------:R-:W-:Y:S02]  /*25f0*/  ISETP.GE.U32.AND P1, PT, R0, 0x300, PT ;  /* 0x000003000000780c */ /* 0x000fe40003f26070 */
[----:B------:R-:W-:-:S13]  /*2600*/  ISETP.NE.AND P0, PT, R2, 0x300, PT ;  /* 0x000003000200780c */ /* 0x000fda0003f05270 */
[----:B------:R-:W-:Y:S05]  /*2610*/  @!P0 BRA `(.L_x_376) ;  /* 0x0000000000488947 */ /* 0x000fea0003800000 */
[----:B------:R-:W1:Y:S01]  /*2620*/  LDC.64 R2, c[0x0][0x3a0] ;  /* 0x0000e800ff027b82 */ /* 0x000e620000000a00 */
[----:B------:R-:W-:Y:S02]  /*2630*/  LEA.HI R0, R0, 0x1, RZ, 0x18 ;  /* 0x0000000100007811 */ /* 0x000fe400078fc0ff */
[----:B------:R-:W-:-:S03]  /*2640*/  LEA R4, R46, UR4, 0x3 ;  /* 0x000000042e047c11 */ /* 0x000fc6000f8e18ff */
[C---:B------:R-:W-:Y:S01]  /*2650*/  IMAD.SHL.U32 R5, R0.reuse, 0x100, RZ ;  /* 0x0000010000057824 */ /* 0x040fe200078e00ff */
[----:B------:R-:W-:Y:S01]  /*2660*/  LOP3.LUT R0, R0, 0x3, RZ, 0xc0, !PT ;  /* 0x0000000300007812 */ /* 0x000fe200078ec0ff */
[----:B------:R-:W-:-:S03]  /*2670*/  VIADD R4, R4, 0x4 ;  /* 0x0000000404047836 */ /* 0x000fc60000000000 */
[----:B------:R-:W-:Y:S01]  /*2680*/  LOP3.LUT R5, R5, 0x300, RZ, 0xc0, !PT ;  /* 0x0000030005057812 */ /* 0x000fe200078ec0ff */
[----:B------:R-:W-:Y:S02]  /*2690*/  IMAD.MOV R0, RZ, RZ, -R0 ;  /* 0x000000ffff007224 */ /* 0x000fe400078e0a00 */
[----:B-1----:R-:W-:-:S04]  /*26a0*/  IMAD.WIDE.U32 R2, R46, 0x4, R2 ;  /* 0x000000042e027825 */ /* 0x002fc800078e0002 */
[----:B------:R-:W-:-:S07]  /*26b0*/  IMAD.IADD R46, R46, 0x1, R5 ;  /* 0x000000012e2e7824 */ /* 0x000fce00078e0205 */
.L_x_377:
[----:B------:R1:W2:Y:S01]  /*26c0*/  LDS R5, [R4] ;  /* 0x0000000004057984 */ /* 0x0002a20000000800 */
[----:B------:R-:W-:-:S05]  /*26d0*/  VIADD R0, R0, 0x1 ;  /* 0x0000000100007836 */ /* 0x000fca0000000000 */
[----:B------:R-:W-:Y:S01]  /*26e0*/  ISETP.NE.AND P0, PT, R0, RZ, PT ;  /* 0x000000ff0000720c */ /* 0x000fe20003f05270 */
[----:B-1----:R-:W-:Y:S01]  /*26f0*/  VIADD R4, R4, 0x800 ;  /* 0x0000080004047836 */ /* 0x002fe20000000000 */
[----:B--2---:R1:W-:Y:S02]  /*2700*/  STG.E desc[UR8][R2.64], R5 ;  /* 0x0000000502007986 */ /* 0x0043e4000c101908 */
[----:B-1----:R-:W-:-:S05]  /*2710*/  IADD3 R2, P2, PT, R2, 0x400, RZ ;  /* 0x0000040002027810 */ /* 0x002fca0007f5e0ff */
[----:B------:R-:W-:-:S04]  /*2720*/  IMAD.X R3, RZ, RZ, R3, P2 ;  /* 0x000000ffff037224 */ /* 0x000fc800010e0603 */
[----:B------:R-:W-:Y:S05]  /*2730*/  @P0 BRA `(.L_x_377) ;  /* 0xfffffffc00e00947 */ /* 0x000fea000383ffff */
.L_x_376:
[----:B------:R-:W-:Y:S05]  /*2740*/  BSYNC.RECONVERGENT B0 ;  /* 0x0000000000007941 */ /* 0x000fea0003800200 */
.L_x_375:
[----:B------:R-:W-:Y:S05]  /*2750*/  @!P1 EXIT ;  /* 0x000000000000994d */ /* 0x000fea0003800000 */
[----:B------:R-:W1:Y:S01]  /*2760*/  LDC.64 R2, c[0x0][0x3a0] ;  /* 0x0000e800ff027b82 */ /* 0x000e620000000a00 */
[----:B------:R-:W-:Y:S01]  /*2770*/  IMAD.IADD R0, R24, 0x1, -R46 ;  /* 0x0000000118007824 */ /* 0x000fe200078e0a2e */
[----:B------:R-:W-:Y:S04]  /*2780*/  BSSY.RECONVERGENT B0, `(.L_x_378) ;  /* 0x0000033000007945 */ /* 0x000fe80003800200 */
[----:B------:R-:W-:Y:S02]  /*2790*/  ISETP.GT.AND P1, PT, R0, 0xc00, PT ;  /* 0x00000c000000780c */ /* 0x000fe40003f24270 */
[----:B------:R-:W-:-:S05]  /*27a0*/  LEA R0, R46, UR4, 0x3 ;  /* 0x000000042e007c11 */ /* 0x000fca000f8e18ff */
[----:B------:R-:W-:Y:S02]  /*27b0*/  VIADD R0, R0, 0x1004 ;  /* 0x0000100400007836 */ /* 0x000fe40000000000 */
[----:B-1----:R-:W-:-:S03]  /*27c0*/  IMAD.WIDE.U32 R2, R46, 0x4, R2 ;  /* 0x000000042e027825 */ /* 0x002fc600078e0002 */
[----:B------:R-:W-:-:S05]  /*27d0*/  IADD3 R2, P0, PT, R2, 0x800, RZ ;  /* 0x0000080002027810 */ /* 0x000fca0007f1e0ff */
[----:B------:R-:W-:Y:S01]  /*27e0*/  IMAD.X R3, RZ, RZ, R3, P0 ;  /* 0x000000ffff037224 */ /* 0x000fe200000e0603 */
[----:B------:R-:W-:Y:S01]  /*27f0*/  PLOP3.LUT P0, PT, PT, PT, PT, 0x80, 0x8 ;  /* 0x000000000008781c */ /* 0x000fe20003f0f070 */
[----:B------:R-:W-:-:S12]  /*2800*/  @!P1 BRA `(.L_x_379) ;  /* 0x0000000000a89947 */ /* 0x000fd80003800000 */
[----:B------:R-:W-:Y:S01]  /*2810*/  PLOP3.LUT P0, PT, PT, PT, PT, 0x8, 0x80 ;  /* 0x000000000080781c */ /* 0x000fe20003f0e170 */
[----:B------:R-:W-:-:S12]  /*2820*/  VIADD R37, R24, 0xfffff400 ;  /* 0xfffff40018257836 */ /* 0x000fd80000000000 */
.L_x_380:
[----:B------:R-:W1:Y:S01]  /*2830*/  LDS R5, [R0+-0x1000] ;  /* 0xfff0000000057984 */ /* 0x000e620000000800 */
[----:B------:R-:W-:Y:S01]  /*2840*/  VIADD R46, R46, 0x1000 ;  /* 0x000010002e2e7836 */ /* 0x000fe20000000000 */
[----:B------:R-:W-:Y:S02]  /*2850*/  IADD3 R4, P2, PT, R2, 0x4000, RZ ;  /* 0x0000400002047810 */ /* 0x000fe40007f5e0ff */
[----:B------:R-:W2:Y:S02]  /*2860*/  LDS R7, [R0+-0x800] ;  /* 0xfff8000000077984 */ /* 0x000ea40000000800 */
[----:B------:R-:W-:Y:S02]  /*2870*/  ISETP.GE.AND P1, PT, R46, R37, PT ;  /* 0x000000252e00720c */ /* 0x000fe40003f26270 */
[----:B------:R-:W3:Y:S04]  /*2880*/  LDS R9, [R0] ;  /* 0x0000000000097984 */ /* 0x000ee80000000800 */
[----:B------:R-:W4:Y:S04]  /*2890*/  LDS R11, [R0+0x800] ;  /* 0x00080000000b7984 */ /* 0x000f280000000800 */
[----:B------:R-:W5:Y:S04]  /*28a0*/  LDS R13, [R0+0x1000] ;  /* 0x00100000000d7984 */ /* 0x000f680000000800 */
[----:B------:R-:W5:Y:S04]  /*28b0*/  LDS R15, [R0+0x1800] ;  /* 0x00180000000f7984 */ /* 0x000f680000000800 */
[----:B------:R-:W5:Y:S04]  /*28c0*/  LDS R17, [R0+0x2000] ;  /* 0x0020000000117984 */ /* 0x000f680000000800 */
[----:B------:R-:W5:Y:S04]  /*28d0*/  LDS R19, [R0+0x2800] ;  /* 0x0028000000137984 */ /* 0x000f680000000800 */
[----:B------:R-:W5:Y:S04]  /*28e0*/  LDS R21, [R0+0x3000] ;  /* 0x0030000000157984 */ /* 0x000f680000000800 */
[----:B------:R-:W5:Y:S04]  /*28f0*/  LDS R23, [R0+0x3800] ;  /* 0x0038000000177984 */ /* 0x000f680000000800 */
[----:B0-----:R-:W0:Y:S04]  /*2900*/  LDS R25, [R0+0x4000] ;  /* 0x0040000000197984 */ /* 0x001e280000000800 */
[----:B------:R-:W0:Y:S04]  /*2910*/  LDS R27, [R0+0x4800] ;  /* 0x00480000001b7984 */ /* 0x000e280000000800 */
[----:B------:R-:W0:Y:S04]  /*2920*/  LDS R29, [R0+0x5000] ;  /* 0x00500000001d7984 */ /* 0x000e280000000800 */
[----:B------:R-:W0:Y:S04]  /*2930*/  LDS R31, [R0+0x5800] ;  /* 0x00580000001f7984 */ /* 0x000e280000000800 */
[----:B------:R-:W0:Y:S04]  /*2940*/  LDS R33, [R0+0x6000] ;  /* 0x0060000000217984 */ /* 0x000e280000000800 */
[----:B------:R3:W0:Y:S04]  /*2950*/  LDS R35, [R0+0x6800] ;  /* 0x0068000000237984 */ /* 0x0006280000000800 */
[----:B-1----:R1:W-:Y:S04]  /*2960*/  STG.E desc[UR8][R2.64+-0x800], R5 ;  /* 0xfff8000502007986 */ /* 0x0023e8000c101908 */
[----:B--2---:R-:W-:Y:S01]  /*2970*/  STG.E desc[UR8][R2.64+-0x400], R7 ;  /* 0xfffc000702007986 */ /* 0x004fe2000c101908 */
[----:B---3--:R-:W-:-:S03]  /*2980*/  VIADD R0, R0, 0x8000 ;  /* 0x0000800000007836 */ /* 0x008fc60000000000 */
[----:B------:R-:W-:Y:S01]  /*2990*/  STG.E desc[UR8][R2.64], R9 ;  /* 0x0000000902007986 */ /* 0x000fe2000c101908 */
[----:B-1----:R-:W-:-:S03]  /*29a0*/  IMAD.X R5, RZ, RZ, R3, P2 ;  /* 0x000000ffff057224 */ /* 0x002fc600010e0603 */
[----:B----4-:R-:W-:Y:S04]  /*29b0*/  STG.E desc[UR8][R2.64+0x400], R11 ;  /* 0x0004000b02007986 */ /* 0x010fe8000c101908 */
[----:B-----5:R-:W-:Y:S04]  /*29c0*/  STG.E desc[UR8][R2.64+0x800], R13 ;  /* 0x0008000d02007986 */ /* 0x020fe8000c101908 */
[----:B------:R-:W-:Y:S04]  /*29d0*/  STG.E desc[UR8][R2.64+0xc00], R15 ;  /* 0x000c000f02007986 */ /* 0x000fe8000c101908 */
[----:B------:R-:W-:Y:S04]  /*29e0*/  STG.E desc[UR8][R2.64+0x1000], R17 ;  /* 0x0010001102007986 */ /* 0x000fe8000c101908 */
[----:B------:R-:W-:Y:S04]  /*29f0*/  STG.E desc[UR8][R2.64+0x1400], R19 ;  /* 0x0014001302007986 */ /* 0x000fe8000c101908 */
[----:B------:R-:W-:Y:S04]  /*2a00*/  STG.E desc[UR8][R2.64+0x1800], R21 ;  /* 0x0018001502007986 */ /* 0x000fe8000c101908 */
[----:B------:R-:W-:Y:S04]  /*2a10*/  STG.E desc[UR8][R2.64+0x1c00], R23 ;  /* 0x001c001702007986 */ /* 0x000fe8000c101908 */
[----:B0-----:R-:W-:Y:S04]  /*2a20*/  STG.E desc[UR8][R2.64+0x2000], R25 ;  /* 0x0020001902007986 */ /* 0x001fe8000c101908 */
[----:B------:R-:W-:Y:S04]  /*2a30*/  STG.E desc[UR8][R2.64+0x2400], R27 ;  /* 0x0024001b02007986 */ /* 0x000fe8000c101908 */
[----:B------:R-:W-:Y:S04]  /*2a40*/  STG.E desc[UR8][R2.64+0x2800], R29 ;  /* 0x0028001d02007986 */ /* 0x000fe8000c101908 */
[----:B------:R-:W-:Y:S04]  /*2a50*/  STG.E desc[UR8][R2.64+0x2c00], R31 ;  /* 0x002c001f02007986 */ /* 0x000fe8000c101908 */
[----:B------:R-:W-:Y:S04]  /*2a60*/  STG.E desc[UR8][R2.64+0x3000], R33 ;  /* 0x0030002102007986 */ /* 0x000fe8000c101908 */
[----:B------:R0:W-:Y:S02]  /*2a70*/  STG.E desc[UR8][R2.64+0x3400], R35 ;  /* 0x0034002302007986 */ /* 0x0001e4000c101908 */
[----:B0-----:R-:W-:-:S02]  /*2a80*/  IMAD.MOV.U32 R2, RZ, RZ, R4 ;  /* 0x000000ffff027224 */ /* 0x001fc400078e0004 */
[----:B------:R-:W-:Y:S01]  /*2a90*/  IMAD.MOV.U32 R3, RZ, RZ, R5 ;  /* 0x000000ffff037224 */ /* 0x000fe200078e0005 */
[----:B------:R-:W-:Y:S06]  /*2aa0*/  @!P1 BRA `(.L_x_380) ;  /* 0xfffffffc00609947 */ /* 0x000fec000383ffff */
.L_x_379:
[----:B------:R-:W-:Y:S05]  /*2ab0*/  BSYNC.RECONVERGENT B0 ;  /* 0x0000000000007941 */ /* 0x000fea0003800200 */
.L_x_378:
[----:B------:R-:W-:Y:S01]  /*2ac0*/  IMAD.IADD R4, R24, 0x1, -R46 ;  /* 0x0000000118047824 */ /* 0x000fe200078e0a2e */
[----:B------:R-:W-:Y:S04]  /*2ad0*/  BSSY.RECONVERGENT B0, `(.L_x_381) ;  /* 0x000001a000007945 */ /* 0x000fe80003800200 */
[----:B------:R-:W-:-:S13]  /*2ae0*/  ISETP.GT.AND P1, PT, R4, 0x400, PT ;  /* 0x000004000400780c */ /* 0x000fda0003f24270 */
[----:B------:R-:W-:Y:S05]  /*2af0*/  @!P1 BRA `(.L_x_382) ;  /* 0x00000000005c9947 */ /* 0x000fea0003800000 */
[----:B------:R-:W1:Y:S01]  /*2b00*/  LDS R5, [R0+-0x1000] ;  /* 0xfff0000000057984 */ /* 0x000e620000000800 */
[----:B------:R-:W-:Y:S01]  /*2b10*/  IADD3 R4, P1, PT, R2, 0x2000, RZ ;  /* 0x0000200002047810 */ /* 0x000fe20007f3e0ff */
[----:B------:R-:W-:Y:S01]  /*2b20*/  VIADD R46, R46, 0x800 ;  /* 0x000008002e2e7836 */ /* 0x000fe20000000000 */
[----:B------:R-:W-:Y:S01]  /*2b30*/  PLOP3.LUT P0, PT, PT, PT, PT, 0x8, 0x80 ;  /* 0x000000000080781c */ /* 0x000fe20003f0e170 */
[----:B------:R-:W2:Y:S02]  /*2b40*/  LDS R7, [R0+-0x800] ;  /* 0xfff8000000077984 */ /* 0x000ea40000000800 */
[----:B------:R-:W-:Y:S02]  /*2b50*/  IMAD.X R21, RZ, RZ, R3, P1 ;  /* 0x000000ffff157224 */ /* 0x000fe400008e0603 */
[----:B------:R-:W3:Y:S04]  /*2b60*/  LDS R9, [R0] ;  /* 0x0000000000097984 */ /* 0x000ee80000000800 */
[----:B------:R-:W4:Y:S04]  /*2b70*/  LDS R11, [R0+0x800] ;  /* 0x00080000000b7984 */ /* 0x000f280000000800 */
[----:B------:R-:W5:Y:S04]  /*2b80*/  LDS R13, [R0+0x1000] ;  /* 0x00100000000d7984 */ /* 0x000f680000000800 */
[----:B------:R-:W0:Y:S04]  /*2b90*/  LDS R15, [R0+0x1800] ;  /* 0x00180000000f7984 */ /* 0x000e280000000800 */
[----:B------:R-:W0:Y:S04]  /*2ba0*/  LDS R17, [R0+0x2000] ;  /* 0x0020000000117984 */ /* 0x000e280000000800 */
[----:B------:R1:W0:Y:S02]  /*2bb0*/  LDS R19, [R0+0x2800] ;  /* 0x0028000000137984 */ /* 0x0002240000000800 */
[----:B-1----:R-:W-:-:S02]  /*2bc0*/  VIADD R0, R0, 0x4000 ;  /* 0x0000400000007836 */ /* 0x002fc40000000000 */
[----:B------:R-:W-:Y:S04]  /*2bd0*/  STG.E desc[UR8][R2.64+-0x800], R5 ;  /* 0xfff8000502007986 */ /* 0x000fe8000c101908 */
[----:B--2---:R-:W-:Y:S04]  /*2be0*/  STG.E desc[UR8][R2.64+-0x400], R7 ;  /* 0xfffc000702007986 */ /* 0x004fe8000c101908 */
[----:B---3--:R-:W-:Y:S04]  /*2bf0*/  STG.E desc[UR8][R2.64], R9 ;  /* 0x0000000902007986 */ /* 0x008fe8000c101908 */
[----:B----4-:R-:W-:Y:S04]  /*2c00*/  STG.E desc[UR8][R2.64+0x400], R11 ;  /* 0x0004000b02007986 */ /* 0x010fe8000c101908 */
[----:B-----5:R-:W-:Y:S04]  /*2c10*/  STG.E desc[UR8][R2.64+0x800], R13 ;  /* 0x0008000d02007986 */ /* 0x020fe8000c101908 */
[----:B0-----:R-:W-:Y:S04]  /*2c20*/  STG.E desc[UR8][R2.64+0xc00], R15 ;  /* 0x000c000f02007986 */ /* 0x001fe8000c101908 */
[----:B------:R-:W-:Y:S04]  /*2c30*/  STG.E desc[UR8][R2.64+0x1000], R17 ;  /* 0x0010001102007986 */ /* 0x000fe8000c101908 */
[----:B------:R0:W-:Y:S02]  /*2c40*/  STG.E desc[UR8][R2.64+0x1400], R19 ;  /* 0x0014001302007986 */ /* 0x0001e4000c101908 */
[----:B0-----:R-:W-:Y:S01]  /*2c50*/  MOV R2, R4 ;  /* 0x0000000400027202 */ /* 0x001fe20000000f00 */
[----:B------:R-:W-:-:S07]  /*2c60*/  IMAD.MOV.U32 R3, RZ, RZ, R21 ;  /* 0x000000ffff037224 */ /* 0x000fce00078e0015 */
.L_x_382:
[----:B------:R-:W-:Y:S05]  /*2c70*/  BSYNC.RECONVERGENT B0 ;  /* 0x0000000000007941 */ /* 0x000fea0003800200 */
.L_x_381:
[----:B------:R-:W-:-:S13]  /*2c80*/  ISETP.LT.OR P0, PT, R46, R24, P0 ;  /* 0x000000182e00720c */ /* 0x000fda0000701670 */
[----:B------:R-:W-:Y:S05]  /*2c90*/  @!P0 EXIT ;  /* 0x000000000000894d */ /* 0x000fea0003800000 */
[----:B------:R-:W1:Y:S04]  /*2ca0*/  LDS R5, [R0+-0x1000] ;  /* 0xfff0000000057984 */ /* 0x000e680000000800 */
[----:B------:R-:W2:Y:S04]  /*2cb0*/  LDS R7, [R0+-0x800] ;  /* 0xfff8000000077984 */ /* 0x000ea80000000800 */
[----:B------:R-:W3:Y:S04]  /*2cc0*/  LDS R9, [R0] ;  /* 0x0000000000097984 */ /* 0x000ee80000000800 */
[----:B------:R-:W4:Y:S04]  /*2cd0*/  LDS R11, [R0+0x800] ;  /* 0x00080000000b7984 */ /* 0x000f280000000800 */
[----:B-1----:R-:W-:Y:S04]  /*2ce0*/  STG.E desc[UR8][R2.64+-0x800], R5 ;  /* 0xfff8000502007986 */ /* 0x002fe8000c101908 */
[----:B--2---:R-:W-:Y:S04]  /*2cf0*/  STG.E desc[UR8][R2.64+-0x400], R7 ;  /* 0xfffc000702007986 */ /* 0x004fe8000c101908 */
[----:B---3--:R-:W-:Y:S04]  /*2d00*/  STG.E desc[UR8][R2.64], R9 ;  /* 0x0000000902007986 */ /* 0x008fe8000c101908 */
[----:B----4-:R-:W-:Y:S01]  /*2d10*/  STG.E desc[UR8][R2.64+0x400], R11 ;  /* 0x0004000b02007986 */ /* 0x010fe2000c101908 */
[----:B------:R-:W-:Y:S05]  /*2d20*/  EXIT ;  /* 0x000000000000794d */ /* 0x000fea0003800000 */
.L_x_374:
[----:B0-----:R-:W0:Y:S01]  /*2d30*/  @P0 LDC.64 R26, c[0x0][0x3a0] ;  /* 0x0000e800ff1a0b82 */ /* 0x001e220000000a00 */
[----:B------:R-:W-:Y:S02]  /*2d40*/  ISETP.NE.AND P6, PT, R4, R6, PT ;  /* 0x000000060400720c */ /* 0x000fe40003fc5270 */
[----:B------:R-:W-:Y:S02]  /*2d50*/  ISETP.NE.AND P1, PT, R6, R28, PT ;  /* 0x0000001c0600720c */ /* 0x000fe40003f25270 */
[----:B------:R-:W-:Y:S02]  /*2d60*/  ISETP.NE.AND P5, PT, R28, R30, PT ;  /* 0x0000001e1c00720c */ /* 0x000fe40003fa5270 */
[----:B------:R-:W-:Y:S02]  /*2d70*/  ISETP.NE.AND P4, PT, R30, R32, PT ;  /* 0x000000201e00720c */ /* 0x000fe40003f85270 */
[----:B------:R-:W-:Y:S02]  /*2d80*/  ISETP.NE.AND P3, PT, R32, R34, PT ;  /* 0x000000222000720c */ /* 0x000fe40003f65270 */
[----:B------:R-:W-:-:S03]  /*2d90*/  ISETP.NE.AND P2, PT, R34, R36, PT ;  /* 0x000000242200720c */ /* 0x000fc60003f45270 */
[----:B------:R-:W1:Y:S08]  /*2da0*/  @P6 LDC.64 R24, c[0x0][0x3a0] ;  /* 0x0000e800ff186b82 */ /* 0x000e700000000a00 */
[----:B------:R-:W2:Y:S01]  /*2db0*/  @P1 LDC.64 R22, c[0x0][0x3a0] ;  /* 0x0000e800ff161b82 */ /* 0x000ea20000000a00 */
[----:B0-----:R-:W-:-:S05]  /*2dc0*/  @P0 IMAD.WIDE R26, R9, 0x4, R26 ;  /* 0x00000004091a0825 */ /* 0x001fca00078e021a */
[----:B------:R0:W-:Y:S01]  /*2dd0*/  @P0 STG.E desc[UR8][R26.64], R41 ;  /* 0x000000291a000986 */ /* 0x0001e2000c101908 */
[----:B------:R-:W-:Y:S01]  /*2de0*/  ISETP.NE.AND P0, PT, R36, R38, PT ;  /* 0x000000262400720c */ /* 0x000fe20003f05270 */
[----:B------:R-:W3:Y:S01]  /*2df0*/  @P5 LDC.64 R8, c[0x0][0x3a0] ;  /* 0x0000e800ff085b82 */ /* 0x000ee20000000a00 */
[----:B-1----:R-:W-:-:S07]  /*2e00*/  @P6 IMAD.WIDE R24, R45, 0x4, R24 ;  /* 0x000000042d186825 */ /* 0x002fce00078e0218 */
[----:B------:R-:W1:Y:S01]  /*2e10*/  @P4 LDC.64 R14, c[0x0][0x3a0] ;  /* 0x0000e800ff0e4b82 */ /* 0x000e620000000a00 */
[----:B------:R0:W-:Y:S01]  /*2e20*/  @P6 STG.E desc[UR8][R24.64], R5 ;  /* 0x0000000518006986 */ /* 0x0001e2000c101908 */
[----:B------:R-:W-:Y:S01]  /*2e30*/  ISETP.NE.AND P6, PT, R38, R3, PT ;  /* 0x000000032600720c */ /* 0x000fe20003fc5270 */
[----:B--2---:R-:W-:-:S05]  /*2e40*/  @P1 IMAD.WIDE R22, R11, 0x4, R22 ;  /* 0x000000040b161825 */ /* 0x004fca00078e0216 */
[----:B------:R-:W2:Y:S01]  /*2e50*/  @P3 LDC.64 R16, c[0x0][0x3a0] ;  /* 0x0000e800ff103b82 */ /* 0x000ea20000000a00 */
[----:B------:R0:W-:Y:S07]  /*2e60*/  @P1 STG.E desc[UR8][R22.64], R7 ;  /* 0x0000000716001986 */ /* 0x0001ee000c101908 */
[----:B------:R-:W4:Y:S01]  /*2e70*/  @P2 LDC.64 R18, c[0x0][0x3a0] ;  /* 0x0000e800ff122b82 */ /* 0x000f220000000a00 */
[----:B---3--:R-:W-:-:S05]  /*2e80*/  @P5 IMAD.WIDE R8, R44, 0x4, R8 ;  /* 0x000000042c085825 */ /* 0x008fca00078e0208 */
[----:B------:R0:W-:Y:S02]  /*2e90*/  @P5 STG.E desc[UR8][R8.64], R29 ;  /* 0x0000001d08005986 */ /* 0x0001e4000c101908 */
[----:B------:R-:W3:Y:S01]  /*2ea0*/  @P0 LDC.64 R20, c[0x0][0x3a0] ;  /* 0x0000e800ff140b82 */ /* 0x000ee20000000a00 */
[----:B-1----:R-:W-:-:S05]  /*2eb0*/  @P4 IMAD.WIDE R14, R13, 0x4, R14 ;  /* 0x000000040d0e4825 */ /* 0x002fca00078e020e */
[----:B------:R0:W-:Y:S01]  /*2ec0*/  @P4 STG.E desc[UR8][R14.64], R31 ;  /* 0x0000001f0e004986 */ /* 0x0001e2000c101908 */
[----:B--2---:R-:W-:-:S05]  /*2ed0*/  @P3 IMAD.WIDE R16, R0, 0x4, R16 ;  /* 0x0000000400103825 */ /* 0x004fca00078e0210 */
[----:B------:R0:W-:Y:S01]  /*2ee0*/  @P3 STG.E desc[UR8][R16.64], R33 ;  /* 0x0000002110003986 */ /* 0x0001e2000c101908 */
[----:B----4-:R-:W-:-:S05]  /*2ef0*/  @P2 IMAD.WIDE R18, R2, 0x4, R18 ;  /* 0x0000000402122825 */ /* 0x010fca00078e0212 */
[----:B------:R0:W-:Y:S01]  /*2f00*/  @P2 STG.E desc[UR8][R18.64], R35 ;  /* 0x0000002312002986 */ /* 0x0001e2000c101908 */
[----:B---3--:R-:W-:-:S05]  /*2f10*/  @P0 IMAD.WIDE R20, R42, 0x4, R20 ;  /* 0x000000042a140825 */ /* 0x008fca00078e0214 */
[----:B------:R0:W-:Y:S01]  /*2f20*/  @P0 STG.E desc[UR8][R20.64], R37 ;  /* 0x0000002514000986 */ /* 0x0001e2000c101908 */
[----:B------:R-:W-:Y:S05]  /*2f30*/  @!P6 EXIT ;  /* 0x000000000000e94d */ /* 0x000fea0003800000 */
[----:B------:R-:W1:Y:S02]  /*2f40*/  LDC.64 R2, c[0x0][0x3a0] ;  /* 0x0000e800ff027b82 */ /* 0x000e640000000a00 */
[----:B-1----:R-:W-:-:S05]  /*2f50*/  IMAD.WIDE R2, R43, 0x4, R2 ;  /* 0x000000042b027825 */ /* 0x002fca00078e0202 */
[----:B------:R-:W-:Y:S01]  /*2f60*/  STG.E desc[UR8][R2.64], R39 ;  /* 0x0000002702007986 */ /* 0x000fe2000c101908 */
[----:B------:R-:W-:Y:S05]  /*2f70*/  EXIT ;  /* 0x000000000000794d */ /* 0x000fea0003800000 */
.L_x_373:
[----:B------:R-:W0:Y:S01]  /*2f80*/  LDC.64 R4, c[0x0][0x380] ;  /* 0x0000e000ff047b82 */ /* 0x000e220000000a00 */
[----:B------:R-:W1:Y:S01]  /*2f90*/  S2R R0, SR_TID.X ;  /* 0x0000000000007919 */ /* 0x000e620000002100 */
[----:B------:R-:W-:Y:S01]  /*2fa0*/  UMOV UR4, 0x400 ;  /* 0x0000040000047882 */ /* 0x000fe20000000000 */
[----:B------:R-:W-:Y:S01]  /*2fb0*/  BSSY.RECONVERGENT B0, `(.L_x_383) ;  /* 0x00000c2000007945 */ /* 0x000fe20003800200 */
[----:B------:R-:W2:Y:S04]  /*2fc0*/  S2R R36, SR_LANEID ;  /* 0x0000000000247919 */ /* 0x000ea80000000000 */
[----:B------:R-:W3:Y:S01]  /*2fd0*/  S2UR UR5, SR_CgaCtaId ;  /* 0x00000000000579c3 */ /* 0x000ee20000008800 */
[----:B0-----:R-:W-:-:S04]  /*2fe0*/  IABS R7, R5 ;  /* 0x0000000500077213 */ /* 0x001fc80000000000 */
[----:B------:R-:W0:Y:S01]  /*2ff0*/  I2F.RP R9, R7 ;  /* 0x0000000700097306 */ /* 0x000e220000209400 */
[----:B---3--:R-:W-:Y:S01]  /*3000*/  ULEA UR4, UR5, UR4, 0x18 ;  /* 0x0000000405047291 */ /* 0x008fe2000f8ec0ff */
[C---:B-1----:R-:W-:Y:S02]  /*3010*/  LOP3.LUT R2, R0.reuse, 0x1f, RZ, 0xc0, !PT ;  /* 0x0000001f00027812 */ /* 0x042fe400078ec0ff */
[----:B------:R-:W-:Y:S02]  /*3020*/  LOP3.LUT R6, R0, 0x3e0, RZ, 0xc0, !PT ;  /* 0x000003e000067812 */ /* 0x000fe400078ec0ff */
[----:B------:R-:W-:Y:S01]  /*3030*/  SHF.R.U32.HI R43, RZ, 0x5, R0 ;  /* 0x00000005ff2b7819 */ /* 0x000fe20000011600 */
[----:B------:R-:W-:-:S04]  /*3040*/  IMAD R11, R37, 0x900, R2 ;  /* 0x00000900250b7824 */ /* 0x000fc800078e0202 */
[----:B------:R-:W-:Y:S01]  /*3050*/  IMAD R11, R6, 0x9, R11 ;  /* 0x00000009060b7824 */ /* 0x000fe200078e020b */
[----:B0-----:R-:W0:Y:S03]  /*3060*/  MUFU.RCP R9, R9 ;  /* 0x0000000900097308 */ /* 0x001e260000001000 */
[----:B------:R-:W-:-:S04]  /*3070*/  IMAD.IADD R12, R11, 0x1, R4 ;  /* 0x000000010b0c7824 */ /* 0x000fc800078e0204 */
[C---:B------:R-:W-:Y:S01]  /*3080*/  VIADD R8, R12.reuse, 0x20 ;  /* 0x000000200c087836 */ /* 0x040fe20000000000 */
[CC--:B------:R-:W-:Y:S01]  /*3090*/  LOP3.LUT R13, R12.reuse, R5.reuse, RZ, 0x3c, !PT ;  /* 0x000000050c0d7212 */ /* 0x0c0fe200078e3cff */
[C---:B------:R-:W-:Y:S02]  /*30a0*/  VIADD R14, R12.reuse, 0x40 ;  /* 0x000000400c0e7836 */ /* 0x040fe40000000000 */
[C---:B------:R-:W-:Y:S01]  /*30b0*/  VIADD R20, R12.reuse, 0x60 ;  /* 0x000000600c147836 */ /* 0x040fe20000000000 */
[----:B------:R-:W-:Y:S01]  /*30c0*/  IABS R16, R8 ;  /* 0x0000000800107213 */ /* 0x000fe20000000000 */
[C---:B------:R-:W-:Y:S01]  /*30d0*/  VIADD R22, R12.reuse, 0x80 ;  /* 0x000000800c167836 */ /* 0x040fe20000000000 */
[----:B------:R-:W-:Y:S01]  /*30e0*/  IABS R18, R14 ;  /* 0x0000000e00127213 */ /* 0x000fe20000000000 */
[----:B------:R-:W-:Y:S01]  /*30f0*/  VIADD R24, R12, 0xe0 ;  /* 0x000000e00c187836 */ /* 0x000fe20000000000 */
[----:B------:R-:W-:Y:S01]  /*3100*/  ISETP.GE.AND P2, PT, R13, RZ, PT ;  /* 0x000000ff0d00720c */ /* 0x000fe20003f46270 */
[----:B0-----:R-:W-:Y:S01]  /*3110*/  VIADD R3, R9, 0xffffffe ;  /* 0x0ffffffe09037836 */ /* 0x001fe20000000000 */
[----:B------:R-:W-:-:S02]  /*3120*/  LOP3.LUT R14, R14, R5, RZ, 0x3c, !PT ;  /* 0x000000050e0e7212 */ /* 0x000fc400078e3cff */
[-C--:B------:R-:W-:Y:S02]  /*3130*/  LOP3.LUT R15, R20, R5.reuse, RZ, 0x3c, !PT ;  /* 0x00000005140f7212 */ /* 0x080fe400078e3cff */
[----:B------:R-:W-:Y:S01]  /*3140*/  ISETP.GE.AND P0, PT, R14, RZ, PT ;  /* 0x000000ff0e00720c */ /* 0x000fe20003f06270 */
[----:B------:R-:W0:Y:S01]  /*3150*/  F2I.FTZ.U32.TRUNC.NTZ R3, R3 ;  /* 0x0000000300037305 */ /* 0x000e22000021f000 */
[----:B------:R-:W-:Y:S01]  /*3160*/  VIADD R14, R12, 0xa0 ;  /* 0x000000a00c0e7836 */ /* 0x000fe20000000000 */
[----:B------:R-:W-:Y:S02]  /*3170*/  IABS R20, R20 ;  /* 0x0000001400147213 */ /* 0x000fe40000000000 */
[----:B------:R-:W-:Y:S02]  /*3180*/  LOP3.LUT R8, R8, R5, RZ, 0x3c, !PT ;  /* 0x0000000508087212 */ /* 0x000fe400078e3cff */
[----:B------:R-:W-:Y:S02]  /*3190*/  IABS R28, R14 ;  /* 0x0000000e001c7213 */ /* 0x000fe40000000000 */
[----:B------:R-:W-:-:S02]  /*31a0*/  IABS R26, R22 ;  /* 0x00000016001a7213 */ /* 0x000fc40000000000 */
[----:B------:R-:W-:Y:S02]  /*31b0*/  ISETP.GE.AND P5, PT, R8, RZ, PT ;  /* 0x000000ff0800720c */ /* 0x000fe40003fa6270 */
[----:B------:R-:W-:Y:S02]  /*31c0*/  ISETP.GE.AND P4, PT, R15, RZ, PT ;  /* 0x000000ff0f00720c */ /* 0x000fe40003f86270 */
[-C--:B------:R-:W-:Y:S01]  /*31d0*/  LOP3.LUT R22, R22, R5.reuse, RZ, 0x3c, !PT ;  /* 0x0000000516167212 */ /* 0x080fe200078e3cff */
[----:B0-----:R-:W-:Y:S01]  /*31e0*/  IMAD.MOV R2, RZ, RZ, -R3 ;  /* 0x000000ffff027224 */ /* 0x001fe200078e0a03 */
[----:B------:R-:W-:Y:S02]  /*31f0*/  IABS R32, R24 ;  /* 0x0000001800207213 */ /* 0x000fe40000000000 */
[----:B------:R-:W-:Y:S01]  /*3200*/  LOP3.LUT R14, R14, R5, RZ, 0x3c, !PT ;  /* 0x000000050e0e7212 */ /* 0x000fe200078e3cff */
[----:B------:R-:W-:Y:S01]  /*3210*/  IMAD R9, R2, R7, RZ ;  /* 0x0000000702097224 */ /* 0x000fe200078e02ff */
[----:B------:R-:W-:Y:S01]  /*3220*/  LOP3.LUT R24, R24, R5, RZ, 0x3c, !PT ;  /* 0x0000000518187212 */ /* 0x000fe200078e3cff */
[----:B------:R-:W-:-:S04]  /*3230*/  IMAD.MOV.U32 R2, RZ, RZ, RZ ;  /* 0x000000ffff027224 */ /* 0x000fc800078e00ff */
[----:B------:R-:W-:Y:S01]  /*3240*/  IMAD.HI.U32 R9, R3, R9, R2 ;  /* 0x0000000903097227 */ /* 0x000fe200078e0002 */
[----:B------:R-:W-:-:S05]  /*3250*/  IABS R2, R12 ;  /* 0x0000000c00027213 */ /* 0x000fca0000000000 */
        /* <DEDUP_REMOVED lines=8> */
[----:B------:R-:W-:Y:S02]  /*32e0*/  IMAD.MOV R3, RZ, RZ, -R13 ;  /* 0x000000ffff037224 */ /* 0x000fe400078e0a0d */
[----:B------:R-:W-:Y:S01]  /*32f0*/  IMAD.HI.U32 R17, R9, R20, RZ ;  /* 0x0000001409117227 */ /* 0x000fe200078e00ff */
[----:B------:R-:W-:-:S03]  /*3300*/  ISETP.GT.U32.AND P3, PT, R7, R2, PT ;  /* 0x000000020700720c */ /* 0x000fc60003f64070 */
[----:B------:R-:W-:Y:S02]  /*3310*/  IMAD R18, R7, R3, R18 ;  /* 0x0000000307127224 */ /* 0x000fe400078e0212 */
[----:B------:R-:W-:Y:S02]  /*3320*/  @!P6 IMAD.IADD R16, R16, 0x1, -R7 ;  /* 0x000000011010e824 */ /* 0x000fe400078e0a07 */
[----:B------:R-:W-:Y:S02]  /*3330*/  @!P6 VIADD R10, R10, 0x1 ;  /* 0x000000010a0ae836 */ /* 0x000fe40000000000 */
[----:B------:R-:W-:Y:S01]  /*3340*/  IMAD.HI.U32 R8, R9, R28, RZ ;  /* 0x0000001c09087227 */ /* 0x000fe200078e00ff */
[----:B------:R-:W-:-:S03]  /*3350*/  ISETP.GE.U32.AND P1, PT, R16, R7, PT ;  /* 0x000000071000720c */ /* 0x000fc60003f26070 */
[----:B------:R-:W-:Y:S01]  /*3360*/  @!P3 IMAD.IADD R2, R2, 0x1, -R7 ;  /* 0x000000010202b824 */ /* 0x000fe200078e0a07 */
[----:B------:R-:W-:Y:S01]  /*3370*/  IADD3 R19, PT, PT, -R8, RZ, RZ ;  /* 0x000000ff08137210 */ /* 0x000fe20007ffe1ff */
[----:B------:R-:W-:-:S03]  /*3380*/  IMAD.HI.U32 R15, R9, R26, RZ ;  /* 0x0000001a090f7227 */ /* 0x000fc600078e00ff */
[----:B------:R-:W-:Y:S01]  /*3390*/  ISETP.GE.U32.AND P6, PT, R2, R7, PT ;  /* 0x000000070200720c */ /* 0x000fe20003fc6070 */
[----:B------:R-:W-:Y:S02]  /*33a0*/  IMAD.MOV R2, RZ, RZ, -R17 ;  /* 0x000000ffff027224 */ /* 0x000fe400078e0a11 */
[----:B------:R-:W-:Y:S02]  /*33b0*/  @!P3 VIADD R6, R6, 0x1 ;  /* 0x000000010606b836 */ /* 0x000fe40000000000 */
[----:B------:R-:W-:Y:S01]  /*33c0*/  @P1 VIADD R10, R10, 0x1 ;  /* 0x000000010a0a1836 */ /* 0x000fe20000000000 */
[C---:B------:R-:W-:Y:S01]  /*33d0*/  ISETP.GT.U32.AND P1, PT, R7.reuse, R18, PT ;  /* 0x000000120700720c */ /* 0x040fe20003f24070 */
[C---:B------:R-:W-:Y:S02]  /*33e0*/  IMAD R20, R7.reuse, R2, R20 ;  /* 0x0000000207147224 */ /* 0x040fe400078e0214 */
[----:B------:R-:W-:Y:S02]  /*33f0*/  IMAD.MOV R3, RZ, RZ, -R15 ;  /* 0x000000ffff037224 */ /* 0x000fe400078e0a0f */
[C---:B------:R-:W-:Y:S01]  /*3400*/  IMAD R28, R7.reuse, R19, R28 ;  /* 0x00000013071c7224 */ /* 0x040fe200078e021c */
[----:B------:R-:W-:Y:S01]  /*3410*/  ISETP.GT.U32.AND P3, PT, R7, R20, PT ;  /* 0x000000140700720c */ /* 0x000fe20003f64070 */
[----:B------:R-:W-:-:S02]  /*3420*/  @P6 VIADD R6, R6, 0x1 ;  /* 0x0000000106066836 */ /* 0x000fc40000000000 */
[C---:B------:R-:W-:Y:S02]  /*3430*/  IMAD R26, R7.reuse, R3, R26 ;  /* 0x00000003071a7224 */ /* 0x040fe400078e021a */
[----:B------:R-:W-:Y:S01]  /*3440*/  IMAD.MOV.U32 R19, RZ, RZ, R6 ;  /* 0x000000ffff137224 */ /* 0x000fe200078e0006 */
[----:B------:R-:W0:Y:S01]  /*3450*/  LDC.64 R2, c[0x0][0x388] ;  /* 0x0000e200ff027b82 */ /* 0x000e220000000a00 */
[----:B------:R-:W-:Y:S02]  /*3460*/  @!P1 IMAD.IADD R18, R18, 0x1, -R7 ;  /* 0x0000000112129824 */ /* 0x000fe400078e0a07 */
[----:B------:R-:W-:Y:S02]  /*3470*/  VIADD R16, R12, 0xc0 ;  /* 0x000000c00c107836 */ /* 0x000fe40000000000 */
[----:B------:R-:W-:Y:S01]  /*3480*/  @!P2 IMAD.MOV R19, RZ, RZ, -R19 ;  /* 0x000000ffff13a224 */ /* 0x000fe200078e0a13 */
[-C--:B------:R-:W-:Y:S01]  /*3490*/  ISETP.GE.U32.AND P6, PT, R18, R7.reuse, PT ;  /* 0x000000071200720c */ /* 0x080fe20003fc6070 */
[----:B------:R-:W-:Y:S01]  /*34a0*/  @!P5 IMAD.MOV R10, RZ, RZ, -R10 ;  /* 0x000000ffff0ad224 */ /* 0x000fe200078e0a0a */
[----:B------:R-:W-:Y:S01]  /*34b0*/  ISETP.GT.U32.AND P2, PT, R7, R26, PT ;  /* 0x0000001a0700720c */ /* 0x000fe20003f44070 */
[----:B------:R-:W-:Y:S01]  /*34c0*/  @!P3 IMAD.IADD R20, R20, 0x1, -R7 ;  /* 0x000000011414b824 */ /* 0x000fe200078e0a07 */
[----:B------:R-:W-:Y:S01]  /*34d0*/  IABS R30, R16 ;  /* 0x00000010001e7213 */ /* 0x000fe20000000000 */
[----:B------:R-:W-:Y:S01]  /*34e0*/  @!P1 VIADD R13, R13, 0x1 ;  /* 0x000000010d0d9836 */ /* 0x000fe20000000000 */
[----:B------:R-:W-:Y:S01]  /*34f0*/  ISETP.GE.AND P5, PT, R22, RZ, PT ;  /* 0x000000ff1600720c */ /* 0x000fe20003fa6270 */
[----:B------:R-:W-:Y:S01]  /*3500*/  VIADD R22, R12, 0x100 ;  /* 0x000001000c167836 */ /* 0x000fe20000000000 */
[----:B------:R-:W-:Y:S01]  /*3510*/  ISETP.GE.U32.AND P1, PT, R20, R7, PT ;  /* 0x000000071400720c */ /* 0x000fe20003f26070 */
[----:B------:R-:W-:Y:S01]  /*3520*/  IMAD.HI.U32 R12, R9, R30, RZ ;  /* 0x0000001e090c7227 */ /* 0x000fe200078e00ff */
[----:B------:R-:W-:-:S02]  /*3530*/  LOP3.LUT R16, R16, R5, RZ, 0x3c, !PT ;  /* 0x0000000510107212 */ /* 0x000fc400078e3cff */
[----:B------:R-:W-:Y:S01]  /*3540*/  IABS R34, R22 ;  /* 0x0000001600227213 */ /* 0x000fe20000000000 */
[----:B------:R-:W-:Y:S01]  /*3550*/  IMAD.MOV R6, RZ, RZ, -R12 ;  /* 0x000000ffff067224 */ /* 0x000fe200078e0a0c */
[----:B------:R-:W-:Y:S01]  /*3560*/  LOP3.LUT R22, R22, R5, RZ, 0x3c, !PT ;  /* 0x0000000516167212 */ /* 0x000fe200078e3cff */
[----:B------:R-:W-:Y:S01]  /*3570*/  @P6 VIADD R13, R13, 0x1 ;  /* 0x000000010d0d6836 */ /* 0x000fe20000000000 */
[----:B------:R-:W-:Y:S01]  /*3580*/  @!P2 IADD3 R15, PT, PT, R15, 0x1, RZ ;  /* 0x000000010f0fa810 */ /* 0x000fe20007ffe0ff */
[----:B------:R-:W-:Y:S01]  /*3590*/  IMAD.HI.U32 R20, R9, R32, RZ ;  /* 0x0000002009147227 */ /* 0x000fe200078e00ff */
[----:B------:R-:W-:-:S03]  /*35a0*/  ISETP.GT.U32.AND P6, PT, R7, R28, PT ;  /* 0x0000001c0700720c */ /* 0x000fc60003fc4070 */
[----:B------:R-:W-:Y:S02]  /*35b0*/  @!P2 IMAD.IADD R26, R26, 0x1, -R7 ;  /* 0x000000011a1aa824 */ /* 0x000fe400078e0a07 */
[----:B------:R-:W-:Y:S01]  /*35c0*/  IMAD R30, R7, R6, R30 ;  /* 0x00000006071e7224 */ /* 0x000fe200078e021e */
[----:B0-----:R-:W-:Y:S01]  /*35d0*/  IABS R6, R3 ;  /* 0x0000000300067213 */ /* 0x001fe20000000000 */
[----:B------:R-:W-:Y:S02]  /*35e0*/  IMAD.MOV.U32 R21, RZ, RZ, R13 ;  /* 0x000000ffff157224 */ /* 0x000fe400078e000d */
[----:B------:R-:W-:Y:S02]  /*35f0*/  IMAD.MOV R13, RZ, RZ, -R20 ;  /* 0x000000ffff0d7224 */ /* 0x000fe400078e0a14 */
[----:B------:R-:W-:Y:S01]  /*3600*/  @!P3 VIADD R17, R17, 0x1 ;  /* 0x000000011111b836 */ /* 0x000fe20000000000 */
[----:B------:R-:W-:Y:S01]  /*3610*/  ISETP.GE.U32.AND P3, PT, R26, R7, PT ;  /* 0x000000071a00720c */ /* 0x000fe20003f66070 */
[----:B------:R-:W-:Y:S01]  /*3620*/  @!P0 IMAD.MOV R21, RZ, RZ, -R21 ;  /* 0x000000ffff158224 */ /* 0x000fe200078e0a15 */
[C---:B------:R-:W-:Y:S01]  /*3630*/  ISETP.GT.U32.AND P0, PT, R7.reuse, R30, PT ;  /* 0x0000001e0700720c */ /* 0x040fe20003f04070 */
[----:B------:R-:W-:-:S02]  /*3640*/  IMAD R26, R7, R13, R32 ;  /* 0x0000000d071a7224 */ /* 0x000fc400078e0220 */
[----:B------:R-:W-:Y:S01]  /*3650*/  IMAD.HI.U32 R18, R9, R34, RZ ;  /* 0x0000002209127227 */ /* 0x000fe200078e00ff */
[----:B------:R-:W0:Y:S02]  /*3660*/  I2F.RP R13, R6 ;  /* 0x00000006000d7306 */ /* 0x000e240000209400 */
[----:B------:R-:W-:Y:S01]  /*3670*/  ISETP.GT.U32.AND P2, PT, R7, R26, PT ;  /* 0x0000001a0700720c */ /* 0x000fe20003f44070 */
[----:B------:R-:W-:Y:S02]  /*3680*/  IMAD.MOV R23, RZ, RZ, -R18 ;  /* 0x000000ffff177224 */ /* 0x000fe400078e0a12 */
[----:B------:R-:W-:Y:S02]  /*3690*/  @P1 VIADD R17, R17, 0x1 ;  /* 0x0000000111111836 */ /* 0x000fe40000000000 */
[----:B------:R-:W-:Y:S02]  /*36a0*/  IMAD R32, R7, R23, R34 ;  /* 0x0000001707207224 */ /* 0x000fe400078e0222 */
[----:B------:R-:W-:-:S02]  /*36b0*/  @!P0 IMAD.IADD R30, R30, 0x1, -R7 ;  /* 0x000000011e1e8824 */ /* 0x000fc400078e0a07 */
[----:B------:R-:W-:Y:S01]  /*36c0*/  @!P4 IMAD.MOV R17, RZ, RZ, -R17 ;  /* 0x000000ffff11c224 */ /* 0x000fe200078e0a11 */
[----:B------:R-:W-:Y:S01]  /*36d0*/  ISETP.GT.U32.AND P4, PT, R7, R32, PT ;  /* 0x000000200700720c */ /* 0x000fe20003f84070 */
[----:B------:R-:W-:Y:S01]  /*36e0*/  @P3 VIADD R15, R15, 0x1 ;  /* 0x000000010f0f3836 */ /* 0x000fe20000000000 */
[-C--:B------:R-:W-:Y:S01]  /*36f0*/  ISETP.GE.U32.AND P3, PT, R30, R7.reuse, PT ;  /* 0x000000071e00720c */ /* 0x080fe20003f66070 */
[----:B------:R-:W-:Y:S02]  /*3700*/  @!P2 IMAD.IADD R26, R26, 0x1, -R7 ;  /* 0x000000011a1aa824 */ /* 0x000fe400078e0a07 */
[----:B------:R-:W-:Y:S02]  /*3710*/  IMAD.MOV.U32 R23, RZ, RZ, R15 ;  /* 0x000000ffff177224 */ /* 0x000fe400078e000f */
[--C-:B------:R-:W-:Y:S01]  /*3720*/  @!P6 IMAD.IADD R28, R28, 0x1, -R7.reuse ;  /* 0x000000011c1ce824 */ /* 0x100fe200078e0a07 */
[----:B0-----:R-:W0:Y:S01]  /*3730*/  MUFU.RCP R15, R13 ;  /* 0x0000000d000f7308 */ /* 0x001e220000001000 */
[----:B------:R-:W-:Y:S01]  /*3740*/  @!P0 VIADD R12, R12, 0x1 ;  /* 0x000000010c0c8836 */ /* 0x000fe20000000000 */
[-C--:B------:R-:W-:Y:S01]  /*3750*/  ISETP.GE.U32.AND P0, PT, R26, R7.reuse, PT ;  /* 0x000000071a00720c */ /* 0x080fe20003f06070 */
[----:B------:R-:W-:Y:S01]  /*3760*/  @!P2 VIADD R20, R20, 0x1 ;  /* 0x000000011414a836 */ /* 0x000fe20000000000 */
[----:B------:R-:W-:Y:S01]  /*3770*/  ISETP.GE.U32.AND P1, PT, R28, R7, PT ;  /* 0x000000071c00720c */ /* 0x000fe20003f26070 */
[----:B------:R-:W-:Y:S01]  /*3780*/  @!P4 IMAD.IADD R32, R32, 0x1, -R7 ;  /* 0x000000012020c824 */ /* 0x000fe200078e0a07 */
[----:B------:R-:W-:Y:S01]  /*3790*/  ISETP.NE.AND P2, PT, R5, RZ, PT ;  /* 0x000000ff0500720c */ /* 0x000fe20003f45270 */
[----:B------:R-:W-:-:S02]  /*37a0*/  @P3 VIADD R12, R12, 0x1 ;  /* 0x000000010c0c3836 */ /* 0x000fc40000000000 */
[----:B------:R-:W-:Y:S01]  /*37b0*/  @!P6 VIADD R8, R8, 0x1 ;  /* 0x000000010808e836 */ /* 0x000fe20000000000 */
[----:B------:R-:W-:Y:S01]  /*37c0*/  ISETP.GE.U32.AND P3, PT, R32, R7, PT ;  /* 0x000000072000720c */ /* 0x000fe20003f66070 */
[----:B------:R-:W-:Y:S01]  /*37d0*/  @!P5 IMAD.MOV R23, RZ, RZ, -R23 ;  /* 0x000000ffff17d224 */ /* 0x000fe200078e0a17 */
[----:B------:R-:W-:Y:S01]  /*37e0*/  ISETP.GE.AND P5, PT, R14, RZ, PT ;  /* 0x000000ff0e00720c */ /* 0x000fe20003fa6270 */
[----:B------:R-:W-:Y:S01]  /*37f0*/  @!P4 VIADD R18, R18, 0x1 ;  /* 0x000000011212c836 */ /* 0x000fe20000000000 */
[----:B------:R-:W-:Y:S01]  /*3800*/  ISETP.GE.AND P6, PT, R16, RZ, PT ;  /* 0x000000ff1000720c */ /* 0x000fe20003fc6270 */
[----:B------:R-:W-:Y:S01]  /*3810*/  @P0 VIADD R20, R20, 0x1 ;  /* 0x0000000114140836 */ /* 0x000fe20000000000 */
[----:B------:R-:W-:Y:S01]  /*3820*/  ISETP.GE.AND P0, PT, R22, RZ, PT ;  /* 0x000000ff1600720c */ /* 0x000fe20003f06270 */
[----:B0-----:R-:W-:Y:S01]  /*3830*/  VIADD R15, R15, 0xffffffe ;  /* 0x0ffffffe0f0f7836 */ /* 0x001fe20000000000 */
[----:B------:R-:W-:Y:S01]  /*3840*/  LOP3.LUT R16, RZ, R5, RZ, 0x33, !PT ;  /* 0x00000005ff107212 */ /* 0x000fe200078e33ff */
[----:B------:R-:W-:Y:S01]  /*3850*/  @P1 VIADD R8, R8, 0x1 ;  /* 0x0000000108081836 */ /* 0x000fe20000000000 */
[----:B------:R-:W-:Y:S01]  /*3860*/  ISETP.GE.AND P1, PT, R24, RZ, PT ;  /* 0x000000ff1800720c */ /* 0x000fe20003f26270 */
[----:B--2---:R-:W-:Y:S01]  /*3870*/  IMAD R13, R43, 0x120, R36 ;  /* 0x000001202b0d7824 */ /* 0x004fe200078e0224 */
[----:B------:R-:W-:Y:S01]  /*3880*/  SEL R10, R16, R10, !P2 ;  /* 0x0000000a100a7207 */ /* 0x000fe20005000000 */
[----:B------:R-:W0:Y:S01]  /*3890*/  F2I.FTZ.U32.TRUNC.NTZ R15, R15 ;  /* 0x0000000f000f7305 */ /* 0x000e22000021f000 */
[----:B------:R-:W-:Y:S01]  /*38a0*/  @P3 VIADD R18, R18, 0x1 ;  /* 0x0000000112123836 */ /* 0x000fe20000000000 */
[----:B------:R-:W-:Y:S01]  /*38b0*/  SEL R14, R16, R19, !P2 ;  /* 0x00000013100e7207 */ /* 0x000fe20005000000 */
[----:B------:R-:W-:Y:S01]  /*38c0*/  @!P5 IMAD.MOV R8, RZ, RZ, -R8 ;  /* 0x000000ffff08d224 */ /* 0x000fe200078e0a08 */
[----:B------:R-:W-:Y:S01]  /*38d0*/  LEA R13, R13, UR4, 0x2 ;  /* 0x000000040d0d7c11 */ /* 0x000fe2000f8e10ff */
[----:B------:R-:W-:Y:S01]  /*38e0*/  @!P6 IMAD.MOV R12, RZ, RZ, -R12 ;  /* 0x000000ffff0ce224 */ /* 0x000fe200078e0a0c */
[----:B------:R-:W-:Y:S01]  /*38f0*/  @!P0 IADD3 R18, PT, PT, -R18, RZ, RZ ;  /* 0x000000ff12128210 */ /* 0x000fe20007ffe1ff */
[----:B------:R-:W-:Y:S01]  /*3900*/  IMAD.IADD R2, R11, 0x1, R2 ;  /* 0x000000010b027824 */ /* 0x000fe200078e0202 */
[----:B------:R-:W-:Y:S01]  /*3910*/  ISETP.NE.AND P0, PT, R0, RZ, PT ;  /* 0x000000ff0000720c */ /* 0x000fe20003f05270 */
[----:B------:R1:W-:Y:S01]  /*3920*/  STS [R13+0x80], R10 ;  /* 0x0000800a0d007388 */ /* 0x0003e20000000800 */
[----:B------:R-:W-:Y:S01]  /*3930*/  @!P1 IMAD.MOV R20, RZ, RZ, -R20 ;  /* 0x000000ffff149224 */ /* 0x000fe200078e0a14 */
[C---:B------:R-:W-:Y:S01]  /*3940*/  SEL R22, R16.reuse, R21, !P2 ;  /* 0x0000001510167207 */ /* 0x040fe20005000000 */
[----:B------:R-:W-:Y:S01]  /*3950*/  IMAD.MOV.U32 R34, RZ, RZ, RZ ;  /* 0x000000ffff227224 */ /* 0x000fe200078e00ff */
[C---:B------:R-:W-:Y:S01]  /*3960*/  SEL R24, R16.reuse, R17, !P2 ;  /* 0x0000001110187207 */ /* 0x040fe20005000000 */
[----:B------:R2:W-:Y:S01]  /*3970*/  STS [R13], R14 ;  /* 0x0000000e0d007388 */ /* 0x0005e20000000800 */
[C---:B------:R-:W-:Y:S01]  /*3980*/  SEL R26, R16.reuse, R23, !P2 ;  /* 0x00000017101a7207 */ /* 0x040fe20005000000 */
[----:B0-----:R-:W-:Y:S01]  /*3990*/  IMAD.MOV R17, RZ, RZ, -R15 ;  /* 0x000000ffff117224 */ /* 0x001fe200078e0a0f */
[C---:B------:R-:W-:Y:S01]  /*39a0*/  SEL R12, R16.reuse, R12, !P2 ;  /* 0x0000000c100c7207 */ /* 0x040fe20005000000 */
[----:B------:R0:W-:Y:S01]  /*39b0*/  STS [R13+0x100], R22 ;  /* 0x000100160d007388 */ /* 0x0001e20000000800 */
[----:B-1----:R-:W-:Y:S01]  /*39c0*/  SEL R10, R16, R8, !P2 ;  /* 0x00000008100a7207 */ /* 0x002fe20005000000 */
[----:B------:R-:W-:Y:S01]  /*39d0*/  VIADD R8, R2, 0x20 ;  /* 0x0000002002087836 */ /* 0x000fe20000000000 */
[C---:B------:R-:W-:Y:S01]  /*39e0*/  SEL R20, R16.reuse, R20, !P2 ;  /* 0x0000001410147207 */ /* 0x040fe20005000000 */
[----:B------:R0:W-:Y:S01]  /*39f0*/  STS [R13+0x180], R24 ;  /* 0x000180180d007388 */ /* 0x0001e20000000800 */
[----:B------:R-:W-:Y:S01]  /*3a00*/  SEL R18, R16, R18, !P2 ;  /* 0x0000001210127207 */ /* 0x000fe20005000000 */
[----:B------:R-:W-:Y:S01]  /*3a10*/  IMAD R17, R17, R6, RZ ;  /* 0x0000000611117224 */ /* 0x000fe200078e02ff */
[----:B------:R-:W-:Y:S01]  /*3a20*/  IABS R19, R2 ;  /* 0x0000000200137213 */ /* 0x000fe20000000000 */
[----:B------:R0:W-:Y:S01]  /*3a30*/  STS [R13+0x200], R26 ;  /* 0x0002001a0d007388 */ /* 0x0001e20000000800 */
[----:B--2---:R-:W-:Y:S01]  /*3a40*/  IMAD.MOV.U32 R14, RZ, RZ, RZ ;  /* 0x000000ffff0e7224 */ /* 0x004fe200078e00ff */
[----:B------:R-:W-:-:S02]  /*3a50*/  LOP3.LUT R11, R2, R3, RZ, 0x3c, !PT ;  /* 0x00000003020b7212 */ /* 0x000fc400078e3cff */
[----:B------:R0:W-:Y:S01]  /*3a60*/  STS [R13+0x280], R10 ;  /* 0x0002800a0d007388 */ /* 0x0001e20000000800 */
[----:B------:R-:W-:Y:S01]  /*3a70*/  IMAD.HI.U32 R15, R15, R17, R14 ;  /* 0x000000110f0f7227 */ /* 0x000fe200078e000e */
[----:B------:R-:W-:Y:S02]  /*3a80*/  IABS R29, R8 ;  /* 0x00000008001d7213 */ /* 0x000fe40000000000 */
[----:B------:R0:W-:Y:S04]  /*3a90*/  STS [R13+0x300], R12 ;  /* 0x0003000c0d007388 */ /* 0x0001e80000000800 */
[----:B------:R0:W-:Y:S04]  /*3aa0*/  STS [R13+0x380], R20 ;  /* 0x000380140d007388 */ /* 0x0001e80000000800 */
[----:B------:R0:W-:Y:S01]  /*3ab0*/  STS [R13+0x400], R18 ;  /* 0x000400120d007388 */ /* 0x0001e20000000800 */
[----:B------:R-:W-:Y:S01]  /*3ac0*/  NOP ;  /* 0x0000000000007918 */ /* 0x000fe20000000000 */
[----:B------:R-:W-:Y:S05]  /*3ad0*/  @P0 BRA `(.L_x_384) ;  /* 0x00000000003c0947 */ /* 0x000fea0003800000 */
[----:B------:R-:W-:-:S04]  /*3ae0*/  IMAD R4, R37, 0x900, R4 ;  /* 0x0000090025047824 */ /* 0x000fc800078e0204 */
[----:B------:R-:W-:-:S05]  /*3af0*/  VIADD R4, R4, 0xffffffff ;  /* 0xffffffff04047836 */ /* 0x000fca0000000000 */
[----:B0-----:R-:W-:Y:S02]  /*3b00*/  IABS R10, R4 ;  /* 0x00000004000a7213 */ /* 0x001fe40000000000 */
        /* <DEDUP_REMOVED lines=12> */
.L_x_384:
[----:B------:R-:W-:Y:S05]  /*3bd0*/  BSYNC.RECONVERGENT B0 ;  /* 0x0000000000007941 */ /* 0x000fea0003800200 */
.L_x_383:
[----:B------:R-:W-:Y:S01]  /*3be0*/  IMAD.HI.U32 R9, R15, R19, RZ ;  /* 0x000000130f097227 */ /* 0x000fe200078e00ff */
[----:B------:R-:W-:Y:S02]  /*3bf0*/  LOP3.LUT R5, R8, R3, RZ, 0x3c, !PT ;  /* 0x0000000308057212 */ /* 0x000fe400078e3cff */
[----:B------:R-:W-:Y:S01]  /*3c00*/  ISETP.GE.AND P1, PT, R11, RZ, PT ;  /* 0x000000ff0b00720c */ /* 0x000fe20003f26270 */
[----:B------:R-:W-:Y:S01]  /*3c10*/  IMAD.MOV R4, RZ, RZ, -R9 ;  /* 0x000000ffff047224 */ /* 0x000fe200078e0a09 */
[----:B------:R-:W-:Y:S01]  /*3c20*/  ISETP.GE.AND P6, PT, R5, RZ, PT ;  /* 0x000000ff0500720c */ /* 0x000fe20003fc6270 */
[----:B------:R-:W-:Y:S01]  /*3c30*/  IMAD.HI.U32 R17, R15, R29, RZ ;  /* 0x0000001d0f117227 */ /* 0x000fe200078e00ff */
[----:B------:R-:W-:Y:S02]  /*3c40*/  LOP3.LUT R28, RZ, R3, RZ, 0x33, !PT ;  /* 0x00000003ff1c7212 */ /* 0x000fe400078e33ff */
[----:B------:R-:W-:Y:S01]  /*3c50*/  LEA R42, R0, UR4, 0x2 ;  /* 0x00000004002a7c11 */ /* 0x000fe2000f8e10ff */
[----:B------:R-:W-:-:S02]  /*3c60*/  IMAD R19, R6, R4, R19 ;  /* 0x0000000406137224 */ /* 0x000fc400078e0213 */
[----:B------:R-:W-:Y:S02]  /*3c70*/  VIADD R14, R2, 0x40 ;  /* 0x00000040020e7836 */ /* 0x000fe40000000000 */
[----:B------:R-:W-:Y:S01]  /*3c80*/  IMAD.MOV R5, RZ, RZ, -R17 ;  /* 0x000000ffff057224 */ /* 0x000fe200078e0a11 */
[----:B------:R-:W-:Y:S01]  /*3c90*/  ISETP.GT.U32.AND P4, PT, R6, R19, PT ;  /* 0x000000130600720c */ /* 0x000fe20003f84070 */
[----:B------:R-:W-:Y:S01]  /*3ca0*/  VIADD R16, R2, 0x60 ;  /* 0x0000006002107836 */ /* 0x000fe20000000000 */
[----:B------:R-:W-:Y:S01]  /*3cb0*/  IABS R25, R14 ;  /* 0x0000000e00197213 */ /* 0x000fe20000000000 */
[----:B------:R-:W-:Y:S02]  /*3cc0*/  IMAD R29, R6, R5, R29 ;  /* 0x00000005061d7224 */ /* 0x000fe400078e021d */
[----:B0-----:R-:W-:Y:S01]  /*3cd0*/  VIADD R12, R2, 0x80 ;  /* 0x00000080020c7836 */ /* 0x001fe20000000000 */
[----:B------:R-:W-:Y:S01]  /*3ce0*/  IABS R23, R16 ;  /* 0x0000001000177213 */ /* 0x000fe20000000000 */
[----:B------:R-:W-:Y:S01]  /*3cf0*/  IMAD.HI.U32 R11, R15, R25, RZ ;  /* 0x000000190f0b7227 */ /* 0x000fe200078e00ff */
[----:B------:R-:W-:-:S02]  /*3d00*/  ISETP.GT.U32.AND P2, PT, R6, R29, PT ;  /* 0x0000001d0600720c */ /* 0x000fc40003f44070 */
[----:B------:R-:W-:Y:S01]  /*3d10*/  IABS R27, R12 ;  /* 0x0000000c001b7213 */ /* 0x000fe20000000000 */
[----:B------:R-:W-:Y:S02]  /*3d20*/  IMAD.MOV R18, RZ, RZ, -R11 ;  /* 0x000000ffff127224 */ /* 0x000fe400078e0a0b */
[----:B------:R-:W-:Y:S01]  /*3d30*/  @!P4 IADD3 R19, PT, PT, R19, -R6, RZ ;  /* 0x800000061313c210 */ /* 0x000fe20007ffe0ff */
[----:B------:R-:W-:-:S03]  /*3d40*/  IMAD.HI.U32 R7, R15, R23, RZ ;  /* 0x000000170f077227 */ /* 0x000fc600078e00ff */
[----:B------:R-:W-:Y:S01]  /*3d50*/  ISETP.GE.U32.AND P5, PT, R19, R6, PT ;  /* 0x000000061300720c */ /* 0x000fe20003fa6070 */
[----:B------:R-:W-:Y:S02]  /*3d60*/  IMAD R25, R6, R18, R25 ;  /* 0x0000001206197224 */ /* 0x000fe400078e0219 */
[----:B------:R-:W-:Y:S02]  /*3d70*/  VIADD R10, R2, 0xa0 ;  /* 0x000000a0020a7836 */ /* 0x000fe40000000000 */
[----:B------:R-:W-:Y:S01]  /*3d80*/  IMAD.MOV R20, RZ, RZ, -R7 ;  /* 0x000000ffff147224 */ /* 0x000fe200078e0a07 */
[C---:B------:R-:W-:Y:S01]  /*3d90*/  ISETP.GT.U32.AND P3, PT, R6.reuse, R25, PT ;  /* 0x000000190600720c */ /* 0x040fe20003f64070 */
[----:B------:R-:W-:Y:S01]  /*3da0*/  @!P2 IMAD.IADD R29, R29, 0x1, -R6 ;  /* 0x000000011d1da824 */ /* 0x000fe200078e0a06 */
[----:B------:R-:W-:Y:S01]  /*3db0*/  IABS R22, R10 ;  /* 0x0000000a00167213 */ /* 0x000fe20000000000 */
[----:B------:R-:W-:Y:S02]  /*3dc0*/  IMAD R23, R6, R20, R23 ;  /* 0x0000001406177224 */ /* 0x000fe400078e0217 */
[----:B------:R-:W-:Y:S01]  /*3dd0*/  @!P4 VIADD R9, R9, 0x1 ;  /* 0x000000010909c836 */ /* 0x000fe20000000000 */
[----:B------:R-:W-:Y:S01]  /*3de0*/  ISETP.GE.U32.AND P4, PT, R29, R6, PT ;  /* 0x000000061d00720c */ /* 0x000fe20003f86070 */
[----:B------:R-:W-:-:S04]  /*3df0*/  IMAD.HI.U32 R5, R15, R27, RZ ;  /* 0x0000001b0f057227 */ /* 0x000fc800078e00ff */
[----:B------:R-:W-:Y:S01]  /*3e00*/  @P5 VIADD R9, R9, 0x1 ;  /* 0x0000000109095836 */ /* 0x000fe20000000000 */
[----:B------:R-:W-:Y:S01]  /*3e10*/  ISETP.GT.U32.AND P5, PT, R6, R23, PT ;  /* 0x000000170600720c */ /* 0x000fe20003fa4070 */
[----:B------:R-:W-:Y:S02]  /*3e20*/  VIADD R4, R2, 0xc0 ;  /* 0x000000c002047836 */ /* 0x000fe40000000000 */
[----:B------:R-:W-:Y:S02]  /*3e30*/  IMAD.MOV R18, RZ, RZ, -R5 ;  /* 0x000000ffff127224 */ /* 0x000fe400078e0a05 */
[----:B------:R-:W-:Y:S01]  /*3e40*/  IMAD.HI.U32 R21, R15, R22, RZ ;  /* 0x000000160f157227 */ /* 0x000fe200078e00ff */
[----:B------:R-:W-:-:S03]  /*3e50*/  IABS R24, R4 ;  /* 0x0000000400187213 */ /* 0x000fc60000000000 */
[----:B------:R-:W-:Y:S02]  /*3e60*/  IMAD R27, R6, R18, R27 ;  /* 0x00000012061b7224 */ /* 0x000fe400078e021b */
[----:B------:R-:W-:Y:S02]  /*3e70*/  VIADD R18, R2, 0xe0 ;  /* 0x000000e002127836 */ /* 0x000fe40000000000 */
[----:B------:R-:W-:Y:S02]  /*3e80*/  IMAD.MOV R31, RZ, RZ, -R21 ;  /* 0x000000ffff1f7224 */ /* 0x000fe400078e0a15 */
[----:B------:R-:W-:Y:S01]  /*3e90*/  @!P2 VIADD R17, R17, 0x1 ;  /* 0x000000011111a836 */ /* 0x000fe20000000000 */
[C---:B------:R-:W-:Y:S01]  /*3ea0*/  ISETP.GT.U32.AND P2, PT, R6.reuse, R27, PT ;  /* 0x0000001b0600720c */ /* 0x040fe20003f44070 */
[----:B------:R-:W-:Y:S01]  /*3eb0*/  @!P3 IMAD.IADD R25, R25, 0x1, -R6 ;  /* 0x000000011919b824 */ /* 0x000fe200078e0a06 */
[----:B------:R-:W-:Y:S01]  /*3ec0*/  IABS R26, R18 ;  /* 0x00000012001a7213 */ /* 0x000fe20000000000 */
[----:B------:R-:W-:-:S02]  /*3ed0*/  IMAD R29, R6, R31, R22 ;  /* 0x0000001f061d7224 */ /* 0x000fc400078e0216 */
[----:B------:R-:W-:-:S04]  /*3ee0*/  IMAD.HI.U32 R19, R15, R24, RZ ;  /* 0x000000180f137227 */ /* 0x000fc800078e00ff */
[----:B------:R-:W-:Y:S01]  /*3ef0*/  @P4 VIADD R17, R17, 0x1 ;  /* 0x0000000111114836 */ /* 0x000fe20000000000 */
[----:B------:R-:W-:Y:S01]  /*3f00*/  ISETP.GE.U32.AND P4, PT, R25, R6, PT ;  /* 0x000000061900720c */ /* 0x000fe20003f86070 */
[----:B------:R-:W-:Y:S02]  /*3f10*/  @!P5 IMAD.IADD R23, R23, 0x1, -R6 ;  /* 0x000000011717d824 */ /* 0x000fe400078e0a06 */
[----:B------:R-:W-:Y:S01]  /*3f20*/  @!P1 IMAD.MOV R9, RZ, RZ, -R9 ;  /* 0x000000ffff099224 */ /* 0x000fe200078e0a09 */
[----:B------:R-:W-:Y:S01]  /*3f30*/  ISETP.GT.U32.AND P1, PT, R6, R29, PT ;  /* 0x0000001d0600720c */ /* 0x000fe20003f24070 */
[----:B------:R-:W-:Y:S02]  /*3f40*/  IMAD.MOV R31, RZ, RZ, -R19 ;  /* 0x000000ffff1f7224 */ /* 0x000fe400078e0a13 */
[----:B------:R-:W-:Y:S02]  /*3f50*/  VIADD R20, R2, 0x100 ;  /* 0x0000010002147836 */ /* 0x000fe40000000000 */
[----:B------:R-:W-:-:S04]  /*3f60*/  IMAD.HI.U32 R22, R15, R26, RZ ;  /* 0x0000001a0f167227 */ /* 0x000fc800078e00ff */
[----:B------:R-:W-:Y:S01]  /*3f70*/  @!P6 IMAD.MOV R17, RZ, RZ, -R17 ;  /* 0x000000ffff11e224 */ /* 0x000fe200078e0a11 */
[----:B------:R-:W-:Y:S01]  /*3f80*/  ISETP.GE.U32.AND P6, PT, R23, R6, PT ;  /* 0x000000061700720c */ /* 0x000fe20003fc6070 */
[C---:B------:R-:W-:Y:S01]  /*3f90*/  IMAD R31, R6.reuse, R31, R24 ;  /* 0x0000001f061f7224 */ /* 0x040fe200078e0218 */
[----:B------:R-:W-:Y:S01]  /*3fa0*/  IABS R24, R20 ;  /* 0x0000001400187213 */ /* 0x000fe20000000000 */
[----:B------:R-:W-:Y:S02]  /*3fb0*/  IMAD.MOV R25, RZ, RZ, -R22 ;  /* 0x000000ffff197224 */ /* 0x000fe400078e0a16 */
[----:B------:R-:W-:Y:S01]  /*3fc0*/  @!P3 VIADD R11, R11, 0x1 ;  /* 0x000000010b0bb836 */ /* 0x000fe20000000000 */
[C---:B------:R-:W-:Y:S01]  /*3fd0*/  ISETP.GT.U32.AND P3, PT, R6.reuse, R31, PT ;  /* 0x0000001f0600720c */ /* 0x040fe20003f64070 */
[----:B------:R-:W-:Y:S02]  /*3fe0*/  @!P2 IMAD.IADD R27, R27, 0x1, -R6 ;  /* 0x000000011b1ba824 */ /* 0x000fe400078e0a06 */
[----:B------:R-:W-:-:S02]  /*3ff0*/  IMAD R23, R6, R25, R26 ;  /* 0x0000001906177224 */ /* 0x000fc400078e021a */
[----:B------:R-:W-:-:S04]  /*4000*/  IMAD.HI.U32 R15, R15, R24, RZ ;  /* 0x000000180f0f7227 */ /* 0x000fc800078e00ff */
[----:B------:R-:W-:Y:S01]  /*4010*/  @P4 VIADD R11, R11, 0x1 ;  /* 0x000000010b0b4836 */ /* 0x000fe20000000000 */
[-C--:B------:R-:W-:Y:S01]  /*4020*/  ISETP.GE.U32.AND P4, PT, R27, R6.reuse, PT ;  /* 0x000000061b00720c */ /* 0x080fe20003f86070 */
[----:B------:R-:W-:Y:S01]  /*4030*/  @!P5 VIADD R7, R7, 0x1 ;  /* 0x000000010707d836 */ /* 0x000fe20000000000 */
[C---:B------:R-:W-:Y:S01]  /*4040*/  ISETP.GT.U32.AND P5, PT, R6.reuse, R23, PT ;  /* 0x000000170600720c */ /* 0x040fe20003fa4070 */
[----:B------:R-:W-:Y:S02]  /*4050*/  @!P1 IMAD.IADD R29, R29, 0x1, -R6 ;  /* 0x000000011d1d9824 */ /* 0x000fe400078e0a06 */
[----:B------:R-:W-:Y:S01]  /*4060*/  IMAD.MOV R25, RZ, RZ, -R15 ;  /* 0x000000ffff197224 */ /* 0x000fe200078e0a0f */
[----:B------:R-:W-:Y:S01]  /*4070*/  @P6 IADD3 R7, PT, PT, R7, 0x1, RZ ;  /* 0x0000000107076810 */ /* 0x000fe20007ffe0ff */
[----:B------:R-:W-:Y:S01]  /*4080*/  @!P2 VIADD R5, R5, 0x1 ;  /* 0x000000010505a836 */ /* 0x000fe20000000000 */
[----:B------:R-:W-:Y:S01]  /*4090*/  ISETP.GE.U32.AND P6, PT, R29, R6, PT ;  /* 0x000000061d00720c */ /* 0x000fe20003fc6070 */
[----:B------:R-:W-:Y:S01]  /*40a0*/  IMAD R25, R6, R25, R24 ;  /* 0x0000001906197224 */ /* 0x000fe200078e0218 */
[----:B------:R-:W-:Y:S01]  /*40b0*/  LOP3.LUT R24, R14, R3, RZ, 0x3c, !PT ;  /* 0x000000030e187212 */ /* 0x000fe200078e3cff */
[----:B------:R-:W-:-:S02]  /*40c0*/  @!P3 IMAD.IADD R31, R31, 0x1, -R6 ;  /* 0x000000011f1fb824 */ /* 0x000fc400078e0a06 */
[----:B------:R-:W-:Y:S01]  /*40d0*/  @P4 VIADD R5, R5, 0x1 ;  /* 0x0000000105054836 */ /* 0x000fe20000000000 */
[----:B------:R-:W-:Y:S01]  /*40e0*/  ISETP.GT.U32.AND P2, PT, R6, R25, PT ;  /* 0x000000190600720c */ /* 0x000fe20003f44070 */
[----:B------:R-:W-:Y:S01]  /*40f0*/  @!P1 VIADD R21, R21, 0x1 ;  /* 0x0000000115159836 */ /* 0x000fe20000000000 */
[-C--:B------:R-:W-:Y:S01]  /*4100*/  ISETP.GE.U32.AND P4, PT, R31, R6.reuse, PT ;  /* 0x000000061f00720c */ /* 0x080fe20003f86070 */
[----:B------:R-:W-:Y:S01]  /*4110*/  @!P5 IMAD.IADD R23, R23, 0x1, -R6 ;  /* 0x000000011717d824 */ /* 0x000fe200078e0a06 */
[----:B------:R-:W-:Y:S01]  /*4120*/  ISETP.GE.AND P1, PT, R24, RZ, PT ;  /* 0x000000ff1800720c */ /* 0x000fe20003f26270 */
[----:B------:R-:W-:Y:S01]  /*4130*/  @!P3 VIADD R19, R19, 0x1 ;  /* 0x000000011313b836 */ /* 0x000fe20000000000 */
[-C--:B------:R-:W-:Y:S01]  /*4140*/  LOP3.LUT R24, R4, R3.reuse, RZ, 0x3c, !PT ;  /* 0x0000000304187212 */ /* 0x080fe200078e3cff */
[----:B------:R-:W-:Y:S01]  /*4150*/  @P6 VIADD R21, R21, 0x1 ;  /* 0x0000000115156836 */ /* 0x000fe20000000000 */
[----:B------:R-:W-:Y:S01]  /*4160*/  ISETP.GE.U32.AND P6, PT, R23, R6, PT ;  /* 0x000000061700720c */ /* 0x000fe20003fc6070 */
[----:B------:R-:W-:Y:S01]  /*4170*/  @!P5 VIADD R22, R22, 0x1 ;  /* 0x000000011616d836 */ /* 0x000fe20000000000 */
[----:B------:R-:W-:-:S03]  /*4180*/  LOP3.LUT R23, R16, R3, RZ, 0x3c, !PT ;  /* 0x0000000310177212 */ /* 0x000fc600078e3cff */
[----:B------:R-:W-:Y:S01]  /*4190*/  @!P2 IMAD.IADD R25, R25, 0x1, -R6 ;  /* 0x000000011919a824 */ /* 0x000fe200078e0a06 */
[----:B------:R-:W-:Y:S01]  /*41a0*/  ISETP.GE.AND P3, PT, R23, RZ, PT ;  /* 0x000000ff1700720c */ /* 0x000fe20003f66270 */
[----:B------:R-:W-:Y:S01]  /*41b0*/  @P4 VIADD R19, R19, 0x1 ;  /* 0x0000000113134836 */ /* 0x000fe20000000000 */
[-C--:B------:R-:W-:Y:S01]  /*41c0*/  LOP3.LUT R23, R10, R3.reuse, RZ, 0x3c, !PT ;  /* 0x000000030a177212 */ /* 0x080fe200078e3cff */
[----:B------:R-:W-:Y:S01]  /*41d0*/  @!P1 IMAD.MOV R11, RZ, RZ, -R11 ;  /* 0x000000ffff0b9224 */ /* 0x000fe200078e0a0b */
[----:B------:R-:W-:Y:S01]  /*41e0*/  ISETP.GE.U32.AND P4, PT, R25, R6, PT ;  /* 0x000000061900720c */ /* 0x000fe20003f86070 */
[----:B------:R-:W-:Y:S01]  /*41f0*/  @!P2 VIADD R15, R15, 0x1 ;  /* 0x000000010f0fa836 */ /* 0x000fe20000000000 */
[----:B------:R-:W-:Y:S01]  /*4200*/  LOP3.LUT R6, R12, R3, RZ, 0x3c, !PT ;  /* 0x000000030c067212 */ /* 0x000fe200078e3cff */
[----:B------:R-:W-:Y:S01]  /*4210*/  @P6 VIADD R22, R22, 0x1 ;  /* 0x0000000116166836 */ /* 0x000fe20000000000 */
[----:B------:R-:W-:Y:S01]  /*4220*/  ISETP.GE.AND P5, PT, R23, RZ, PT ;  /* 0x000000ff1700720c */ /* 0x000fe20003fa6270 */
[----:B------:R-:W-:Y:S01]  /*4230*/  IMAD.MOV.U32 R23, RZ, RZ, R7 ;  /* 0x000000ffff177224 */ /* 0x000fe200078e0007 */
[----:B------:R-:W-:-:S02]  /*4240*/  ISETP.GE.AND P1, PT, R6, RZ, PT ;  /* 0x000000ff0600720c */ /* 0x000fc40003f26270 */
[-C--:B------:R-:W-:Y:S01]  /*4250*/  LOP3.LUT R6, R18, R3.reuse, RZ, 0x3c, !PT ;  /* 0x0000000312067212 */ /* 0x080fe200078e3cff */
[----:B------:R-:W-:Y:S01]  /*4260*/  @!P3 IMAD.MOV R23, RZ, RZ, -R23 ;  /* 0x000000ffff17b224 */ /* 0x000fe200078e0a17 */
[----:B------:R-:W-:Y:S01]  /*4270*/  ISETP.GE.AND P6, PT, R24, RZ, PT ;  /* 0x000000ff1800720c */ /* 0x000fe20003fc6270 */
[----:B------:R-:W-:Y:S01]  /*4280*/  IMAD.MOV.U32 R24, RZ, RZ, R5 ;  /* 0x000000ffff187224 */ /* 0x000fe200078e0005 */
[----:B------:R-:W-:Y:S01]  /*4290*/  ISETP.GE.AND P3, PT, R6, RZ, PT ;  /* 0x000000ff0600720c */ /* 0x000fe20003f66270 */
[----:B------:R-:W-:Y:S01]  /*42a0*/  @P4 VIADD R15, R15, 0x1 ;  /* 0x000000010f0f4836 */ /* 0x000fe20000000000 */
[----:B------:R-:W-:Y:S02]  /*42b0*/  LOP3.LUT R7, R20, R3, RZ, 0x3c, !PT ;  /* 0x0000000314077212 */ /* 0x000fe400078e3cff */
[----:B------:R-:W-:Y:S01]  /*42c0*/  ISETP.NE.AND P4, PT, R3, RZ, PT ;  /* 0x000000ff0300720c */ /* 0x000fe20003f85270 */
[----:B------:R-:W-:Y:S01]  /*42d0*/  IMAD.MOV.U32 R25, RZ, RZ, R15 ;  /* 0x000000ffff197224 */ /* 0x000fe200078e000f */
[----:B------:R-:W-:Y:S01]  /*42e0*/  ISETP.GE.AND P2, PT, R7, RZ, PT ;  /* 0x000000ff0700720c */ /* 0x000fe20003f46270 */
[----:B------:R-:W-:Y:S01]  /*42f0*/  @!P1 IMAD.MOV R24, RZ, RZ, -R24 ;  /* 0x000000ffff189224 */ /* 0x000fe200078e0a18 */
[C---:B------:R-:W-:Y:S01]  /*4300*/  SEL R7, R28.reuse, R17, !P4 ;  /* 0x000000111c077207 */ /* 0x040fe20006000000 */
[----:B------:R-:W-:Y:S01]  /*4310*/  @!P5 IMAD.MOV R21, RZ, RZ, -R21 ;  /* 0x000000ffff15d224 */ /* 0x000fe200078e0a15 */
[----:B------:R-:W-:-:S02]  /*4320*/  SEL R5, R28, R9, !P4 ;  /* 0x000000091c057207 */ /* 0x000fc40006000000 */
[----:B------:R-:W-:Y:S01]  /*4330*/  @!P6 IADD3 R19, PT, PT, -R19, RZ, RZ ;  /* 0x000000ff1313e210 */ /* 0x000fe20007ffe1ff */
[----:B------:R-:W-:Y:S01]  /*4340*/  @!P3 IMAD.MOV R22, RZ, RZ, -R22 ;  /* 0x000000ffff16b224 */ /* 0x000fe200078e0a16 */
[C---:B------:R-:W-:Y:S02]  /*4350*/  SEL R6, R28.reuse, R11, !P4 ;  /* 0x0000000b1c067207 */ /* 0x040fe40006000000 */
        /* <DEDUP_REMOVED lines=10> */
[----:B------:R-:W-:Y:S01]  /*4400*/  SEL R21, R28, R25, !P4 ;  /* 0x000000191c157207 */ /* 0x000fe20006000000 */
[----:B------:R-:W-:Y:S01]  /*4410*/  IMAD.MOV R26, RZ, RZ, -R9 ;  /* 0x000000ffff1a7224 */ /* 0x000fe200078e0a09 */
[----:B------:R-:W-:Y:S01]  /*4420*/  ISETP.NE.AND P1, PT, R0, RZ, PT ;  /* 0x000000ff0000720c */ /* 0x000fe20003f25270 */
[----:B------:R-:W-:-:S02]  /*4430*/  IMAD R2, R3, R22, R2 ;  /* 0x0000001603027224 */ /* 0x000fc400078e0202 */
[C---:B------:R-:W-:Y:S02]  /*4440*/  IMAD R23, R3.reuse, R24, R14 ;  /* 0x0000001803177224 */ /* 0x040fe400078e020e */
[----:B------:R-:W-:Y:S02]  /*4450*/  IMAD.MOV R14, RZ, RZ, -R11 ;  /* 0x000000ffff0e7224 */ /* 0x000fe400078e0a0b */
[----:B------:R-:W-:Y:S02]  /*4460*/  IMAD.MOV R22, RZ, RZ, -R17 ;  /* 0x000000ffff167224 */ /* 0x000fe400078e0a11 */
[----:B------:R-:W-:Y:S02]  /*4470*/  IMAD.MOV R24, RZ, RZ, -R15 ;  /* 0x000000ffff187224 */ /* 0x000fe400078e0a0f */
[----:B------:R-:W-:Y:S02]  /*4480*/  IMAD R16, R3, R26, R16 ;  /* 0x0000001a03107224 */ /* 0x000fe400078e0210 */
[----:B------:R-:W-:-:S02]  /*4490*/  IMAD.MOV R26, RZ, RZ, -R21 ;  /* 0x000000ffff1a7224 */ /* 0x000fc400078e0a15 */
[C---:B------:R-:W-:Y:S02]  /*44a0*/  IMAD R14, R3.reuse, R14, R12 ;  /* 0x0000000e030e7224 */ /* 0x040fe400078e020c */
[C---:B------:R-:W-:Y:S02]  /*44b0*/  IMAD R10, R3.reuse, R22, R10 ;  /* 0x00000016030a7224 */ /* 0x040fe400078e020a */
[C---:B------:R-:W-:Y:S02]  /*44c0*/  IMAD R4, R3.reuse, R24, R4 ;  /* 0x0000001803047224 */ /* 0x040fe400078e0204 */
[----:B------:R-:W-:Y:S02]  /*44d0*/  IMAD R12, R36, 0x20, R13 ;  /* 0x00000020240c7824 */ /* 0x000fe400078e020d */
[----:B------:R-:W-:Y:S02]  /*44e0*/  IMAD R20, R3, R26, R20 ;  /* 0x0000001a03147224 */ /* 0x000fe400078e0214 */
[----:B------:R-:W-:Y:S01]  /*44f0*/  IMAD.IADD R22, R5, 0x1, R2 ;  /* 0x0000000105167824 */ /* 0x000fe200078e0202 */
[----:B------:R-:W-:Y:S01]  /*4500*/  LDS R39, [R12+0x20] ;  /* 0x000020000c277984 */ /* 0x000fe20000000800 */
[----:B------:R-:W-:Y:S01]  /*4510*/  IMAD.IADD R24, R7, 0x1, R8 ;  /* 0x0000000107187824 */ /* 0x000fe200078e0208 */
[----:B------:R-:W-:Y:S01]  /*4520*/  IADD3 R20, PT, PT, R21, R20, RZ ;  /* 0x0000001415147210 */ /* 0x000fe20007ffe0ff */
[----:B------:R-:W-:Y:S01]  /*4530*/  IMAD.IADD R26, R6, 0x1, R23 ;  /* 0x00000001061a7824 */ /* 0x000fe200078e0217 */
[----:B------:R-:W-:Y:S01]  /*4540*/  LDS R32, [R12] ;  /* 0x000000000c207984 */ /* 0x000fe20000000800 */
[----:B------:R-:W-:-:S02]  /*4550*/  IMAD.IADD R38, R17, 0x1, R10 ;  /* 0x0000000111267824 */ /* 0x000fc400078e020a */
[----:B------:R-:W-:Y:S01]  /*4560*/  IMAD.IADD R40, R15, 0x1, R4 ;  /* 0x000000010f287824 */ /* 0x000fe200078e0204 */
[----:B------:R-:W0:Y:S01]  /*4570*/  LDS R30, [R12+0x4] ;  /* 0x000004000c1e7984 */ /* 0x000e220000000800 */
[----:B------:R-:W-:Y:S02]  /*4580*/  IMAD.MOV R25, RZ, RZ, -R19 ;  /* 0x000000ffff197224 */ /* 0x000fe400078e0a13 */
[----:B------:R-:W-:Y:S01]  /*4590*/  IMAD.IADD R16, R9, 0x1, R16 ;  /* 0x0000000109107824 */ /* 0x000fe200078e0210 */
[----:B------:R-:W1:Y:S01]  /*45a0*/  LDS R28, [R12+0x8] ;  /* 0x000008000c1c7984 */ /* 0x000e620000000800 */
[----:B------:R-:W-:Y:S02]  /*45b0*/  IMAD R18, R3, R25, R18 ;  /* 0x0000001903127224 */ /* 0x000fe400078e0212 */
[----:B------:R-:W-:Y:S01]  /*45c0*/  IMAD.IADD R14, R11, 0x1, R14 ;  /* 0x000000010b0e7824 */ /* 0x000fe200078e020e */
[----:B------:R-:W2:Y:S01]  /*45d0*/  LDS R10, [R12+0xc] ;  /* 0x00000c000c0a7984 */ /* 0x000ea20000000800 */
[----:B------:R-:W-:-:S03]  /*45e0*/  IMAD.IADD R18, R19, 0x1, R18 ;  /* 0x0000000113127824 */ /* 0x000fc600078e0212 */
[----:B------:R-:W-:Y:S04]  /*45f0*/  LDS R8, [R12+0x10] ;  /* 0x000010000c087984 */ /* 0x000fe80000000800 */
[----:B------:R-:W-:Y:S04]  /*4600*/  LDS R6, [R12+0x14] ;  /* 0x000014000c067984 */ /* 0x000fe80000000800 */
[----:B------:R-:W-:Y:S04]  /*4610*/  LDS R4, [R12+0x18] ;  /* 0x000018000c047984 */ /* 0x000fe80000000800 */
[----:B------:R-:W-:Y:S01]  /*4620*/  LDS R2, [R12+0x1c] ;  /* 0x00001c000c027984 */ /* 0x000fe20000000800 */
[----:B------:R-:W-:Y:S01]  /*4630*/  BAR.SYNC.DEFER_BLOCKING 0x0 ;  /* 0x0000000000007b1d */ /* 0x000fe20000010000 */
[----:B0-----:R-:W-:-:S02]  /*4640*/  ISETP.NE.AND P4, PT, R32, R30, PT ;  /* 0x0000001e2000720c */ /* 0x001fc40003f85270 */
[----:B-1----:R-:W-:Y:S02]  /*4650*/  ISETP.NE.AND P5, PT, R30, R28, PT ;  /* 0x0000001c1e00720c */ /* 0x002fe40003fa5270 */
[----:B--2---:R-:W-:Y:S01]  /*4660*/  ISETP.NE.AND P2, PT, R28, R10, PT ;  /* 0x0000000a1c00720c */ /* 0x004fe20003f45270 */
[----:B------:R-:W-:Y:S04]  /*4670*/  STS [R13], R22 ;  /* 0x000000160d007388 */ /* 0x000fe80000000800 */
[----:B------:R-:W-:Y:S04]  /*4680*/  STS [R13+0x80], R24 ;  /* 0x000080180d007388 */ /* 0x000fe80000000800 */
[----:B------:R-:W-:Y:S04]  /*4690*/  STS [R13+0x100], R26 ;  /* 0x0001001a0d007388 */ /* 0x000fe80000000800 */
        /* <DEDUP_REMOVED lines=12> */
[----:B------:R-:W-:Y:S04]  /*4760*/  LDS R7, [R12+0x14] ;  /* 0x000014000c077984 */ /* 0x000fe80000000800 */
[----:B------:R-:W-:Y:S04]  /*4770*/  LDS R5, [R12+0x18] ;  /* 0x000018000c057984 */ /* 0x000fe80000000800 */
[----:B------:R-:W-:Y:S04]  /*4780*/  LDS R3, [R12+0x1c] ;  /* 0x00001c000c037984 */ /* 0x000fe80000000800 */
[----:B------:R5:W-:Y:S01]  /*4790*/  LDS R13, [R12+0x20] ;  /* 0x000020000c0d7984 */ /* 0x000be20000000800 */
[----:B------:R-:W-:Y:S01]  /*47a0*/  BAR.SYNC.DEFER_BLOCKING 0x0 ;  /* 0x0000000000007b1d */ /* 0x000fe20000010000 */
[----:B0-----:R-:W-:Y:S01]  /*47b0*/  SEL R14, R33, RZ, !P4 ;  /* 0x000000ff210e7207 */ /* 0x001fe20006000000 */
[----:B-----5:R-:W-:-:S04]  /*47c0*/  IMAD.MOV.U32 R12, RZ, RZ, 0x2 ;  /* 0x00000002ff0c7424 */ /* 0x020fc800078e00ff */
[----:B-1----:R-:W-:-:S05]  /*47d0*/  IMAD.IADD R14, R31, 0x1, R14 ;  /* 0x000000011f0e7824 */ /* 0x002fca00078e020e */
[----:B------:R-:W-:-:S05]  /*47e0*/  SEL R14, R14, RZ, !P5 ;  /* 0x000000ff0e0e7207 */ /* 0x000fca0006800000 */
[----:B--2---:R-:W-:Y:S01]  /*47f0*/  IMAD.IADD R14, R29, 0x1, R14 ;  /* 0x000000011d0e7824 */ /* 0x004fe200078e020e */
[----:B------:R-:W-:Y:S04]  /*4800*/  STS [R42+0x47c], R39 ;  /* 0x00047c272a007388 */ /* 0x000fe80000000800 */
[----:B------:R-:W-:Y:S01]  /*4810*/  SEL R14, R14, RZ, !P2 ;  /* 0x000000ff0e0e7207 */ /* 0x000fe20005000000 */
[----:B------:R-:W-:Y:S04]  /*4820*/  BAR.SYNC.DEFER_BLOCKING 0x0 ;  /* 0x0000000000007b1d */ /* 0x000fe80000010000 */
[----:B---3--:R-:W-:-:S02]  /*4830*/  IMAD.IADD R14, R11, 0x1, R14 ;  /* 0x000000010b0e7824 */ /* 0x008fc400078e020e */
[----:B------:R-:W0:Y:S01]  /*4840*/  @P1 LDS R34, [R42+0x478] ;  /* 0x000478002a221984 */ /* 0x000e220000000800 */
[----:B------:R-:W-:-:S04]  /*4850*/  ISETP.NE.AND P1, PT, R10, R8, PT ;  /* 0x000000080a00720c */ /* 0x000fc80003f25270 */
[----:B------:R-:W-:-:S05]  /*4860*/  SEL R14, R14, RZ, !P1 ;  /* 0x000000ff0e0e7207 */ /* 0x000fca0004800000 */
[----:B----4-:R-:W-:Y:S01]  /*4870*/  IMAD.IADD R14, R9, 0x1, R14 ;  /* 0x00000001090e7824 */ /* 0x010fe200078e020e */
[----:B0-----:R-:W-:-:S04]  /*4880*/  ISETP.NE.AND P3, PT, R34, R32, PT ;  /* 0x000000202200720c */ /* 0x001fc80003f65270 */
[----:B------:R-:W-:-:S09]  /*4890*/  SEL R15, RZ, 0x1, !P3 ;  /* 0x00000001ff0f7807 */ /* 0x000fd20005800000 */
[----:B------:R-:W-:Y:S01]  /*48a0*/  @!P3 IMAD.MOV R12, RZ, RZ, 0x1 ;  /* 0x00000001ff0cb424 */ /* 0x000fe200078e02ff */
[----:B------:R-:W-:Y:S01]  /*48b0*/  ISETP.NE.AND P3, PT, R8, R6, PT ;  /* 0x000000060800720c */ /* 0x000fe20003f65270 */
[----:B------:R-:W-:Y:S01]  /*48c0*/  @!P4 IMAD.MOV R12, RZ, RZ, R15 ;  /* 0x000000ffff0cc224 */ /* 0x000fe200078e020f */
[----:B------:R-:W-:Y:S02]  /*48d0*/  ISETP.NE.AND P4, PT, R6, R4, PT ;  /* 0x000000040600720c */ /* 0x000fe40003f85270 */
[----:B------:R-:W-:Y:S01]  /*48e0*/  SEL R14, R14, RZ, !P3 ;  /* 0x000000ff0e0e7207 */ /* 0x000fe20005800000 */
[----:B------:R-:W-:Y:S02]  /*48f0*/  VIADD R15, R12, 0x1 ;  /* 0x000000010c0f7836 */ /* 0x000fe40000000000 */
[----:B------:R-:W-:Y:S01]  /*4900*/  @!P5 IMAD.MOV R15, RZ, RZ, R12 ;  /* 0x000000ffff0fd224 */ /* 0x000fe200078e020c */
[----:B------:R-:W-:Y:S01]  /*4910*/  ISETP.NE.AND P5, PT, R43, 0x5, PT ;  /* 0x000000052b00780c */ /* 0x000fe20003fa5270 */
[----:B------:R-:W-:-:S02]  /*4920*/  IMAD.IADD R14, R7, 0x1, R14 ;  /* 0x00000001070e7824 */ /* 0x000fc400078e020e */
[----:B------:R-:W-:Y:S02]  /*4930*/  VIADD R12, R15, 0x1 ;  /* 0x000000010f0c7836 */ /* 0x000fe40000000000 */
[----:B------:R-:W-:Y:S01]  /*4940*/  @!P2 IMAD.MOV R12, RZ, RZ, R15 ;  /* 0x000000ffff0ca224 */ /* 0x000fe200078e020f */
[----:B------:R-:W-:Y:S02]  /*4950*/  SEL R14, R14, RZ, !P4 ;  /* 0x000000ff0e0e7207 */ /* 0x000fe40006000000 */
[----:B------:R-:W-:Y:S01]  /*4960*/  ISETP.NE.AND P2, PT, R4, R2, PT ;  /* 0x000000020400720c */ /* 0x000fe20003f45270 */
[----:B------:R-:W-:Y:S02]  /*4970*/  VIADD R15, R12, 0x1 ;  /* 0x000000010c0f7836 */ /* 0x000fe40000000000 */
[----:B------:R-:W-:Y:S02]  /*4980*/  IMAD.IADD R14, R5, 0x1, R14 ;  /* 0x00000001050e7824 */ /* 0x000fe400078e020e */
[----:B------:R-:W-:Y:S01]  /*4990*/  @!P1 IMAD.MOV R15, RZ, RZ, R12 ;  /* 0x000000ffff0f9224 */ /* 0x000fe200078e020c */
[----:B------:R-:W-:-:S02]  /*49a0*/  ISETP.NE.AND P1, PT, R2, R39, PT ;  /* 0x000000270200720c */ /* 0x000fc40003f25270 */
[----:B------:R-:W-:Y:S01]  /*49b0*/  SEL R14, R14, RZ, !P2 ;  /* 0x000000ff0e0e7207 */ /* 0x000fe20005000000 */
[----:B------:R-:W-:Y:S02]  /*49c0*/  VIADD R12, R15, 0x1 ;  /* 0x000000010f0c7836 */ /* 0x000fe40000000000 */
[----:B------:R-:W-:Y:S01]  /*49d0*/  @!P3 IMAD.MOV R12, RZ, RZ, R15 ;  /* 0x000000ffff0cb224 */ /* 0x000fe200078e020f */
[----:B------:R-:W-:Y:S01]  /*49e0*/  ISETP.NE.AND P3, PT, R36, 0x1f, PT ;  /* 0x0000001f2400780c */ /* 0x000fe20003f65270 */
[----:B------:R-:W-:Y:S02]  /*49f0*/  IMAD.IADD R14, R3, 0x1, R14 ;  /* 0x00000001030e7824 */ /* 0x000fe400078e020e */
[C---:B------:R-:W-:Y:S01]  /*4a00*/  VIADD R16, R12.reuse, 0x1 ;  /* 0x000000010c107836 */ /* 0x040fe20000000000 */
[----:B------:R-:W-:Y:S02]  /*4a10*/  @!P4 IADD3 R16, PT, PT, R12, RZ, RZ ;  /* 0x000000ff0c10c210 */ /* 0x000fe40007ffe0ff */
[----:B------:R-:W-:-:S02]  /*4a20*/  SEL R14, R14, RZ, !P1 ;  /* 0x000000ff0e0e7207 */ /* 0x000fc40004800000 */
[----:B------:R-:W-:Y:S01]  /*4a30*/  ISETP.NE.AND P4, PT, R43, 0x4, PT ;  /* 0x000000042b00780c */ /* 0x000fe20003f85270 */
[----:B------:R-:W-:Y:S02]  /*4a40*/  VIADD R12, R16, 0x1 ;  /* 0x00000001100c7836 */ /* 0x000fe40000000000 */
[----:B------:R-:W-:Y:S02]  /*4a50*/  IMAD.IADD R14, R13, 0x1, R14 ;  /* 0x000000010d0e7824 */ /* 0x000fe400078e020e */
[----:B------:R-:W-:Y:S01]  /*4a60*/  @!P2 IMAD.MOV R12, RZ, RZ, R16 ;  /* 0x000000ffff0ca224 */ /* 0x000fe200078e0210 */
[----:B------:R-:W-:Y:S02]  /*4a70*/  ISETP.GE.AND P2, PT, R36, 0x1, PT ;  /* 0x000000012400780c */ /* 0x000fe40003f46270 */
[----:B------:R-:W0:Y:S01]  /*4a80*/  SHFL.UP PT, R15, R14, 0x1, RZ ;  /* 0x042000000e0f7989 */ /* 0x000e2200000e00ff */
[----:B------:R-:W-:Y:S01]  /*4a90*/  VIADD R13, R12, 0x1 ;  /* 0x000000010c0d7836 */ /* 0x000fe20000000000 */
[----:B------:R-:W-:Y:S01]  /*4aa0*/  @!P3 LEA R35, R43, UR4, 0x3 ;  /* 0x000000042b23bc11 */ /* 0x000fe2000f8e18ff */
[----:B------:R-:W-:-:S05]  /*4ab0*/  @!P1 IMAD.MOV R13, RZ, RZ, R12 ;  /* 0x000000ffff0d9224 */ /* 0x000fca00078e020c */
[----:B------:R-:W1:Y:S01]  /*4ac0*/  SHFL.UP PT, R12, R13, 0x1, RZ ;  /* 0x042000000d0c7989 */ /* 0x000e6200000e00ff */
[----:B------:R-:W-:-:S04]  /*4ad0*/  ISETP.NE.AND P1, PT, R13, RZ, PT ;  /* 0x000000ff0d00720c */ /* 0x000fc80003f25270 */
[----:B0-----:R-:W-:-:S04]  /*4ae0*/  SEL R15, R15, RZ, !P1 ;  /* 0x000000ff0f0f7207 */ /* 0x001fc80004800000 */
[----:B------:R-:W-:Y:S02]  /*4af0*/  SEL R15, R15, RZ, P2 ;  /* 0x000000ff0f0f7207 */ /* 0x000fe40001000000 */
[----:B-1----:R-:W-:-:S03]  /*4b00*/  SEL R12, R12, RZ, P2 ;  /* 0x000000ff0c0c7207 */ /* 0x002fc60001000000 */
[----:B------:R-:W-:Y:S01]  /*4b10*/  IMAD.IADD R15, R14, 0x1, R15 ;  /* 0x000000010e0f7824 */ /* 0x000fe200078e020f */
[----:B------:R-:W-:Y:S01]  /*4b20*/  ISETP.GE.AND P2, PT, R36, 0x2, PT ;  /* 0x000000022400780c */ /* 0x000fe20003f46270 */
[----:B------:R-:W-:-:S03]  /*4b30*/  IMAD.IADD R12, R12, 0x1, R13 ;  /* 0x000000010c0c7824 */ /* 0x000fc600078e020d */
[----:B------:R-:W0:Y:S04]  /*4b40*/  SHFL.UP PT, R16, R15, 0x2, RZ ;  /* 0x044000000f107989 */ /* 0x000e2800000e00ff */
[----:B------:R-:W1:Y:S01]  /*4b50*/  SHFL.UP PT, R14, R12, 0x2, RZ ;  /* 0x044000000c0e7989 */ /* 0x000e6200000e00ff */
[----:B------:R-:W-:-:S04]  /*4b60*/  ISETP.NE.AND P1, PT, R12, RZ, PT ;  /* 0x000000ff0c00720c */ /* 0x000fc80003f25270 */
[----:B0-----:R-:W-:-:S04]  /*4b70*/  SEL R16, R16, RZ, !P1 ;  /* 0x000000ff10107207 */ /* 0x001fc80004800000 */
[----:B------:R-:W-:Y:S02]  /*4b80*/  SEL R16, R16, RZ, P2 ;  /* 0x000000ff10107207 */ /* 0x000fe40001000000 */
[----:B-1----:R-:W-:Y:S02]  /*4b90*/  SEL R13, R14, RZ, P2 ;  /* 0x000000ff0e0d7207 */ /* 0x002fe40001000000 */
[----:B------:R-:W-:Y:S01]  /*4ba0*/  ISETP.GE.AND P2, PT, R36, 0x4, PT ;  /* 0x000000042400780c */ /* 0x000fe20003f46270 */
[----:B------:R-:W-:Y:S02]  /*4bb0*/  IMAD.IADD R16, R15, 0x1, R16 ;  /* 0x000000010f107824 */ /* 0x000fe400078e0210 */
[----:B------:R-:W-:-:S03]  /*4bc0*/  IMAD.IADD R13, R12, 0x1, R13 ;  /* 0x000000010c0d7824 */ /* 0x000fc600078e020d */
[----:B------:R-:W0:Y:S02]  /*4bd0*/  SHFL.UP PT, R17, R16, 0x4, RZ ;  /* 0x0480000010117989 */ /* 0x000e2400000e00ff */
[----:B------:R-:W-:Y:S02]  /*4be0*/  ISETP.NE.AND P1, PT, R13, RZ, PT ;  /* 0x000000ff0d00720c */ /* 0x000fe40003f25270 */
[----:B------:R-:W1:Y:S02]  /*4bf0*/  SHFL.UP PT, R14, R13, 0x4, RZ ;  /* 0x048000000d0e7989 */ /* 0x000e6400000e00ff */
        /* <DEDUP_REMOVED lines=18> */
[----:B0-----:R-:W-:Y:S02]  /*4d20*/  SEL R15, R15, RZ, !P1 ;  /* 0x000000ff0f0f7207 */ /* 0x001fe40004800000 */
[----:B-1----:R-:W-:Y:S02]  /*4d30*/  SEL R12, R12, RZ, P2 ;  /* 0x000000ff0c0c7207 */ /* 0x002fe40001000000 */
[----:B------:R-:W-:-:S03]  /*4d40*/  SEL R15, R15, RZ, P2 ;  /* 0x000000ff0f0f7207 */ /* 0x000fc60001000000 */
[----:B------:R-:W-:Y:S02]  /*4d50*/  IMAD.IADD R40, R13, 0x1, R12 ;  /* 0x000000010d287824 */ /* 0x000fe400078e020c */
[----:B------:R-:W-:-:S05]  /*4d60*/  IMAD.IADD R41, R16, 0x1, R15 ;  /* 0x0000000110297824 */ /* 0x000fca00078e020f */
[----:B------:R-:W-:Y:S01]  /*4d70*/  @!P3 STS.64 [R35], R40 ;  /* 0x000000282300b388 */ /* 0x000fe20000000a00 */
[----:B------:R-:W-:Y:S01]  /*4d80*/  BAR.SYNC.DEFER_BLOCKING 0x0 ;  /* 0x0000000000007b1d */ /* 0x000fe20000010000 */
[----:B------:R-:W-:-:S05]  /*4d90*/  ISETP.NE.AND P3, PT, R43, 0x7, PT ;  /* 0x000000072b00780c */ /* 0x000fca0003f65270 */
[----:B------:R-:W-:Y:S04]  /*4da0*/  SHFL.UP PT, R35, R41, 0x1, RZ ;  /* 0x0420000029237989 */ /* 0x000fe800000e00ff */
[----:B------:R-:W0:Y:S04]  /*4db0*/  LDS.128 R12, [UR4] ;  /* 0x00000004ff0c7984 */ /* 0x000e280008000c00 */
[----:B------:R-:W1:Y:S04]  /*4dc0*/  LDS.128 R16, [UR4+0x10] ;  /* 0x00001004ff107984 */ /* 0x000e680008000c00 */
[----:B------:R-:W2:Y:S01]  /*4dd0*/  LDS.128 R20, [UR4+0x20] ;  /* 0x00002004ff147984 */ /* 0x000ea20008000c00 */
[----:B0-----:R-:W-:-:S04]  /*4de0*/  ISETP.NE.AND P1, PT, R14, RZ, PT ;  /* 0x000000ff0e00720c */ /* 0x001fc80003f25270 */
[----:B------:R-:W-:Y:S02]  /*4df0*/  SEL R24, R13, RZ, !P1 ;  /* 0x000000ff0d187207 */ /* 0x000fe40004800000 */
[----:B-1----:R-:W-:Y:S02]  /*4e00*/  ISETP.NE.AND P1, PT, R16, RZ, PT ;  /* 0x000000ff1000720c */ /* 0x002fe40003f25270 */
[----:B--2---:R-:W-:Y:S01]  /*4e10*/  ISETP.NE.AND P2, PT, R20, RZ, PT ;  /* 0x000000ff1400720c */ /* 0x004fe20003f45270 */
[----:B------:R-:W-:Y:S02]  /*4e20*/  IMAD.IADD R38, R15, 0x1, R24 ;  /* 0x000000010f267824 */ /* 0x000fe400078e0218 */
[----:B------:R-:W0:Y:S01]  /*4e30*/  LDS.128 R24, [UR4+0x30] ;  /* 0x00003004ff187984 */ /* 0x000e220008000c00 */
[----:B------:R-:W-:Y:S02]  /*4e40*/  IMAD.IADD R15, R12, 0x1, R14 ;  /* 0x000000010c0f7824 */ /* 0x000fe400078e020e */
[----:B------:R-:W-:-:S02]  /*4e50*/  SEL R42, R38, RZ, !P1 ;  /* 0x000000ff262a7207 */ /* 0x000fc40004800000 */
[----:B------:R-:W-:-:S03]  /*4e60*/  ISETP.NE.AND P1, PT, R18, RZ, PT ;  /* 0x000000ff1200720c */ /* 0x000fc60003f25270 */
[----:B------:R-:W-:-:S05]  /*4e70*/  IMAD.IADD R17, R17, 0x1, R42 ;  /* 0x0000000111117824 */ /* 0x000fca00078e022a */
[----:B------:R-:W-:Y:S02]  /*4e80*/  SEL R42, R17, RZ, !P1 ;  /* 0x000000ff112a7207 */ /* 0x000fe40004800000 */
[----:B------:R-:W-:-:S03]  /*4e90*/  ISETP.NE.AND P1, PT, R43, 0x2, PT ;  /* 0x000000022b00780c */ /* 0x000fc60003f25270 */
[----:B------:R-:W-:Y:S01]  /*4ea0*/  IMAD.IADD R19, R19, 0x1, R42 ;  /* 0x0000000113137824 */ /* 0x000fe200078e022a */
[----:B------:R-:W-:Y:S02]  /*4eb0*/  SEL R38, R38, R13, !P1 ;  /* 0x0000000d26267207 */ /* 0x000fe40004800000 */
[C---:B------:R-:W-:Y:S01]  /*4ec0*/  SEL R13, R15.reuse, R12, !P1 ;  /* 0x0000000c0f0d7207 */ /* 0x040fe20004800000 */
[----:B------:R-:W-:Y:S01]  /*4ed0*/  IMAD.IADD R15, R15, 0x1, R16 ;  /* 0x000000010f0f7824 */ /* 0x000fe200078e0210 */
[----:B------:R-:W-:Y:S02]  /*4ee0*/  SEL R14, R19, RZ, !P2 ;  /* 0x000000ff130e7207 */ /* 0x000fe40005000000 */
[----:B------:R-:W-:Y:S02]  /*4ef0*/  ISETP.NE.AND P2, PT, R22, RZ, PT ;  /* 0x000000ff1600720c */ /* 0x000fe40003f45270 */
[----:B------:R-:W-:Y:S01]  /*4f00*/  ISETP.NE.AND P1, PT, R43, 0x3, PT ;  /* 0x000000032b00780c */ /* 0x000fe20003f25270 */
[----:B------:R-:W-:-:S02]  /*4f10*/  IMAD.IADD R12, R21, 0x1, R14 ;  /* 0x00000001150c7824 */ /* 0x000fc400078e020e */
[----:B------:R-:W1:Y:S01]  /*4f20*/  SHFL.UP PT, R21, R40, 0x1, RZ ;  /* 0x0420000028157989 */ /* 0x000e6200000e00ff */
[----:B------:R-:W-:Y:S02]  /*4f30*/  SEL R38, R17, R38, !P1 ;  /* 0x0000002611267207 */ /* 0x000fe40004800000 */
[----:B------:R-:W-:Y:S02]  /*4f40*/  SEL R14, R12, RZ, !P2 ;  /* 0x000000ff0c0e7207 */ /* 0x000fe40005000000 */
[----:B------:R-:W-:Y:S02]  /*4f50*/  SEL R13, R15, R13, !P1 ;  /* 0x0000000d0f0d7207 */ /* 0x000fe40004800000 */
[----:B------:R-:W-:Y:S01]  /*4f60*/  SEL R19, R19, R38, !P4 ;  /* 0x0000002613137207 */ /* 0x000fe20006000000 */
[----:B------:R-:W-:Y:S01]  /*4f70*/  IMAD.IADD R14, R23, 0x1, R14 ;  /* 0x00000001170e7824 */ /* 0x000fe200078e020e */
[----:B------:R-:W-:Y:S02]  /*4f80*/  IADD3 R15, PT, PT, R18, R15, RZ ;  /* 0x0000000f120f7210 */ /* 0x000fe40007ffe0ff */
[----:B0-----:R-:W-:-:S02]  /*4f90*/  ISETP.NE.AND P6, PT, R24, RZ, PT ;  /* 0x000000ff1800720c */ /* 0x001fc40003fc5270 */
[----:B------:R-:W-:Y:S02]  /*4fa0*/  ISETP.GE.U32.AND P1, PT, R0, 0x20, PT ;  /* 0x000000200000780c */ /* 0x000fe40003f26070 */
[----:B------:R-:W-:Y:S02]  /*4fb0*/  SEL R19, R12, R19, !P5 ;  /* 0x000000130c137207 */ /* 0x000fe40006800000 */
[----:B------:R-:W-:Y:S02]  /*4fc0*/  SEL R12, R14, RZ, !P6 ;  /* 0x000000ff0e0c7207 */ /* 0x000fe40007000000 */
[C---:B------:R-:W-:Y:S01]  /*4fd0*/  SEL R13, R15.reuse, R13, !P4 ;  /* 0x0000000d0f0d7207 */ /* 0x040fe20006000000 */
[----:B------:R-:W-:Y:S01]  /*4fe0*/  IMAD.IADD R15, R15, 0x1, R20 ;  /* 0x000000010f0f7824 */ /* 0x000fe200078e0214 */
[----:B------:R-:W-:Y:S01]  /*4ff0*/  ISETP.NE.AND P2, PT, R43, 0x6, PT ;  /* 0x000000062b00780c */ /* 0x000fe20003f45270 */
[----:B------:R-:W-:Y:S01]  /*5000*/  IMAD.IADD R12, R25, 0x1, R12 ;  /* 0x00000001190c7824 */ /* 0x000fe200078e020c */
[----:B------:R-:W-:-:S02]  /*5010*/  ISETP.NE.AND P4, PT, R36, RZ, P1 ;  /* 0x000000ff2400720c */ /* 0x000fc40000f85270 */
[----:B------:R-:W-:Y:S02]  /*5020*/  SEL R19, R14, R19, !P2 ;  /* 0x000000130e137207 */ /* 0x000fe40005000000 */
[----:B------:R-:W-:Y:S01]  /*5030*/  SEL R13, R15, R13, !P5 ;  /* 0x0000000d0f0d7207 */ /* 0x000fe20006800000 */
[----:B------:R-:W-:Y:S01]  /*5040*/  IMAD.IADD R15, R22, 0x1, R15 ;  /* 0x00000001160f7824 */ /* 0x000fe200078e020f */
[----:B-1----:R-:W-:Y:S02]  /*5050*/  @P1 ISETP.NE.AND P6, PT, R21, RZ, PT ;  /* 0x000000ff1500120c */ /* 0x002fe40003fc5270 */
[----:B------:R-:W-:Y:S02]  /*5060*/  SEL R14, R12, R19, !P3 ;  /* 0x000000130c0e7207 */ /* 0x000fe40005800000 */
[C---:B------:R-:W-:Y:S01]  /*5070*/  SEL R13, R15.reuse, R13, !P2 ;  /* 0x0000000d0f0d7207 */ /* 0x040fe20005000000 */
[----:B------:R-:W-:Y:S01]  /*5080*/  IMAD.IADD R15, R15, 0x1, R24 ;  /* 0x000000010f0f7824 */ /* 0x000fe200078e0218 */
[----:B------:R-:W-:-:S02]  /*5090*/  @P1 ISETP.NE.AND P5, PT, R36, RZ, PT ;  /* 0x000000ff2400120c */ /* 0x000fc40003fa5270 */
[C---:B------:R-:W-:Y:S01]  /*50a0*/  ISETP.NE.AND P2, PT, R26.reuse, RZ, PT ;  /* 0x000000ff1a00720c */ /* 0x040fe20003f45270 */
[----:B------:R-:W-:Y:S01]  /*50b0*/  IMAD.IADD R19, R26, 0x1, R15 ;  /* 0x000000011a137824 */ /* 0x000fe200078e020f */
[----:B------:R-:W-:Y:S02]  /*50c0*/  @P1 SEL R16, R14, RZ, !P6 ;  /* 0x000000ff0e101207 */ /* 0x000fe40007000000 */
[----:B------:R-:W-:Y:S02]  /*50d0*/  @P1 SEL R17, R21, RZ, P5 ;  /* 0x000000ff15111207 */ /* 0x000fe40002800000 */
[----:B------:R-:W-:Y:S01]  /*50e0*/  SEL R18, R15, R13, !P3 ;  /* 0x0000000d0f127207 */ /* 0x000fe20005800000 */
[----:B------:R-:W-:Y:S01]  /*50f0*/  @P4 IMAD.IADD R14, R35, 0x1, R16 ;  /* 0x00000001230e4824 */ /* 0x000fe200078e0210 */
[----:B------:R-:W-:-:S03]  /*5100*/  SEL R20, R12, RZ, !P2 ;  /* 0x000000ff0c147207 */ /* 0x000fc60005000000 */
[----:B------:R-:W-:Y:S02]  /*5110*/  @P1 IMAD.IADD R21, R18, 0x1, R17 ;  /* 0x0000000112151824 */ /* 0x000fe400078e0211 */
[----:B------:R-:W-:Y:S02]  /*5120*/  IMAD.IADD R20, R27, 0x1, R20 ;  /* 0x000000011b147824 */ /* 0x000fe400078e0214 */
[----:B------:R-:W-:Y:S01]  /*5130*/  @P1 IMAD.MOV.U32 R35, RZ, RZ, R14 ;  /* 0x000000ffff231224 */ /* 0x000fe200078e000e */
[----:B------:R-:W-:Y:S06]  /*5140*/  @P1 BRA `(.L_x_385) ;  /* 0x0000000c001c1947 */ /* 0x000fec0003800000 */
[----:B------:R-:W0:Y:S01]  /*5150*/  LDC.64 R40, c[0x0][0x3b0] ;  /* 0x0000ec00ff287b82 */ /* 0x000e220000000a00 */
[----:B------:R-:W1:Y:S01]  /*5160*/  LDCU UR5, c[0x0][0x370] ;  /* 0x00006e00ff0577ac */ /* 0x000e620008000800 */
[----:B------:R-:W-:Y:S01]  /*5170*/  @!P0 IMAD.MOV.U32 R14, RZ, RZ, 0x64 ;  /* 0x00000064ff0e8424 */ /* 0x000fe200078e00ff */
[----:B------:R2:W-:Y:S01]  /*5180*/  @!P0 STS [UR4+0x74], R19 ;  /* 0x00007413ff008988 */ /* 0x0005e20008000804 */
[----:B------:R-:W-:Y:S02]  /*5190*/  @!P0 IMAD.MOV.U32 R15, RZ, RZ, 0x0 ;  /* 0x00000000ff0f8424 */ /* 0x000fe400078e00ff */
[----:B------:R-:W-:Y:S01]  /*51a0*/  @!P0 IMAD.MOV.U32 R12, RZ, RZ, R19 ;  /* 0x000000ffff0c8224 */ /* 0x000fe200078e0013 */
[----:B------:R2:W-:Y:S01]  /*51b0*/  @!P0 STS [UR4+0x78], R20 ;  /* 0x00007814ff008988 */ /* 0x0005e20008000804 */
[----:B------:R-:W-:Y:S01]  /*51c0*/  @!P0 IMAD.MOV.U32 R13, RZ, RZ, R20 ;  /* 0x000000ffff0d8224 */ /* 0x000fe200078e0014 */
[----:B-1----:R-:W-:Y:S01]  /*51d0*/  UISETP.GT.U32.AND UP0, UPT, UR5, 0x1f3, UPT ;  /* 0x000001f30500788c */ /* 0x002fe2000bf04070 */
[----:B0-----:R-:W-:-:S05]  /*51e0*/  IMAD.WIDE.U32 R40, R37, 0x10, R40 ;  /* 0x0000001025287825 */ /* 0x001fca00078e0028 */
[----:B------:R2:W-:Y:S03]  /*51f0*/  @!P0 ST.E.128.STRONG.GPU desc[UR8][R40.64+0x200], R12 ;  /* 0x0002000c28008985 */ /* 0x0005e6000c10fd08 */
[----:B------:R-:W-:Y:S05]  /*5200*/  BRA.U UP0, `(.L_x_386) ;  /* 0x0000000100087547 */ /* 0x000fea000b800000 */
[----:B------:R0:W-:Y:S06]  /*5210*/  MEMBAR.SC.CTA ;  /* 0x0000000000007992 */ /* 0x0001ec0000000000 */
[----:B0-----:R-:W-:Y:S05]  /*5220*/  BRA `(.L_x_387) ;  /* 0x0000000000087947 */ /* 0x001fea0003800000 */
.L_x_386:
[----:B------:R-:W-:Y:S05]  /*5230*/  NANOSLEEP 0x1c2 ;  /* 0x000001c20000795d */ /* 0x000fea0003800000 */
[----:B------:R-:W-:Y:S01]  /*5240*/  NOP ;  /* 0x0000000000007918 */ /* 0x000fe20000000000 */
.L_x_387:
[----:B--2---:R-:W-:-:S03]  /*5250*/  IMAD.WIDE.U32 R12, R0, 0x10, RZ ;  /* 0x00000010000c7825 */ /* 0x004fc600078e00ff */
[----:B------:R-:W-:Y:S02]  /*5260*/  LOP3.LUT R17, R12, 0xfffffff0, RZ, 0x3c, !PT ;  /* 0xfffffff00c117812 */ /* 0x000fe400078e3cff */
[----:B------:R-:W-:Y:S02]  /*5270*/  LOP3.LUT R13, RZ, R13, RZ, 0x33, !PT ;  /* 0x0000000dff0d7212 */ /* 0x000fe400078e33ff */
[----:B------:R-:W-:-:S05]  /*5280*/  IADD3 R16, P0, PT, R40, R17, RZ ;  /* 0x0000001128107210 */ /* 0x000fca0007f1e0ff */
[----:B------:R-:W-:-:S08]  /*5290*/  IMAD.X R17, R41, 0x1, R13, P0 ;  /* 0x0000000129117824 */ /* 0x000fd000000e060d */
.L_x_389:
[----:B------:R-:W2:Y:S01]  /*52a0*/  LD.E.128.STRONG.GPU R12, desc[UR8][R16.64+0x200] ;  /* 0x00020008100c7980 */ /* 0x000ea2000c10fd00 */
[----:B------:R-:W-:Y:S05]  /*52b0*/  YIELD ;  /* 0x0000000000007946 */ /* 0x000fea0003800000 */
[----:B------:R-:W-:Y:S01]  /*52c0*/  UMOV UR5, 0xffffffff ;  /* 0xffffffff00057882 */ /* 0x000fe20000000000 */
[----:B--2---:R-:W-:-:S04]  /*52d0*/  ISETP.NE.U32.AND P5, PT, R14, 0x63, PT ;  /* 0x000000630e00780c */ /* 0x004fc80003fa5070 */
[----:B------:R-:W-:Y:S01]  /*52e0*/  ISETP.NE.AND.EX P5, PT, R15, RZ, PT, P5 ;  /* 0x000000ff0f00720c */ /* 0x000fe20003fa5350 */
[----:B------:R-:W-:-:S12]  /*52f0*/  BRA.DIV UR5, `(.L_x_388) ;  /* 0x0000009a05ac7947 */ /* 0x000fd8000b800000 */
[----:B------:R-:W-:-:S13]  /*5300*/  VOTE.ANY P5, !P5 ;  /* 0x0000000000ff7806 */ /* 0x000fda00068a0100 */
.L_x_519:
[----:B------:R-:W-:Y:S05]  /*5310*/  @P5 BRA `(.L_x_389) ;  /* 0xfffffffc00e05947 */ /* 0x000fea000383ffff */
[----:B------:R-:W-:Y:S01]  /*5320*/  UMOV UR5, 0xffffffff ;  /* 0xffffffff00057882 */ /* 0x000fe20000000000 */
[----:B------:R-:W-:-:S04]  /*5330*/  ISETP.NE.U32.AND P6, PT, R14, 0x65, PT ;  /* 0x000000650e00780c */ /* 0x000fc80003fc5070 */
[----:B------:R-:W-:Y:S01]  /*5340*/  ISETP.NE.AND.EX P6, PT, R15, RZ, PT, P6 ;  /* 0x000000ff0f00720c */ /* 0x000fe20003fc5360 */
[----:B------:R-:W-:-:S12]  /*5350*/  BRA.DIV UR5, `(.L_x_390) ;  /* 0x0000009a05b47947 */ /* 0x000fd8000b800000 */
[----:B------:R-:W0:Y:S01]  /*5360*/  S2R R17, SR_GEMASK ;  /* 0x0000000000117919 */ /* 0x000e220000003c00 */
[----:B------:R-:W-:Y:S01]  /*5370*/  VOTE.ANY R25, PT, !P6 ;  /* 0x0000000000197806 */ /* 0x000fe200070e0100 */
[----:B------:R-:W-:Y:S01]  /*5380*/  VIADD R23, R36, 0x4 ;  /* 0x0000000424177836 */ /* 0x000fe20000000000 */
[----:B------:R-:W-:Y:S02]  /*5390*/  ISETP.NE.AND P1, PT, R12, RZ, PT ;  /* 0x000000ff0c00720c */ /* 0x000fe40003f25270 */
[----:B------:R-:W-:Y:S02]  /*53a0*/  ISETP.NE.U32.AND P5, PT, R14, 0x65, PT ;  /* 0x000000650e00780c */ /* 0x000fe40003fa5070 */
[----:B------:R-:W-:Y:S02]  /*53b0*/  LOP3.LUT R14, RZ, R0, RZ, 0x33, !PT ;  /* 0x00000000ff0e7212 */ /* 0x000fe400078e33ff */
[----:B------:R-:W-:Y:S01]  /*53c0*/  ISETP.NE.AND.EX P5, PT, R15, RZ, PT, P5 ;  /* 0x000000ff0f00720c */ /* 0x000fe20003fa5350 */
[----:B------:R-:W-:-:S02]  /*53d0*/  VIADD R15, R36, 0x10 ;  /* 0x00000010240f7836 */ /* 0x000fc40000000000 */
[----:B------:R-:W-:-:S10]  /*53e0*/  IMAD.IADD R26, R14, 0x1, R37 ;  /* 0x000000010e1a7824 */ /* 0x000fd400078e0225 */
[----:B------:R-:W-:Y:S02]  /*53f0*/  VOTE.ALL P5, P5 ;  /* 0x0000000000ff7806 */ /* 0x000fe400028a0000 */
[----:B0-----:R-:W-:-:S05]  /*5400*/  LOP3.LUT R25, R25, 0x80000000, R17, 0xec, !PT ;  /* 0x8000000019197812 */ /* 0x001fca00078eec11 */
[----:B------:R-:W-:-:S05]  /*5410*/  VIADD R16, R25, 0xffffffff ;  /* 0xffffffff19107836 */ /* 0x000fca0000000000 */
[----:B------:R-:W-:-:S04]  /*5420*/  LOP3.LUT R16, R25, R16, RZ, 0xc, !PT ;  /* 0x0000001019107212 */ /* 0x000fc800078e0cff */
[----:B------:R-:W0:Y:S02]  /*5430*/  POPC R22, R16 ;  /* 0x0000001000167309 */ /* 0x000e240000000000 */
[----:B0-----:R-:W0:Y:S01]  /*5440*/  SHFL.DOWN PT, R27, R13, 0x1, R22 ;  /* 0x082000000d1b7989 */ /* 0x001e2200000e0016 */
[----:B------:R-:W-:-:S03]  /*5450*/  ISETP.GE.AND P0, PT, R36, R22, PT ;  /* 0x000000162400720c */ /* 0x000fc60003f06270 */
[----:B------:R-:W1:Y:S01]  /*5460*/  SHFL.DOWN PT, R18, R12, 0x1, R22 ;  /* 0x082000000c127989 */ /* 0x000e6200000e0016 */
[----:B0-----:R-:W-:-:S04]  /*5470*/  SEL R27, R27, RZ, !P1 ;  /* 0x000000ff1b1b7207 */ /* 0x001fc80004800000 */
[----:B------:R-:W-:Y:S02]  /*5480*/  SEL R27, R27, RZ, !P0 ;  /* 0x000000ff1b1b7207 */ /* 0x000fe40004000000 */
[----:B-1----:R-:W-:-:S03]  /*5490*/  SEL R45, R18, RZ, !P0 ;  /* 0x000000ff122d7207 */ /* 0x002fc60004000000 */
[----:B------:R-:W-:Y:S02]  /*54a0*/  IMAD.IADD R43, R13, 0x1, R27 ;  /* 0x000000010d2b7824 */ /* 0x000fe400078e021b */
[----:B------:R-:W-:Y:S02]  /*54b0*/  IMAD.IADD R45, R12, 0x1, R45 ;  /* 0x000000010c2d7824 */ /* 0x000fe400078e022d */
[----:B------:R-:W-:Y:S01]  /*54c0*/  VIADD R13, R36, 0x2 ;  /* 0x00000002240d7836 */ /* 0x000fe20000000000 */
[----:B------:R-:W0:Y:S02]  /*54d0*/  SHFL.DOWN PT, R27, R43, 0x2, R22 ;  /* 0x084000002b1b7989 */ /* 0x000e2400000e0016 */
[----:B------:R-:W-:Y:S02]  /*54e0*/  ISETP.NE.AND P1, PT, R45, RZ, PT ;  /* 0x000000ff2d00720c */ /* 0x000fe40003f25270 */
[----:B------:R-:W1:Y:S01]  /*54f0*/  SHFL.DOWN PT, R16, R45, 0x2, R22 ;  /* 0x084000002d107989 */ /* 0x000e6200000e0016 */
[----:B------:R-:W-:-:S02]  /*5500*/  ISETP.GT.AND P0, PT, R13, R22, PT ;  /* 0x000000160d00720c */ /* 0x000fc40003f04270 */
[----:B0-----:R-:W-:-:S04]  /*5510*/  SEL R27, R27, RZ, !P1 ;  /* 0x000000ff1b1b7207 */ /* 0x001fc80004800000 */
[----:B------:R-:W-:Y:S02]  /*5520*/  SEL R12, R27, RZ, !P0 ;  /* 0x000000ff1b0c7207 */ /* 0x000fe40004000000 */
[----:B-1----:R-:W-:Y:S02]  /*5530*/  SEL R16, R16, RZ, !P0 ;  /* 0x000000ff10107207 */ /* 0x002fe40004000000 */
[----:B------:R-:W-:Y:S01]  /*5540*/  ISETP.GT.AND P0, PT, R23, R22, PT ;  /* 0x000000161700720c */ /* 0x000fe20003f04270 */
[----:B------:R-:W-:Y:S01]  /*5550*/  IMAD.IADD R13, R43, 0x1, R12 ;  /* 0x000000012b0d7824 */ /* 0x000fe200078e020c */
[----:B------:R-:W-:Y:S01]  /*5560*/  IADD3 R47, PT, PT, R45, R16, RZ ;  /* 0x000000102d2f7210 */ /* 0x000fe20007ffe0ff */
[----:B------:R-:W-:-:S03]  /*5570*/  VIADD R23, R36, 0x8 ;  /* 0x0000000824177836 */ /* 0x000fc60000000000 */
[----:B------:R-:W0:Y:S01]  /*5580*/  SHFL.DOWN PT, R27, R13, 0x4, R22 ;  /* 0x088000000d1b7989 */ /* 0x000e2200000e0016 */
[----:B------:R-:W-:-:S03]  /*5590*/  ISETP.NE.AND P1, PT, R47, RZ, PT ;  /* 0x000000ff2f00720c */ /* 0x000fc60003f25270 */
[----:B------:R-:W1:Y:S01]  /*55a0*/  SHFL.DOWN PT, R12, R47, 0x4, R22 ;  /* 0x088000002f0c7989 */ /* 0x000e6200000e0016 */
[----:B0-----:R-:W-:-:S04]  /*55b0*/  SEL R27, R27, RZ, !P1 ;  /* 0x000000ff1b1b7207 */ /* 0x001fc80004800000 */
[----:B------:R-:W-:Y:S02]  /*55c0*/  SEL R16, R27, RZ, !P0 ;  /* 0x000000ff1b107207 */ /* 0x000fe40004000000 */
[----:B-1----:R-:W-:Y:S02]  /*55d0*/  SEL R12, R12, RZ, !P0 ;  /* 0x000000ff0c0c7207 */ /* 0x002fe40004000000 */
[----:B------:R-:W-:Y:S01]  /*55e0*/  ISETP.GT.AND P0, PT, R23, R22, PT ;  /* 0x000000161700720c */ /* 0x000fe20003f04270 */
[----:B------:R-:W-:Y:S02]  /*55f0*/  IMAD.IADD R49, R13, 0x1, R16 ;  /* 0x000000010d317824 */ /* 0x000fe400078e0210 */
[----:B------:R-:W-:-:S03]  /*5600*/  IMAD.IADD R51, R47, 0x1, R12 ;  /* 0x000000012f337824 */ /* 0x000fc600078e020c */
[----:B------:R-:W0:Y:S02]  /*5610*/  SHFL.DOWN PT, R13, R49, 0x8, R22 ;  /* 0x09000000310d7989 */ /* 0x000e2400000e0016 */
[----:B------:R-:W-:Y:S02]  /*5620*/  ISETP.NE.AND P1, PT, R51, RZ, PT ;  /* 0x000000ff3300720c */ /* 0x000fe40003f25270 */
[----:B------:R-:W1:Y:S02]  /*5630*/  SHFL.DOWN PT, R12, R51, 0x8, R22 ;  /* 0x09000000330c7989 */ /* 0x000e6400000e0016 */
[----:B0-----:R-:W-:-:S04]  /*5640*/  SEL R13, R13, RZ, !P1 ;  /* 0x000000ff0d0d7207 */ /* 0x001fc80004800000 */
[----:B------:R-:W-:Y:S02]  /*5650*/  SEL R16, R13, RZ, !P0 ;  /* 0x000000ff0d107207 */ /* 0x000fe40004000000 */
[----:B-1----:R-:W-:Y:S02]  /*5660*/  SEL R12, R12, RZ, !P0 ;  /* 0x000000ff0c0c7207 */ /* 0x002fe40004000000 */
[----:B------:R-:W-:Y:S01]  /*5670*/  ISETP.GT.AND P0, PT, R15, R22, PT ;  /* 0x000000160f00720c */ /* 0x000fe20003f04270 */
[----:B------:R-:W-:Y:S02]  /*5680*/  IMAD.IADD R43, R49, 0x1, R16 ;  /* 0x00000001312b7824 */ /* 0x000fe400078e0210 */
[----:B------:R-:W-:Y:S02]  /*5690*/  IMAD.IADD R45, R51, 0x1, R12 ;  /* 0x00000001332d7824 */ /* 0x000fe400078e020c */
[----:B------:R-:W0:Y:S01]  /*56a0*/  LDC.64 R12, c[0x0][0x3b0] ;  /* 0x0000ec00ff0c7b82 */ /* 0x000e220000000a00 */
[----:B------:R-:W1:Y:S02]  /*56b0*/  SHFL.DOWN PT, R27, R43, 0x10, R22 ;  /* 0x0a0000002b1b7989 */ /* 0x000e6400000e0016 */
[----:B------:R-:W-:-:S02]  /*56c0*/  ISETP.NE.AND P1, PT, R45, RZ, PT ;  /* 0x000000ff2d00720c */ /* 0x000fc40003f25270 */
[----:B------:R-:W2:Y:S02]  /*56d0*/  SHFL.DOWN PT, R16, R45, 0x10, R22 ;  /* 0x0a0000002d107989 */ /* 0x000ea400000e0016 */
[----:B-1----:R-:W-:Y:S02]  /*56e0*/  SEL R27, R27, RZ, !P1 ;  /* 0x000000ff1b1b7207 */ /* 0x002fe40004800000 */
[----:B0-----:R-:W-:Y:S02]  /*56f0*/  IADD3 R24, P1, PT, R12, 0x200, RZ ;  /* 0x000002000c187810 */ /* 0x001fe40007f3e0ff */
[----:B--2---:R-:W-:Y:S02]  /*5700*/  SEL R16, R16, RZ, !P0 ;  /* 0x000000ff10107207 */ /* 0x004fe40004000000 */
[----:B------:R-:W-:Y:S01]  /*5710*/  SEL R18, R27, RZ, !P0 ;  /* 0x000000ff1b127207 */ /* 0x000fe20004000000 */
[----:B------:R-:W-:Y:S02]  /*5720*/  IMAD.X R37, RZ, RZ, R13, P1 ;  /* 0x000000ffff257224 */ /* 0x000fe400008e060d */
[----:B------:R-:W-:-:S02]  /*5730*/  IMAD.IADD R16, R45, 0x1, R16 ;  /* 0x000000012d107824 */ /* 0x000fc400078e0210 */
[----:B------:R-:W-:-:S07]  /*5740*/  IMAD.IADD R18, R43, 0x1, R18 ;  /* 0x000000012b127824 */ /* 0x000fce00078e0212 */
.L_x_533:
[----:B------:R-:W-:Y:S05]  /*5750*/  @!P5 BRA `(.L_x_391) ;  /* 0x000000040030d947 */ /* 0x000fea0003800000 */
.L_x_395:
[----:B------:R-:W-:Y:S02]  /*5760*/  IMAD.MOV.U32 R25, RZ, RZ, R37 ;  /* 0x000000ffff197224 */ /* 0x000fe400078e0025 */
[----:B------:R-:W-:-:S07]  /*5770*/  IMAD.WIDE R22, R26, 0x10, R24 ;  /* 0x000000101a167825 */ /* 0x000fce00078e0218 */
.L_x_393:
[----:B------:R-:W2:Y:S01]  /*5780*/  LD.E.128.STRONG.GPU R12, desc[UR8][R22.64+-0x200] ;  /* 0xfffe0008160c7980 */ /* 0x000ea2000c10fd00 */
[----:B------:R-:W-:Y:S05]  /*5790*/  YIELD ;  /* 0x0000000000007946 */ /* 0x000fea0003800000 */
[----:B------:R-:W-:Y:S01]  /*57a0*/  UMOV UR5, 0xffffffff ;  /* 0xffffffff00057882 */ /* 0x000fe20000000000 */
[----:B--2---:R-:W-:-:S04]  /*57b0*/  ISETP.NE.U32.AND P5, PT, R14, 0x63, PT ;  /* 0x000000630e00780c */ /* 0x004fc80003fa5070 */
[----:B------:R-:W-:Y:S01]  /*57c0*/  ISETP.NE.AND.EX P5, PT, R15, RZ, PT, P5 ;  /* 0x000000ff0f00720c */ /* 0x000fe20003fa5350 */
[----:B------:R-:W-:-:S12]  /*57d0*/  BRA.DIV UR5, `(.L_x_392) ;  /* 0x0000009e055c7947 */ /* 0x000fd8000b800000 */
[----:B------:R-:W-:-:S13]  /*57e0*/  VOTE.ANY P5, !P5 ;  /* 0x0000000000ff7806 */ /* 0x000fda00068a0100 */
.L_x_536:
[----:B------:R-:W-:Y:S05]  /*57f0*/  @P5 BRA `(.L_x_393) ;  /* 0xfffffffc00e05947 */ /* 0x000fea000383ffff */
[----:B------:R-:W-:Y:S01]  /*5800*/  UMOV UR5, 0xffffffff ;  /* 0xffffffff00057882 */ /* 0x000fe20000000000 */
[----:B------:R-:W-:-:S04]  /*5810*/  ISETP.NE.U32.AND P6, PT, R14, 0x65, PT ;  /* 0x000000650e00780c */ /* 0x000fc80003fc5070 */
[----:B------:R-:W-:Y:S01]  /*5820*/  ISETP.NE.AND.EX P6, PT, R15, RZ, PT, P6 ;  /* 0x000000ff0f00720c */ /* 0x000fe20003fc5360 */
[----:B------:R-:W-:-:S12]  /*5830*/  BRA.DIV UR5, `(.L_x_394) ;  /* 0x0000009e05647947 */ /* 0x000fd8000b800000 */
[----:B------:R-:W-:Y:S01]  /*5840*/  VOTE.ANY R25, PT, !P6 ;  /* 0x0000000000197806 */ /* 0x000fe200070e0100 */
[----:B------:R-:W-:Y:S01]  /*5850*/  VIADD R23, R36, 0x2 ;  /* 0x0000000224177836 */ /* 0x000fe20000000000 */
[----:B------:R-:W-:Y:S01]  /*5860*/  ISETP.NE.AND P1, PT, R12, RZ, PT ;  /* 0x000000ff0c00720c */ /* 0x000fe20003f25270 */
[----:B------:R-:W-:Y:S01]  /*5870*/  VIADD R26, R26, 0xffffffe0 ;  /* 0xffffffe01a1a7836 */ /* 0x000fe20000000000 */
[----:B------:R-:W-:Y:S02]  /*5880*/  LOP3.LUT R25, R25, 0x80000000, R17, 0xec, !PT ;  /* 0x8000000019197812 */ /* 0x000fe400078eec11 */
[----:B------:R-:W-:-:S03]  /*5890*/  ISETP.NE.U32.AND P5, PT, R14, 0x65, PT ;  /* 0x000000650e00780c */ /* 0x000fc60003fa5070 */
[----:B------:R-:W-:Y:S01]  /*58a0*/  VIADD R22, R25, 0xffffffff ;  /* 0xffffffff19167836 */ /* 0x000fe20000000000 */
[----:B------:R-:W-:-:S04]  /*58b0*/  ISETP.NE.AND.EX P5, PT, R15, RZ, PT, P5 ;  /* 0x000000ff0f00720c */ /* 0x000fc80003fa5350 */
[----:B------:R-:W-:-:S06]  /*58c0*/  LOP3.LUT R22, R25, R22, RZ, 0xc, !PT ;  /* 0x0000001619167212 */ /* 0x000fcc00078e0cff */
[----:B------:R-:W0:Y:S03]  /*58d0*/  POPC R22, R22 ;  /* 0x0000001600167309 */ /* 0x000e260000000000 */
[----:B------:R-:W-:Y:S01]  /*58e0*/  VOTE.ALL P5, P5 ;  /* 0x0000000000ff7806 */ /* 0x000fe200028a0000 */
[----:B0-----:R-:W0:Y:S01]  /*58f0*/  SHFL.DOWN PT, R27, R13, 0x1, R22 ;  /* 0x082000000d1b7989 */ /* 0x001e2200000e0016 */
[----:B------:R-:W-:-:S03]  /*5900*/  ISETP.GE.AND P0, PT, R36, R22, PT ;  /* 0x000000162400720c */ /* 0x000fc60003f06270 */
[----:B------:R-:W1:Y:S01]  /*5910*/  SHFL.DOWN PT, R43, R12, 0x1, R22 ;  /* 0x082000000c2b7989 */ /* 0x000e6200000e0016 */
[----:B0-----:R-:W-:-:S04]  /*5920*/  SEL R27, R27, RZ, !P1 ;  /* 0x000000ff1b1b7207 */ /* 0x001fc80004800000 */
[----:B------:R-:W-:Y:S02]  /*5930*/  SEL R27, R27, RZ, !P0 ;  /* 0x000000ff1b1b7207 */ /* 0x000fe40004000000 */
[----:B-1----:R-:W-:Y:S02]  /*5940*/  SEL R43, R43, RZ, !P0 ;  /* 0x000000ff2b2b7207 */ /* 0x002fe40004000000 */
[----:B------:R-:W-:Y:S01]  /*5950*/  ISETP.GT.AND P0, PT, R23, R22, PT ;  /* 0x000000161700720c */ /* 0x000fe20003f04270 */
[----:B------:R-:W-:Y:S02]  /*5960*/  IMAD.IADD R42, R13, 0x1, R27 ;  /* 0x000000010d2a7824 */ /* 0x000fe400078e021b */
[----:B------:R-:W-:Y:S02]  /*5970*/  IMAD.IADD R43, R12, 0x1, R43 ;  /* 0x000000010c2b7824 */ /* 0x000fe400078e022b */
[----:B------:R-:W-:Y:S01]  /*5980*/  VIADD R23, R36, 0x4 ;  /* 0x0000000424177836 */ /* 0x000fe20000000000 */
[----:B------:R-:W0:Y:S02]  /*5990*/  SHFL.DOWN PT, R27, R42, 0x2, R22 ;  /* 0x084000002a1b7989 */ /* 0x000e2400000e0016 */
[----:B------:R-:W-:-:S02]  /*59a0*/  ISETP.NE.AND P1, PT, R43, RZ, PT ;  /* 0x000000ff2b00720c */ /* 0x000fc40003f25270 */
[----:B------:R-:W1:Y:S02]  /*59b0*/  SHFL.DOWN PT, R13, R43, 0x2, R22 ;  /* 0x084000002b0d7989 */ /* 0x000e6400000e0016 */
        /* <DEDUP_REMOVED lines=29> */
[----:B0-----:R-:W-:Y:S02]  /*5b90*/  SEL R42, R42, RZ, !P1 ;  /* 0x000000ff2a2a7207 */ /* 0x001fe40004800000 */
[----:B------:R-:W-:Y:S02]  /*5ba0*/  ISETP.NE.AND P1, PT, R16, RZ, PT ;  /* 0x000000ff1000720c */ /* 0x000fe40003f25270 */
[----:B------:R-:W-:-:S02]  /*5bb0*/  SEL R42, R42, RZ, !P0 ;  /* 0x000000ff2a2a7207 */ /* 0x000fc40004000000 */
[----:B-1----:R-:W-:-:S03]  /*5bc0*/  SEL R12, R12, RZ, !P0 ;  /* 0x000000ff0c0c7207 */ /* 0x002fc60004000000 */
[----:B------:R-:W-:Y:S01]  /*5bd0*/  IMAD.IADD R42, R13, 0x1, R42 ;  /* 0x000000010d2a7824 */ /* 0x000fe200078e022a */
[----:B------:R-:W-:-:S04]  /*5be0*/  IADD3 R16, PT, PT, R45, R12, R16 ;  /* 0x0000000c2d107210 */ /* 0x000fc80007ffe010 */
[----:B------:R-:W-:-:S05]  /*5bf0*/  SEL R13, R42, RZ, !P1 ;  /* 0x000000ff2a0d7207 */ /* 0x000fca0004800000 */
[----:B------:R-:W-:-:S07]  /*5c00*/  IMAD.IADD R18, R13, 0x1, R18 ;  /* 0x000000010d127824 */ /* 0x000fce00078e0212 */
.L_x_550:
[----:B------:R-:W-:Y:S05]  /*5c10*/  @P5 BRA `(.L_x_395) ;  /* 0xfffffff800d05947 */ /* 0x000fea000383ffff */
.L_x_391:
[----:B------:R-:W-:Y:S01]  /*5c20*/  ISETP.NE.AND P1, PT, R36, RZ, PT ;  /* 0x000000ff2400720c */ /* 0x000fe20003f25270 */
[----:B------:R-:W-:Y:S01]  /*5c30*/  BSSY.RECONVERGENT B0, `(.L_x_396) ;  /* 0x0000015000007945 */ /* 0x000fe20003800200 */
[----:B------:R-:W-:Y:S01]  /*5c40*/  ISETP.NE.AND P0, PT, R0, RZ, PT ;  /* 0x000000ff0000720c */ /* 0x000fe20003f05270 */
[----:B------:R-:W-:-:S10]  /*5c50*/  IMAD.MOV.U32 R17, RZ, RZ, R18 ;  /* 0x000000ffff117224 */ /* 0x000fd400078e0012 */
[----:B------:R-:W0:Y:S01]  /*5c60*/  @!P1 S2R R13, SR_CgaCtaId ;  /* 0x00000000000d9919 */ /* 0x000e220000008800 */
[----:B------:R-:W-:-:S04]  /*5c70*/  @!P1 MOV R12, 0x400 ;  /* 0x00000400000c9802 */ /* 0x000fc80000000f00 */
[----:B0-----:R-:W-:Y:S01]  /*5c80*/  @!P1 LEA R22, R13, R12, 0x18 ;  /* 0x0000000c0d169211 */ /* 0x001fe200078ec0ff */
[----:B------:R-:W-:Y:S06]  /*5c90*/  @P0 BRA `(.L_x_397) ;  /* 0x0000000000380947 */ /* 0x000fec0003800000 */
[----:B------:R-:W0:Y:S01]  /*5ca0*/  S2UR UR6, SR_CgaCtaId ;  /* 0x00000000000679c3 */ /* 0x000e220000008800 */
[C---:B------:R-:W-:Y:S01]  /*5cb0*/  ISETP.NE.AND P0, PT, R19.reuse, RZ, PT ;  /* 0x000000ff1300720c */ /* 0x040fe20003f05270 */
[----:B------:R-:W-:Y:S01]  /*5cc0*/  UMOV UR5, 0x400 ;  /* 0x0000040000057882 */ /* 0x000fe20000000000 */
[----:B------:R-:W-:Y:S02]  /*5cd0*/  IMAD.IADD R19, R19, 0x1, R16 ;  /* 0x0000000113137824 */ /* 0x000fe400078e0210 */
[----:B------:R-:W-:Y:S01]  /*5ce0*/  SEL R13, R18, RZ, !P0 ;  /* 0x000000ff120d7207 */ /* 0x000fe20004000000 */
[----:B------:R-:W-:Y:S02]  /*5cf0*/  IMAD.MOV.U32 R14, RZ, RZ, 0x65 ;  /* 0x00000065ff0e7424 */ /* 0x000fe400078e00ff */
[----:B------:R-:W-:Y:S02]  /*5d00*/  IMAD.MOV.U32 R15, RZ, RZ, 0x0 ;  /* 0x00000000ff0f7424 */ /* 0x000fe400078e00ff */
[----:B------:R-:W-:-:S02]  /*5d10*/  IMAD.IADD R13, R20, 0x1, R13 ;  /* 0x00000001140d7824 */ /* 0x000fc400078e020d */
[----:B------:R-:W-:-:S05]  /*5d20*/  IMAD.MOV.U32 R12, RZ, RZ, R19 ;  /* 0x000000ffff0c7224 */ /* 0x000fca00078e0013 */
[----:B------:R1:W-:Y:S01]  /*5d30*/  ST.E.128.STRONG.GPU desc[UR8][R40.64+0x200], R12 ;  /* 0x0002000c28007985 */ /* 0x0003e2000c10fd08 */
[----:B0-----:R-:W-:-:S09]  /*5d40*/  ULEA UR5, UR6, UR5, 0x18 ;  /* 0x0000000506057291 */ /* 0x001fd2000f8ec0ff */
[----:B------:R1:W-:Y:S04]  /*5d50*/  STS.64 [UR5+0x68], R18 ;  /* 0x00006812ff007988 */ /* 0x0003e80008000a05 */
[----:B------:R1:W-:Y:S04]  /*5d60*/  STS [UR5+0x70], R13 ;  /* 0x0000700dff007988 */ /* 0x0003e80008000805 */
[----:B------:R1:W-:Y:S02]  /*5d70*/  STS [UR5+0x64], R16 ;  /* 0x00006410ff007988 */ /* 0x0003e40008000805 */
.L_x_397:
[----:B------:R-:W-:Y:S05]  /*5d80*/  BSYNC.RECONVERGENT B0 ;  /* 0x0000000000007941 */ /* 0x000fea0003800200 */
.L_x_396:
[----:B------:R0:W-:Y:S01]  /*5d90*/  @!P1 STS.64 [R22+0x48], R16 ;  /* 0x0000481016009388 */ /* 0x0001e20000000a00 */
[----:B------:R-:W-:Y:S02]  /*5da0*/  @!P1 IMAD.MOV.U32 R21, RZ, RZ, R16 ;  /* 0x000000ffff159224 */ /* 0x000fe400078e0010 */
[----:B------:R-:W-:-:S07]  /*5db0*/  @!P1 IMAD.MOV.U32 R35, RZ, RZ, R18 ;  /* 0x000000ffff239224 */ /* 0x000fce00078e0012 */
.L_x_385:
[----:B------:R-:W-:Y:S05]  /*5dc0*/  WARPSYNC.ALL ;  /* 0x0000000000007948 */ /* 0x000fea0003800000 */
[----:B------:R-:W-:Y:S01]  /*5dd0*/  ISETP.NE.AND P0, PT, R0, RZ, PT ;  /* 0x000000ff0000720c */ /* 0x000fe20003f05270 */
[----:B------:R-:W2:Y:S08]  /*5de0*/  S2UR UR5, SR_CgaCtaId ;  /* 0x00000000000579c3 */ /* 0x000eb00000008800 */
[----:B------:R-:W-:Y:S04]  /*5df0*/  BAR.SYNC.DEFER_BLOCKING 0x0 ;  /* 0x0000000000007b1d */ /* 0x000fe80000010000 */
[----:B------:R-:W-:-:S02]  /*5e00*/  @P0 ISETP.NE.AND P1, PT, R21, RZ, PT ;  /* 0x000000ff1500020c */ /* 0x000fc40003f25270 */
[----:B------:R-:W-:Y:S01]  /*5e10*/  ISETP.NE.AND P2, PT, R34, R32, PT ;  /* 0x000000202200720c */ /* 0x000fe20003f45270 */
[----:B------:R-:W-:-:S03]  /*5e20*/  UMOV UR4, 0x400 ;  /* 0x0000040000047882 */ /* 0x000fc60000000000 */
[----:B01----:R-:W-:Y:S01]  /*5e30*/  SEL R16, RZ, 0x1, !P2 ;  /* 0x00000001ff107807 */ /* 0x003fe20005000000 */
[----:B--2---:R-:W-:-:S09]  /*5e40*/  ULEA UR6, UR5, UR4, 0x18 ;  /* 0x0000000405067291 */ /* 0x004fd2000f8ec0ff */
[----:B------:R-:W0:Y:S04]  /*5e50*/  @P0 LDS.64 R12, [UR6+0x48] ;  /* 0x00004806ff0c0984 */ /* 0x000e280008000a00 */
[----:B------:R-:W1:Y:S01]  /*5e60*/  LDS R17, [UR6+0x74] ;  /* 0x00007406ff117984 */ /* 0x000e620008000800 */
[----:B0-----:R-:W-:Y:S01]  /*5e70*/  @P0 SEL R14, R13, RZ, !P1 ;  /* 0x000000ff0d0e0207 */ /* 0x001fe20004800000 */
[----:B------:R-:W-:Y:S01]  /*5e80*/  @P0 IMAD.IADD R12, R21, 0x1, R12 ;  /* 0x00000001150c0824 */ /* 0x000fe200078e020c */
[----:B------:R-:W-:-:S03]  /*5e90*/  ISETP.NE.AND P1, PT, R32, R30, PT ;  /* 0x0000001e2000720c */ /* 0x000fc60003f25270 */
[----:B------:R-:W-:Y:S02]  /*5ea0*/  @P0 IMAD.IADD R35, R35, 0x1, R14 ;  /* 0x0000000123230824 */ /* 0x000fe400078e020e */
[----:B------:R-:W-:Y:S01]  /*5eb0*/  @P0 IMAD.MOV.U32 R21, RZ, RZ, R12 ;  /* 0x000000ffff150224 */ /* 0x000fe200078e000c */
[----:B------:R-:W-:Y:S02]  /*5ec0*/  ISETP.NE.AND P0, PT, R30, R28, PT ;  /* 0x0000001c1e00720c */ /* 0x000fe40003f05270 */
[----:B------:R-:W-:Y:S01]  /*5ed0*/  SEL R14, R35, RZ, !P2 ;  /* 0x000000ff230e7207 */ /* 0x000fe20005000000 */
[----:B------:R-:W-:-:S04]  /*5ee0*/  IMAD.IADD R45, R16, 0x1, R21 ;  /* 0x00000001102d7824 */ /* 0x000fc800078e0215 */
[----:B------:R-:W-:Y:S02]  /*5ef0*/  IMAD.IADD R33, R33, 0x1, R14 ;  /* 0x0000000121217824 */ /* 0x000fe400078e020e */
[C---:B------:R-:W-:Y:S01]  /*5f00*/  VIADD R14, R16.reuse, 0x1 ;  /* 0x00000001100e7836 */ /* 0x040fe20000000000 */
[----:B------:R-:W-:Y:S02]  /*5f10*/  @!P1 IADD3 R14, PT, PT, R16, RZ, RZ ;  /* 0x000000ff100e9210 */ /* 0x000fe40007ffe0ff */
[----:B------:R-:W-:Y:S02]  /*5f20*/  SEL R12, R33, RZ, !P1 ;  /* 0x000000ff210c7207 */ /* 0x000fe40004800000 */
[----:B------:R-:W-:-:S03]  /*5f30*/  ISETP.NE.AND P1, PT, R28, R10, PT ;  /* 0x0000000a1c00720c */ /* 0x000fc60003f25270 */
[----:B------:R-:W-:Y:S02]  /*5f40*/  IMAD.IADD R31, R31, 0x1, R12 ;  /* 0x000000011f1f7824 */ /* 0x000fe400078e020c */
[----:B------:R-:W-:-:S03]  /*5f50*/  IMAD.IADD R12, R21, 0x1, R14 ;  /* 0x00000001150c7824 */ /* 0x000fc600078e020e */
[----:B------:R-:W-:Y:S01]  /*5f60*/  SEL R18, R31, RZ, !P0 ;  /* 0x000000ff1f127207 */ /* 0x000fe20004000000 */
[----:B------:R-:W-:Y:S02]  /*5f70*/  VIADD R14, R12, 0x1 ;  /* 0x000000010c0e7836 */ /* 0x000fe40000000000 */
[----:B------:R-:W-:Y:S01]  /*5f80*/  @!P0 IMAD.MOV R14, RZ, RZ, R12 ;  /* 0x000000ffff0e8224 */ /* 0x000fe200078e020c */
[----:B------:R-:W-:Y:S01]  /*5f90*/  ISETP.NE.AND P0, PT, R10, R8, PT ;  /* 0x000000080a00720c */ /* 0x000fe20003f05270 */
[----:B------:R-:W-:Y:S02]  /*5fa0*/  IMAD.IADD R29, R29, 0x1, R18 ;  /* 0x000000011d1d7824 */ /* 0x000fe400078e0212 */
[----:B------:R-:W-:Y:S02]  /*5fb0*/  VIADD R13, R14, 0x1 ;  /* 0x000000010e0d7836 */ /* 0x000fe40000000000 */
[----:B------:R-:W-:Y:S01]  /*5fc0*/  @!P1 IMAD.MOV R13, RZ, RZ, R14 ;  /* 0x000000ffff0d9224 */ /* 0x000fe200078e020e */
[----:B------:R-:W-:-:S02]  /*5fd0*/  SEL R18, R29, RZ, !P1 ;  /* 0x000000ff1d127207 */ /* 0x000fc40004800000 */
[----:B------:R-:W-:Y:S01]  /*5fe0*/  ISETP.NE.AND P1, PT, R8, R6, PT ;  /* 0x000000060800720c */ /* 0x000fe20003f25270 */
[----:B------:R-:W-:Y:S02]  /*5ff0*/  VIADD R25, R13, 0x1 ;  /* 0x000000010d197836 */ /* 0x000fe40000000000 */
[----:B------:R-:W-:Y:S02]  /*6000*/  IMAD.IADD R11, R11, 0x1, R18 ;  /* 0x000000010b0b7824 */ /* 0x000fe400078e0212 */
[----:B------:R-:W-:-:S03]  /*6010*/  @!P0 IMAD.MOV R25, RZ, RZ, R13 ;  /* 0x000000ffff198224 */ /* 0x000fc600078e020d */
[----:B------:R-:W-:Y:S01]  /*6020*/  SEL R18, R11, RZ, !P0 ;  /* 0x000000ff0b127207 */ /* 0x000fe20004000000 */
[----:B------:R-:W-:Y:S01]  /*6030*/  VIADD R15, R25, 0x1 ;  /* 0x00000001190f7836 */ /* 0x000fe20000000000 */
[----:B------:R-:W-:-:S03]  /*6040*/  ISETP.NE.AND P0, PT, R6, R4, PT ;  /* 0x000000040600720c */ /* 0x000fc60003f05270 */
        /* <DEDUP_REMOVED lines=9> */
[----:B-1----:R-:W-:-:S03]  /*60e0*/  ISETP.GE.AND P0, PT, R17, 0x101, PT ;  /* 0x000001011100780c */ /* 0x002fc60003f06270 */
[----:B------:R-:W-:Y:S01]  /*60f0*/  IMAD.IADD R5, R5, 0x1, R18 ;  /* 0x0000000105057824 */ /* 0x000fe200078e0212 */
[----:B------:R-:W-:-:S04]  /*6100*/  @!P1 IADD3 R24, PT, PT, R41, RZ, RZ ;  /* 0x000000ff29189210 */ /* 0x000fc80007ffe0ff */
[----:B------:R-:W-:-:S05]  /*6110*/  SEL R18, R5, RZ, !P1 ;  /* 0x000000ff05127207 */ /* 0x000fca0004800000 */
[----:B------:R-:W-:Y:S01]  /*6120*/  IMAD.IADD R3, R3, 0x1, R18 ;  /* 0x0000000103037824 */ /* 0x000fe200078e0212 */
[----:B------:R-:W-:Y:S06]  /*6130*/  @!P0 BRA `(.L_x_398) ;  /* 0x0000000800a08947 */ /* 0x000fec0003800000 */
[----:B------:R-:W0:Y:S01]  /*6140*/  LDS R16, [UR6+0x64] ;  /* 0x00006406ff107984 */ /* 0x000e220008000800 */
        /* <DEDUP_REMOVED lines=28> */
[----:B------:R-:W-:Y:S01]  /*6310*/  ISETP.GE.AND P0, PT, R0, R17, PT ;  /* 0x000000110000720c */ /* 0x000fe20003f06270 */
[--C-:B------:R-:W-:Y:S02]  /*6320*/  @P2 IMAD.IADD R24, R24, 0x1, -R16.reuse ;  /* 0x0000000118182824 */ /* 0x100fe400078e0a10 */
[----:B------:R0:W-:Y:S02]  /*6330*/  @P6 STS.64 [R13], R10 ;  /* 0x0000000a0d006388 */ /* 0x0001e40000000a00 */
[----:B------:R-:W-:Y:S01]  /*6340*/  @P3 IMAD.IADD R41, R41, 0x1, -R16 ;  /* 0x0000000129293824 */ /* 0x000fe200078e0a10 */
[----:B------:R-:W-:Y:S01]  /*6350*/  @P2 LEA R24, R24, UR6, 0x3 ;  /* 0x0000000618182c11 */ /* 0x000fe2000f8e18ff */
[----:B------:R0:W-:Y:S03]  /*6360*/  @P5 STS.64 [R25], R8 ;  /* 0x0000000819005388 */ /* 0x0001e60000000a00 */
[----:B------:R-:W-:Y:S01]  /*6370*/  @P3 LEA R41, R41, UR6, 0x3 ;  /* 0x0000000629293c11 */ /* 0x000fe2000f8e18ff */
[----:B------:R0:W-:Y:S04]  /*6380*/  @P4 STS.64 [R15], R6 ;  /* 0x000000060f004388 */ /* 0x0001e80000000a00 */
[----:B------:R0:W-:Y:S04]  /*6390*/  @P3 STS.64 [R41], R4 ;  /* 0x0000000429003388 */ /* 0x0001e80000000a00 */
[----:B------:R0:W-:Y:S01]  /*63a0*/  @P2 STS.64 [R24], R2 ;  /* 0x0000000218002388 */ /* 0x0001e20000000a00 */
[----:B------:R-:W-:Y:S06]  /*63b0*/  BAR.SYNC.DEFER_BLOCKING 0x0 ;  /* 0x0000000000007b1d */ /* 0x000fec0000010000 */
[----:B------:R-:W-:Y:S05]  /*63c0*/  @P0 EXIT ;  /* 0x000000000000094d */ /* 0x000fea0003800000 */
[----:B0-----:R-:W-:Y:S01]  /*63d0*/  LOP3.LUT R2, RZ, R0, RZ, 0x33, !PT ;  /* 0x00000000ff027212 */ /* 0x001fe200078e33ff */
[----:B------:R-:W-:Y:S04]  /*63e0*/  BSSY.RECONVERGENT B0, `(.L_x_399) ;  /* 0x0000018000007945 */ /* 0x000fe80003800200 */
[----:B------:R-:W-:-:S05]  /*63f0*/  IMAD.IADD R2, R2, 0x1, R17 ;  /* 0x0000000102027824 */ /* 0x000fca00078e0211 */
[C---:B------:R-:W-:Y:S02]  /*6400*/  LOP3.LUT R3, R2.reuse, 0x300, RZ, 0xc0, !PT ;  /* 0x0000030002037812 */ /* 0x040fe400078ec0ff */
[----:B------:R-:W-:Y:S02]  /*6410*/  ISETP.GE.U32.AND P1, PT, R2, 0x300, PT ;  /* 0x000003000200780c */ /* 0x000fe40003f26070 */
[----:B------:R-:W-:-:S13]  /*6420*/  ISETP.NE.AND P0, PT, R3, 0x300, PT ;  /* 0x000003000300780c */ /* 0x000fda0003f05270 */
[----:B------:R-:W-:Y:S05]  /*6430*/  @!P0 BRA `(.L_x_400) ;  /* 0x0000000000488947 */ /* 0x000fea0003800000 */
[----:B------:R-:W0:Y:S01]  /*6440*/  LDC.64 R4, c[0x0][0x3a0] ;  /* 0x0000e800ff047b82 */ /* 0x000e220000000a00 */
[----:B------:R-:W-:Y:S01]  /*6450*/  LEA.HI R2, R2, 0x1, RZ, 0x18 ;  /* 0x0000000102027811 */ /* 0x000fe200078fc0ff */
[----:B------:R-:W-:-:S04]  /*6460*/  IMAD.IADD R9, R0, 0x1, R16 ;  /* 0x0000000100097824 */ /* 0x000fc800078e0210 */
[C---:B------:R-:W-:Y:S01]  /*6470*/  IMAD.SHL.U32 R3, R2.reuse, 0x100, RZ ;  /* 0x0000010002037824 */ /* 0x040fe200078e00ff */
[----:B------:R-:W-:-:S04]  /*6480*/  LOP3.LUT R2, R2, 0x3, RZ, 0xc0, !PT ;  /* 0x0000000302027812 */ /* 0x000fc800078ec0ff */
[----:B------:R-:W-:Y:S02]  /*6490*/  LOP3.LUT R7, R3, 0x300, RZ, 0xc0, !PT ;  /* 0x0000030003077812 */ /* 0x000fe400078ec0ff */
[----:B------:R-:W-:-:S03]  /*64a0*/  LEA R3, R0, UR6, 0x3 ;  /* 0x0000000600037c11 */ /* 0x000fc6000f8e18ff */
[----:B------:R-:W-:Y:S02]  /*64b0*/  IMAD.IADD R0, R0, 0x1, R7 ;  /* 0x0000000100007824 */ /* 0x000fe400078e0207 */
[----:B------:R-:W-:Y:S02]  /*64c0*/  VIADD R6, R3, 0x4 ;  /* 0x0000000403067836 */ /* 0x000fe40000000000 */
[----:B------:R-:W-:-:S07]  /*64d0*/  IMAD.MOV R7, RZ, RZ, -R2 ;  /* 0x000000ffff077224 */ /* 0x000fce00078e0a02 */
.L_x_401:
[----:B-1----:R1:W2:Y:S01]  /*64e0*/  LDS R11, [R6] ;  /* 0x00000000060b7984 */ /* 0x0022a20000000800 */
[----:B0-----:R-:W-:-:S04]  /*64f0*/  IMAD.WIDE R2, R9, 0x4, R4 ;  /* 0x0000000409027825 */ /* 0x001fc800078e0204 */
[----:B------:R-:W-:Y:S02]  /*6500*/  VIADD R7, R7, 0x1 ;  /* 0x0000000107077836 */ /* 0x000fe40000000000 */
[----:B------:R-:W-:Y:S02]  /*6510*/  VIADD R9, R9, 0x100 ;  /* 0x0000010009097836 */ /* 0x000fe40000000000 */
[----:B-1----:R-:W-:Y:S01]  /*6520*/  VIADD R6, R6, 0x800 ;  /* 0x0000080006067836 */ /* 0x002fe20000000000 */
[----:B------:R-:W-:Y:S01]  /*6530*/  ISETP.NE.AND P0, PT, R7, RZ, PT ;  /* 0x000000ff0700720c */ /* 0x000fe20003f05270 */
[----:B--2---:R1:W-:-:S12]  /*6540*/  STG.E desc[UR8][R2.64], R11 ;  /* 0x0000000b02007986 */ /* 0x0043d8000c101908 */
[----:B------:R-:W-:Y:S05]  /*6550*/  @P0 BRA `(.L_x_401) ;  /* 0xfffffffc00e00947 */ /* 0x000fea000383ffff */
.L_x_400:
[----:B------:R-:W-:Y:S05]  /*6560*/  BSYNC.RECONVERGENT B0 ;  /* 0x0000000000007941 */ /* 0x000fea0003800200 */
.L_x_399:
[----:B------:R-:W-:Y:S05]  /*6570*/  @!P1 EXIT ;  /* 0x000000000000994d */ /* 0x000fea0003800000 */
[----:B------:R-:W0:Y:S01]  /*6580*/  LDCU.64 UR4, c[0x0][0x3a0] ;  /* 0x00007400ff0477ac */ /* 0x000e220008000a00 */
[----:B-1----:R-:W-:Y:S01]  /*6590*/  IMAD.IADD R2, R17, 0x1, -R0 ;  /* 0x0000000111027824 */ /* 0x002fe200078e0a00 */
[C---:B------:R-:W-:Y:S01]  /*65a0*/  LEA R8, R0.reuse, UR6, 0x3 ;  /* 0x0000000600087c11 */ /* 0x040fe2000f8e18ff */
[----:B------:R-:W-:Y:S01]  /*65b0*/  BSSY.RECONVERGENT B0, `(.L_x_402) ;  /* 0x0000038000007945 */ /* 0x000fe20003800200 */
[----:B------:R-:W-:Y:S01]  /*65c0*/  IMAD.IADD R9, R0, 0x1, R16 ;  /* 0x0000000100097824 */ /* 0x000fe200078e0210 */
[----:B------:R-:W-:Y:S02]  /*65d0*/  PLOP3.LUT P0, PT, PT, PT, PT, 0x80, 0x8 ;  /* 0x000000000008781c */ /* 0x000fe40003f0f070 */
[----:B------:R-:W-:Y:S01]  /*65e0*/  ISETP.GT.AND P1, PT, R2, 0xc00, PT ;  /* 0x00000c000200780c */ /* 0x000fe20003f24270 */
[----:B------:R-:W-:Y:S01]  /*65f0*/  VIADD R8, R8, 0x1004 ;  /* 0x0000100408087836 */ /* 0x000fe20000000000 */
[----:B0-----:R-:W-:-:S04]  /*6600*/  UIADD3 UR4, UP0, UPT, UR4, 0x800, URZ ;  /* 0x0000080004047890 */ /* 0x001fc8000ff1e0ff */
[----:B------:R-:W-:Y:S02]  /*6610*/  UIADD3.X UR5, UPT, UPT, URZ, UR5, URZ, UP0, !UPT ;  /* 0x00000005ff057290 */ /* 0x000fe400087fe4ff */
[----:B------:R-:W-:-:S04]  /*6620*/  IMAD.U32 R2, RZ, RZ, UR4 ;  /* 0x00000004ff027e24 */ /* 0x000fc8000f8e00ff */
[----:B------:R-:W-:Y:S01]  /*6630*/  MOV R3, UR5 ;  /* 0x0000000500037c02 */ /* 0x000fe20008000f00 */
[----:B------:R-:W-:Y:S06]  /*6640*/  @!P1 BRA `(.L_x_403) ;  /* 0x0000000000b89947 */ /* 0x000fec0003800000 */
[----:B------:R-:W-:Y:S01]  /*6650*/  PLOP3.LUT P0, PT, PT, PT, PT, 0x8, 0x80 ;  /* 0x000000000080781c */ /* 0x000fe20003f0e170 */
[----:B------:R-:W-:-:S12]  /*6660*/  VIADD R49, R17, 0xfffff400 ;  /* 0xfffff40011317836 */ /* 0x000fd80000000000 */
.L_x_404:
[----:B-1----:R-:W0:Y:S01]  /*6670*/  LDS R13, [R8+-0x1000] ;  /* 0xfff00000080d7984 */ /* 0x002e220000000800 */
[----:B------:R-:W-:-:S03]  /*6680*/  IMAD.WIDE R4, R9, 0x4, R2 ;  /* 0x0000000409047825 */ /* 0x000fc600078e0202 */
[----:B------:R-:W1:Y:S01]  /*6690*/  LDS R15, [R8+-0x800] ;  /* 0xfff80000080f7984 */ /* 0x000e620000000800 */
[C---:B------:R-:W-:Y:S02]  /*66a0*/  VIADD R7, R9.reuse, 0x400 ;  /* 0x0000040009077836 */ /* 0x040fe40000000000 */
[C---:B------:R-:W-:Y:S01]  /*66b0*/  VIADD R11, R9.reuse, 0x800 ;  /* 0x00000800090b7836 */ /* 0x040fe20000000000 */
[----:B------:R-:W2:Y:S01]  /*66c0*/  LDS R19, [R8] ;  /* 0x0000000008137984 */ /* 0x000ea20000000800 */
[----:B------:R-:W-:Y:S02]  /*66d0*/  VIADD R39, R9, 0xc00 ;  /* 0x00000c0009277836 */ /* 0x000fe40000000000 */
[--C-:B------:R-:W-:Y:S01]  /*66e0*/  IMAD.WIDE R6, R7, 0x4, R2.reuse ;  /* 0x0000000407067825 */ /* 0x100fe200078e0202 */
[----:B------:R-:W3:Y:S03]  /*66f0*/  LDS R21, [R8+0x800] ;  /* 0x0008000008157984 */ /* 0x000ee60000000800 */
[----:B------:R-:W-:Y:S01]  /*6700*/  IMAD.WIDE R10, R11, 0x4, R2 ;  /* 0x000000040b0a7825 */ /* 0x000fe200078e0202 */
[----:B------:R-:W4:Y:S03]  /*6710*/  LDS R23, [R8+0x1000] ;  /* 0x0010000008177984 */ /* 0x000f260000000800 */
[----:B------:R-:W-:Y:S01]  /*6720*/  VIADD R0, R0, 0x1000 ;  /* 0x0000100000007836 */ /* 0x000fe20000000000 */
[----:B------:R-:W5:Y:S01]  /*6730*/  LDS R25, [R8+0x1800] ;  /* 0x0018000008197984 */ /* 0x000f620000000800 */
[----:B------:R-:W-:-:S03]  /*6740*/  VIADD R9, R9, 0x1000 ;  /* 0x0000100009097836 */ /* 0x000fc60000000000 */
[----:B------:R-:W5:Y:S01]  /*6750*/  LDS R27, [R8+0x2000] ;  /* 0x00200000081b7984 */ /* 0x000f620000000800 */
[----:B------:R-:W-:-:S03]  /*6760*/  ISETP.GE.AND P1, PT, R0, R49, PT ;  /* 0x000000310000720c */ /* 0x000fc60003f26270 */
[----:B------:R-:W5:Y:S04]  /*6770*/  LDS R29, [R8+0x2800] ;  /* 0x00280000081d7984 */ /* 0x000f680000000800 */
[----:B------:R-:W5:Y:S04]  /*6780*/  LDS R31, [R8+0x3000] ;  /* 0x00300000081f7984 */ /* 0x000f680000000800 */
[----:B------:R-:W5:Y:S04]  /*6790*/  LDS R33, [R8+0x3800] ;  /* 0x0038000008217984 */ /* 0x000f680000000800 */
[----:B------:R-:W5:Y:S04]  /*67a0*/  LDS R35, [R8+0x4000] ;  /* 0x0040000008237984 */ /* 0x000f680000000800 */
[----:B------:R-:W5:Y:S04]  /*67b0*/  LDS R37, [R8+0x4800] ;  /* 0x0048000008257984 */ /* 0x000f680000000800 */
[----:B------:R-:W5:Y:S04]  /*67c0*/  LDS R41, [R8+0x5000] ;  /* 0x0050000008297984 */ /* 0x000f680000000800 */
[----:B------:R-:W5:Y:S04]  /*67d0*/  LDS R43, [R8+0x5800] ;  /* 0x00580000082b7984 */ /* 0x000f680000000800 */
[----:B------:R-:W5:Y:S04]  /*67e0*/  LDS R45, [R8+0x6000] ;  /* 0x00600000082d7984 */ /* 0x000f680000000800 */
[----:B------:R2:W5:Y:S04]  /*67f0*/  LDS R47, [R8+0x6800] ;  /* 0x00680000082f7984 */ /* 0x0005680000000800 */
[----:B0-----:R0:W-:Y:S04]  /*6800*/  STG.E desc[UR8][R4.64+-0x800], R13 ;  /* 0xfff8000d04007986 */ /* 0x0011e8000c101908 */
[----:B-1----:R1:W-:Y:S01]  /*6810*/  STG.E desc[UR8][R4.64+-0x400], R15 ;  /* 0xfffc000f04007986 */ /* 0x0023e2000c101908 */
[----:B--2---:R-:W-:-:S03]  /*6820*/  VIADD R8, R8, 0x8000 ;  /* 0x0000800008087836 */ /* 0x004fc60000000000 */
[----:B------:R1:W-:Y:S01]  /*6830*/  STG.E desc[UR8][R4.64], R19 ;  /* 0x0000001304007986 */ /* 0x0003e2000c101908 */
[----:B0-----:R-:W-:-:S03]  /*6840*/  IMAD.WIDE R12, R39, 0x4, R2 ;  /* 0x00000004270c7825 */ /* 0x001fc600078e0202 */
[----:B---3--:R1:W-:Y:S04]  /*6850*/  STG.E desc[UR8][R4.64+0x400], R21 ;  /* 0x0004001504007986 */ /* 0x0083e8000c101908 */
[----:B----4-:R1:W-:Y:S04]  /*6860*/  STG.E desc[UR8][R6.64+-0x800], R23 ;  /* 0xfff8001706007986 */ /* 0x0103e8000c101908 */
[----:B-----5:R1:W-:Y:S04]  /*6870*/  STG.E desc[UR8][R6.64+-0x400], R25 ;  /* 0xfffc001906007986 */ /* 0x0203e8000c101908 */
[----:B------:R1:W-:Y:S04]  /*6880*/  STG.E desc[UR8][R6.64], R27 ;  /* 0x0000001b06007986 */ /* 0x0003e8000c101908 */
        /* <DEDUP_REMOVED lines=8> */
[----:B------:R1:W-:Y:S01]  /*6910*/  STG.E desc[UR8][R12.64+0x400], R47 ;  /* 0x0004002f0c007986 */ /* 0x0003e2000c101908 */
[----:B------:R-:W-:Y:S05]  /*6920*/  @!P1 BRA `(.L_x_404) ;  /* 0xfffffffc00509947 */ /* 0x000fea000383ffff */
.L_x_403:
[----:B------:R-:W-:Y:S05]  /*6930*/  BSYNC.RECONVERGENT B0 ;  /* 0x0000000000007941 */ /* 0x000fea0003800200 */
.L_x_402:
[----:B-1----:R-:W-:Y:S01]  /*6940*/  IMAD.IADD R4, R17, 0x1, -R0 ;  /* 0x0000000111047824 */ /* 0x002fe200078e0a00 */
[----:B------:R-:W-:Y:S04]  /*6950*/  BSSY.RECONVERGENT B0, `(.L_x_405) ;  /* 0x000001a000007945 */ /* 0x000fe80003800200 */
[----:B------:R-:W-:-:S13]  /*6960*/  ISETP.GT.AND P1, PT, R4, 0x400, PT ;  /* 0x000004000400780c */ /* 0x000fda0003f24270 */
[----:B------:R-:W-:Y:S05]  /*6970*/  @!P1 BRA `(.L_x_406) ;  /* 0x00000000005c9947 */ /* 0x000fea0003800000 */
[----:B------:R-:W0:Y:S01]  /*6980*/  LDS R11, [R8+-0x1000] ;  /* 0xfff00000080b7984 */ /* 0x000e220000000800 */
[C---:B------:R-:W-:Y:S01]  /*6990*/  VIADD R7, R9.reuse, 0x400 ;  /* 0x0000040009077836 */ /* 0x040fe20000000000 */
[----:B------:R-:W-:Y:S01]  /*69a0*/  PLOP3.LUT P0, PT, PT, PT, PT, 0x8, 0x80 ;  /* 0x000000000080781c */ /* 0x000fe20003f0e170 */
[--C-:B------:R-:W-:Y:S01]  /*69b0*/  IMAD.WIDE R4, R9, 0x4, R2.reuse ;  /* 0x0000000409047825 */ /* 0x100fe200078e0202 */
[----:B------:R-:W1:Y:S03]  /*69c0*/  LDS R13, [R8+-0x800] ;  /* 0xfff80000080d7984 */ /* 0x000e660000000800 */
[----:B------:R-:W-:Y:S01]  /*69d0*/  IMAD.WIDE R6, R7, 0x4, R2 ;  /* 0x0000000407067825 */ /* 0x000fe200078e0202 */
[----:B------:R-:W2:Y:S03]  /*69e0*/  LDS R15, [R8] ;  /* 0x00000000080f7984 */ /* 0x000ea60000000800 */
[----:B------:R-:W-:Y:S01]  /*69f0*/  VIADD R0, R0, 0x800 ;  /* 0x0000080000007836 */ /* 0x000fe20000000000 */
[----:B------:R-:W3:Y:S01]  /*6a00*/  LDS R19, [R8+0x800] ;  /* 0x0008000008137984 */ /* 0x000ee20000000800 */
[----:B------:R-:W-:-:S03]  /*6a10*/  VIADD R9, R9, 0x800 ;  /* 0x0000080009097836 */ /* 0x000fc60000000000 */
[----:B------:R-:W4:Y:S04]  /*6a20*/  LDS R21, [R8+0x1000] ;  /* 0x0010000008157984 */ /* 0x000f280000000800 */
[----:B------:R-:W5:Y:S04]  /*6a30*/  LDS R23, [R8+0x1800] ;  /* 0x0018000008177984 */ /* 0x000f680000000800 */
[----:B------:R-:W5:Y:S04]  /*6a40*/  LDS R25, [R8+0x2000] ;  /* 0x0020000008197984 */ /* 0x000f680000000800 */
[----:B------:R0:W5:Y:S02]  /*6a50*/  LDS R27, [R8+0x2800] ;  /* 0x00280000081b7984 */ /* 0x0001640000000800 */
[----:B0-----:R-:W-:-:S02]  /*6a60*/  VIADD R8, R8, 0x4000 ;  /* 0x0000400008087836 */ /* 0x001fc40000000000 */
[----:B------:R0:W-:Y:S04]  /*6a70*/  STG.E desc[UR8][R4.64+-0x800], R11 ;  /* 0xfff8000b04007986 */ /* 0x0001e8000c101908 */
[----:B-1----:R0:W-:Y:S04]  /*6a80*/  STG.E desc[UR8][R4.64+-0x400], R13 ;  /* 0xfffc000d04007986 */ /* 0x0021e8000c101908 */
[----:B--2---:R0:W-:Y:S04]  /*6a90*/  STG.E desc[UR8][R4.64], R15 ;  /* 0x0000000f04007986 */ /* 0x0041e8000c101908 */
[----:B---3--:R0:W-:Y:S04]  /*6aa0*/  STG.E desc[UR8][R4.64+0x400], R19 ;  /* 0x0004001304007986 */ /* 0x0081e8000c101908 */
[----:B----4-:R0:W-:Y:S04]  /*6ab0*/  STG.E desc[UR8][R6.64+-0x800], R21 ;  /* 0xfff8001506007986 */ /* 0x0101e8000c101908 */
[----:B-----5:R0:W-:Y:S04]  /*6ac0*/  STG.E desc[UR8][R6.64+-0x400], R23 ;  /* 0xfffc001706007986 */ /* 0x0201e8000c101908 */
[----:B------:R0:W-:Y:S04]  /*6ad0*/  STG.E desc[UR8][R6.64], R25 ;  /* 0x0000001906007986 */ /* 0x0001e8000c101908 */
[----:B------:R0:W-:Y:S02]  /*6ae0*/  STG.E desc[UR8][R6.64+0x400], R27 ;  /* 0x0004001b06007986 */ /* 0x0001e4000c101908 */
.L_x_406:
[----:B------:R-:W-:Y:S05]  /*6af0*/  BSYNC.RECONVERGENT B0 ;  /* 0x0000000000007941 */ /* 0x000fea0003800200 */
.L_x_405:
[----:B------:R-:W-:-:S13]  /*6b00*/  ISETP.LT.OR P0, PT, R0, R17, P0 ;  /* 0x000000110000720c */ /* 0x000fda0000701670 */
[----:B------:R-:W-:Y:S05]  /*6b10*/  @!P0 EXIT ;  /* 0x000000000000894d */ /* 0x000fea0003800000 */
[----:B0-----:R-:W0:Y:S01]  /*6b20*/  LDS R5, [R8+-0x1000] ;  /* 0xfff0000008057984 */ /* 0x001e220000000800 */
[----:B------:R-:W-:-:S03]  /*6b30*/  IMAD.WIDE R2, R9, 0x4, R2 ;  /* 0x0000000409027825 */ /* 0x000fc600078e0202 */
[----:B------:R-:W1:Y:S04]  /*6b40*/  LDS R7, [R8+-0x800] ;  /* 0xfff8000008077984 */ /* 0x000e680000000800 */
[----:B------:R-:W2:Y:S04]  /*6b50*/  LDS R11, [R8] ;  /* 0x00000000080b7984 */ /* 0x000ea80000000800 */
[----:B------:R-:W3:Y:S04]  /*6b60*/  LDS R13, [R8+0x800] ;  /* 0x00080000080d7984 */ /* 0x000ee80000000800 */
[----:B0-----:R-:W-:Y:S04]  /*6b70*/  STG.E desc[UR8][R2.64+-0x800], R5 ;  /* 0xfff8000502007986 */ /* 0x001fe8000c101908 */
[----:B-1----:R-:W-:Y:S04]  /*6b80*/  STG.E desc[UR8][R2.64+-0x400], R7 ;  /* 0xfffc000702007986 */ /* 0x002fe8000c101908 */
[----:B--2---:R-:W-:Y:S04]  /*6b90*/  STG.E desc[UR8][R2.64], R11 ;  /* 0x0000000b02007986 */ /* 0x004fe8000c101908 */
[----:B---3--:R-:W-:Y:S01]  /*6ba0*/  STG.E desc[UR8][R2.64+0x400], R13 ;  /* 0x0004000d02007986 */ /* 0x008fe2000c101908 */
[----:B------:R-:W-:Y:S05]  /*6bb0*/  EXIT ;  /* 0x000000000000794d */ /* 0x000fea0003800000 */
.L_x_398:
[----:B------:R-:W-:Y:S02]  /*6bc0*/  ISETP.NE.AND P6, PT, R34, R32, PT ;  /* 0x000000202200720c */ /* 0x000fe40003fc5270 */
[----:B------:R-:W-:Y:S02]  /*6bd0*/  ISETP.NE.AND P0, PT, R32, R30, PT ;  /* 0x0000001e2000720c */ /* 0x000fe40003f05270 */
[----:B------:R-:W-:Y:S02]  /*6be0*/  ISETP.NE.AND P1, PT, R30, R28, PT ;  /* 0x0000001c1e00720c */ /* 0x000fe40003f25270 */
[----:B------:R-:W-:Y:S02]  /*6bf0*/  ISETP.NE.AND P2, PT, R28, R10, PT ;  /* 0x0000000a1c00720c */ /* 0x000fe40003f45270 */
[----:B------:R-:W-:Y:S02]  /*6c00*/  ISETP.NE.AND P3, PT, R10, R8, PT ;  /* 0x000000080a00720c */ /* 0x000fe40003f65270 */
[----:B------:R-:W-:-:S02]  /*6c10*/  ISETP.NE.AND P4, PT, R8, R6, PT ;  /* 0x000000060800720c */ /* 0x000fc40003f85270 */
[----:B------:R-:W-:Y:S01]  /*6c20*/  ISETP.NE.AND P5, PT, R6, R4, PT ;  /* 0x000000040600720c */ /* 0x000fe20003fa5270 */
[----:B------:R-:W0:Y:S08]  /*6c30*/  @P6 LDC.64 R46, c[0x0][0x3a0] ;  /* 0x0000e800ff2e6b82 */ /* 0x000e300000000a00 */
[----:B------:R-:W1:Y:S08]  /*6c40*/  @P0 LDC.64 R42, c[0x0][0x3a0] ;  /* 0x0000e800ff2a0b82 */ /* 0x000e700000000a00 */
[----:B------:R-:W2:Y:S01]  /*6c50*/  @P1 LDC.64 R36, c[0x0][0x3a0] ;  /* 0x0000e800ff241b82 */ /* 0x000ea20000000a00 */
[----:B0-----:R-:W-:-:S07]  /*6c60*/  @P6 IMAD.WIDE R46, R21, 0x4, R46 ;  /* 0x00000004152e6825 */ /* 0x001fce00078e022e */
[----:B------:R-:W0:Y:S01]  /*6c70*/  @P2 LDC.64 R26, c[0x0][0x3a0] ;  /* 0x0000e800ff1a2b82 */ /* 0x000e220000000a00 */
[----:B------:R3:W-:Y:S01]  /*6c80*/  @P6 STG.E desc[UR8][R46.64], R35 ;  /* 0x000000232e006986 */ /* 0x0007e2000c101908 */
[----:B------:R-:W-:Y:S01]  /*6c90*/  ISETP.NE.AND P6, PT, R4, R2, PT ;  /* 0x000000020400720c */ /* 0x000fe20003fc5270 */
[----:B-1----:R-:W-:-:S05]  /*6ca0*/  @P0 IMAD.WIDE R42, R45, 0x4, R42 ;  /* 0x000000042d2a0825 */ /* 0x002fca00078e022a */
[----:B------:R-:W1:Y:S01]  /*6cb0*/  @P3 LDC.64 R16, c[0x0][0x3a0] ;  /* 0x0000e800ff103b82 */ /* 0x000e620000000a00 */
[----:B------:R3:W-:Y:S01]  /*6cc0*/  @P0 STG.E desc[UR8][R42.64], R33 ;  /* 0x000000212a000986 */ /* 0x0007e2000c101908 */
[----:B------:R-:W-:Y:S01]  /*6cd0*/  ISETP.NE.AND P0, PT, R2, R39, PT ;  /* 0x000000270200720c */ /* 0x000fe20003f05270 */
[----:B--2---:R-:W-:-:S05]  /*6ce0*/  @P1 IMAD.WIDE R36, R12, 0x4, R36 ;  /* 0x000000040c241825 */ /* 0x004fca00078e0224 */
[----:B------:R-:W2:Y:S01]  /*6cf0*/  @P4 LDC.64 R22, c[0x0][0x3a0] ;  /* 0x0000e800ff164b82 */ /* 0x000ea20000000a00 */
[----:B------:R3:W-:Y:S07]  /*6d00*/  @P1 STG.E desc[UR8][R36.64], R31 ;  /* 0x0000001f24001986 */ /* 0x0007ee000c101908 */
[----:B------:R-:W4:Y:S01]  /*6d10*/  @P5 LDC.64 R20, c[0x0][0x3a0] ;  /* 0x0000e800ff145b82 */ /* 0x000f220000000a00 */
[----:B0-----:R-:W-:-:S05]  /*6d20*/  @P2 IMAD.WIDE R26, R14, 0x4, R26 ;  /* 0x000000040e1a2825 */ /* 0x001fca00078e021a */
[----:B------:R3:W-:Y:S02]  /*6d30*/  @P2 STG.E desc[UR8][R26.64], R29 ;  /* 0x0000001d1a002986 */ /* 0x0007e4000c101908 */
[----:B------:R-:W0:Y:S01]  /*6d40*/  @P6 LDC.64 R18, c[0x0][0x3a0] ;  /* 0x0000e800ff126b82 */ /* 0x000e220000000a00 */
[----:B-1----:R-:W-:-:S05]  /*6d50*/  @P3 IMAD.WIDE R16, R13, 0x4, R16 ;  /* 0x000000040d103825 */ /* 0x002fca00078e0210 */
[----:B------:R3:W-:Y:S01]  /*6d60*/  @P3 STG.E desc[UR8][R16.64], R11 ;  /* 0x0000000b10003986 */ /* 0x0007e2000c101908 */
[----:B--2---:R-:W-:-:S05]  /*6d70*/  @P4 IMAD.WIDE R22, R25, 0x4, R22 ;  /* 0x0000000419164825 */ /* 0x004fca00078e0216 */
[----:B------:R3:W-:Y:S01]  /*6d80*/  @P4 STG.E desc[UR8][R22.64], R9 ;  /* 0x0000000916004986 */ /* 0x0007e2000c101908 */
[----:B----4-:R-:W-:-:S05]  /*6d90*/  @P5 IMAD.WIDE R20, R15, 0x4, R20 ;  /* 0x000000040f145825 */ /* 0x010fca00078e0214 */
[----:B------:R3:W-:Y:S01]  /*6da0*/  @P5 STG.E desc[UR8][R20.64], R7 ;  /* 0x0000000714005986 */ /* 0x0007e2000c101908 */
[----:B0-----:R-:W-:-:S05]  /*6db0*/  @P6 IMAD.WIDE R18, R41, 0x4, R18 ;  /* 0x0000000429126825 */ /* 0x001fca00078e0212 */
[----:B------:R3:W-:Y:S01]  /*6dc0*/  @P6 STG.E desc[UR8][R18.64], R5 ;  /* 0x0000000512006986 */ /* 0x0007e2000c101908 */
[----:B------:R-:W-:Y:S05]  /*6dd0*/  @!P0 EXIT ;  /* 0x000000000000894d */ /* 0x000fea0003800000 */
[----:B---3--:R-:W0:Y:S02]  /*6de0*/  LDC.64 R4, c[0x0][0x3a0] ;  /* 0x0000e800ff047b82 */ /* 0x008e240000000a00 */
[----:B0-----:R-:W-:-:S05]  /*6df0*/  IMAD.WIDE R24, R24, 0x4, R4 ;  /* 0x0000000418187825 */ /* 0x001fca00078e0204 */
[----:B------:R-:W-:Y:S01]  /*6e00*/  STG.E desc[UR8][R24.64], R3 ;  /* 0x0000000318007986 */ /* 0x000fe2000c101908 */
[----:B------:R-:W-:Y:S05]  /*6e10*/  EXIT ;  /* 0x000000000000794d */ /* 0x000fea0003800000 */
.L_x_372:
[----:B------:R-:W-:-:S13]  /*6e20*/  ISETP.GE.AND P0, PT, R28, 0x1, PT ;  /* 0x000000011c00780c */ /* 0x000fda0003f06270 */
        /* <DEDUP_REMOVED lines=11> */
[----:B--2---:R-:W-:Y:S02]  /*6ee0*/  IABS R10, R9 ;  /* 0x00000009000a7213 */ /* 0x004fe40000000000 */
[----:B-1----:R-:W-:-:S05]  /*6ef0*/  LOP3.LUT R23, R2, 0x1f, RZ, 0xc0, !PT ;  /* 0x0000001f02177812 */ /* 0x002fca00078ec0ff */
[----:B------:R-:W1:Y:S01]  /*6f00*/  I2F.RP R11, R10 ;  /* 0x0000000a000b7306 */ /* 0x000e620000209400 */
[----:B------:R-:W-:-:S05]  /*6f10*/  LOP3.LUT R14, R2, 0x3e0, RZ, 0xc0, !PT ;  /* 0x000003e0020e7812 */ /* 0x000fca00078ec0ff */
[----:B------:R-:W-:Y:S02]  /*6f20*/  IMAD R23, R14, 0x9, R23 ;  /* 0x000000090e177824 */ /* 0x000fe400078e0217 */
[----:B0-----:R-:W0:Y:S01]  /*6f30*/  MUFU.RCP R0, R0 ;  /* 0x0000000000007308 */ /* 0x001e220000001000 */
[----:B------:R-:W-:Y:S02]  /*6f40*/  IMAD.MOV.U32 R14, RZ, RZ, RZ ;  /* 0x000000ffff0e7224 */ /* 0x000fe400078e00ff */
[CC--:B------:R-:W-:Y:S01]  /*6f50*/  ISETP.GE.U32.AND P3, PT, R23.reuse, R28.reuse, PT ;  /* 0x0000001c1700720c */ /* 0x0c0fe20003f66070 */
[C---:B------:R-:W-:Y:S02]  /*6f60*/  VIADD R21, R23.reuse, 0x20 ;  /* 0x0000002017157836 */ /* 0x040fe40000000000 */
[----:B------:R-:W-:Y:S02]  /*6f70*/  VIADD R19, R23, 0x40 ;  /* 0x0000004017137836 */ /* 0x000fe40000000000 */
[----:B-1----:R-:W1:Y:S01]  /*6f80*/  MUFU.RCP R11, R11 ;  /* 0x0000000b000b7308 */ /* 0x002e620000001000 */
[-C--:B------:R-:W-:Y:S01]  /*6f90*/  ISETP.GE.U32.AND P5, PT, R21, R28.reuse, PT ;  /* 0x0000001c1500720c */ /* 0x080fe20003fa6070 */
[----:B------:R-:W-:Y:S01]  /*6fa0*/  VIADD R17, R23, 0x60 ;  /* 0x0000006017117836 */ /* 0x000fe20000000000 */
[----:B------:R-:W-:Y:S01]  /*6fb0*/  ISETP.GE.U32.AND P4, PT, R19, R28, PT ;  /* 0x0000001c1300720c */ /* 0x000fe20003f86070 */
[----:B0-----:R-:W-:-:S06]  /*6fc0*/  VIADD R13, R0, 0xffffffe ;  /* 0x0ffffffe000d7836 */ /* 0x001fcc0000000000 */
[----:B------:R-:W0:Y:S01]  /*6fd0*/  F2I.FTZ.U32.TRUNC.NTZ R13, R13 ;  /* 0x0000000d000d7305 */ /* 0x000e22000021f000 */
[----:B-1----:R-:W-:-:S07]  /*6fe0*/  VIADD R15, R11, 0xffffffe ;  /* 0x0ffffffe0b0f7836 */ /* 0x002fce0000000000 */
[----:B------:R-:W1:Y:S01]  /*6ff0*/  F2I.FTZ.U32.TRUNC.NTZ R15, R15 ;  /* 0x0000000f000f7305 */ /* 0x000e62000021f000 */
[----:B0-----:R-:W-:-:S04]  /*7000*/  IMAD.MOV R3, RZ, RZ, -R13 ;  /* 0x000000ffff037224 */ /* 0x001fc800078e0a0d */
[----:B------:R-:W-:-:S04]  /*7010*/  IMAD R3, R3, R6, RZ ;  /* 0x0000000603037224 */ /* 0x000fc800078e02ff */
[----:B------:R-:W-:Y:S01]  /*7020*/  IMAD.HI.U32 R12, R13, R3, R12 ;  /* 0x000000030d0c7227 */ /* 0x000fe200078e000c */
[----:B-1----:R-:W-:-:S05]  /*7030*/  IADD3 R13, PT, PT, RZ, -R15, RZ ;  /* 0x8000000fff0d7210 */ /* 0x002fca0007ffe0ff */
        /* <DEDUP_REMOVED lines=8> */
[----:B------:R-:W-:Y:S01]  /*70c0*/  ISETP.GE.U32.AND P0, PT, R7, R6, PT ;  /* 0x000000060700720c */ /* 0x000fe20003f06070 */
[----:B------:R-:W-:-:S04]  /*70d0*/  IMAD.MOV.U32 R7, RZ, RZ, R13 ;  /* 0x000000ffff077224 */ /* 0x000fc800078e000d */
[----:B------:R-:W-:-:S04]  /*70e0*/  IMAD R7, R7, R10, RZ ;  /* 0x0000000a07077224 */ /* 0x000fc800078e02ff */
[----:B------:R-:W-:Y:S01]  /*70f0*/  IMAD.HI.U32 R0, R15, R7, R14 ;  /* 0x000000070f007227 */ /* 0x000fe200078e000e */
[----:B------:R-:W-:Y:S02]  /*7100*/  IABS R7, R8 ;  /* 0x0000000800077213 */ /* 0x000fe40000000000 */
[----:B------:R-:W-:Y:S01]  /*7110*/  LOP3.LUT R14, RZ, R5, RZ, 0x33, !PT ;  /* 0x00000005ff0e7212 */ /* 0x000fe200078e33ff */
[----:B------:R-:W-:Y:S01]  /*7120*/  @P0 VIADD R3, R3, 0x1 ;  /* 0x0000000103030836 */ /* 0x000fe20000000000 */
[----:B------:R-:W-:-:S03]  /*7130*/  ISETP.NE.AND P0, PT, R5, RZ, PT ;  /* 0x000000ff0500720c */ /* 0x000fc60003f05270 */
[----:B------:R-:W-:Y:S02]  /*7140*/  IMAD.MOV.U32 R25, RZ, RZ, R3 ;  /* 0x000000ffff197224 */ /* 0x000fe400078e0003 */
[----:B------:R-:W-:Y:S01]  /*7150*/  IMAD.MOV.U32 R3, RZ, RZ, R7 ;  /* 0x000000ffff037224 */ /* 0x000fe200078e0007 */
[----:B------:R-:W-:Y:S01]  /*7160*/  P2R R7, PR, RZ, 0x8 ;  /* 0x00000008ff077803 */ /* 0x000fe20000000000 */
[----:B------:R-:W-:Y:S01]  /*7170*/  @!P2 IMAD.MOV R25, RZ, RZ, -R25 ;  /* 0x000000ffff19a224 */ /* 0x000fe200078e0a19 */
[----:B------:R-:W-:Y:S01]  /*7180*/  P2R R7, PR, RZ, 0x20 ;  /* 0x00000020ff077803 */ /* 0x000fe20000000000 */
[----:B------:R-:W-:Y:S01]  /*7190*/  IMAD.HI.U32 R35, R0, R3, RZ ;  /* 0x0000000300237227 */ /* 0x000fe200078e00ff */
[----:B------:R-:W-:Y:S02]  /*71a0*/  P2R R7, PR, RZ, 0x10 ;  /* 0x00000010ff077803 */ /* 0x000fe40000000000 */
        /* <DEDUP_REMOVED lines=19> */
.L_x_409:
[----:B------:R-:W-:Y:S05]  /*72e0*/  BSYNC.RECONVERGENT B0 ;  /* 0x0000000000007941 */ /* 0x000fea0003800200 */
.L_x_408:
[----:B------:R-:W-:Y:S04]  /*72f0*/  BSSY.RECONVERGENT B0, `(.L_x_410) ;  /* 0x0000010000007945 */ /* 0x000fe80003800200 */
[----:B------:R-:W-:Y:S05]  /*7300*/  @P5 BRA `(.L_x_411) ;  /* 0x0000000000385947 */ /* 0x000fea0003800000 */
[----:B------:R-:W-:-:S05]  /*7310*/  IMAD.IADD R16, R21, 0x1, R4 ;  /* 0x0000000115107824 */ /* 0x000fca00078e0204 */
[----:B------:R-:W-:Y:S02]  /*7320*/  IABS R11, R16 ;  /* 0x00000010000b7213 */ /* 0x000fe40000000000 */
[----:B------:R-:W-:-:S03]  /*7330*/  LOP3.LUT R16, R16, R5, RZ, 0x3c, !PT ;  /* 0x0000000510107212 */ /* 0x000fc600078e3cff */
[----:B------:R-:W-:Y:S01]  /*7340*/  IMAD.HI.U32 R7, R12, R11, RZ ;  /* 0x0000000b0c077227 */ /* 0x000fe200078e00ff */
[----:B------:R-:W-:-:S04]  /*7350*/  ISETP.GE.AND P3, PT, R16, RZ, PT ;  /* 0x000000ff1000720c */ /* 0x000fc80003f66270 */
[----:B------:R-:W-:-:S05]  /*7360*/  IADD3 R13, PT, PT, -R7, RZ, RZ ;  /* 0x000000ff070d7210 */ /* 0x000fca0007ffe1ff */
        /* <DEDUP_REMOVED lines=8> */
.L_x_411:
[----:B------:R-:W-:Y:S05]  /*73f0*/  BSYNC.RECONVERGENT B0 ;  /* 0x0000000000007941 */ /* 0x000fea0003800200 */
.L_x_410:
        /* <DEDUP_REMOVED lines=16> */
.L_x_413:
[----:B------:R-:W-:Y:S05]  /*7500*/  BSYNC.RECONVERGENT B0 ;  /* 0x0000000000007941 */ /* 0x000fea0003800200 */
.L_x_412:
[----:B------:R-:W-:Y:S01]  /*7510*/  ISETP.GE.U32.AND P1, PT, R17, R28, PT ;  /* 0x0000001c1100720c */ /* 0x000fe20003f26070 */
[----:B------:R-:W-:Y:S01]  /*7520*/  IMAD.MOV R11, RZ, RZ, -R35 ;  /* 0x000000ffff0b7224 */ /* 0x000fe200078e0a23 */
[----:B------:R-:W-:Y:S01]  /*7530*/  BSSY.RECONVERGENT B0, `(.L_x_414) ;  /* 0x0000013000007945 */ /* 0x000fe20003800200 */
[----:B------:R-:W-:Y:S02]  /*7540*/  IMAD.MOV.U32 R33, RZ, RZ, R25 ;  /* 0x000000ffff217224 */ /* 0x000fe400078e0019 */
[----:B------:R-:W-:Y:S01]  /*7550*/  IMAD R11, R10, R11, R3 ;  /* 0x0000000b0a0b7224 */ /* 0x000fe200078e0203 */
[----:B------:R-:W-:-:S07]  /*7560*/  P2R R3, PR, RZ, 0x2 ;  /* 0x00000002ff037803 */ /* 0x000fce0000000000 */
        /* <DEDUP_REMOVED lines=15> */
.L_x_415:
[----:B------:R-:W-:Y:S05]  /*7660*/  BSYNC.RECONVERGENT B0 ;  /* 0x0000000000007941 */ /* 0x000fea0003800200 */
.L_x_414:
[----:B------:R-:W-:Y:S01]  /*7670*/  ISETP.GT.U32.AND P2, PT, R10, R11, PT ;  /* 0x0000000b0a00720c */ /* 0x000fe20003f44070 */
[----:B------:R-:W-:Y:S01]  /*7680*/  BSSY.RECONVERGENT B0, `(.L_x_416) ;  /* 0x000001b000007945 */ /* 0x000fe20003800200 */
[C---:B------:R-:W-:Y:S01]  /*7690*/  IADD3 R15, PT, PT, R23.reuse, 0x80, RZ ;  /* 0x00000080170f7810 */ /* 0x040fe20007ffe0ff */
[----:B------:R-:W-:Y:S01]  /*76a0*/  VIADD R13, R23, 0xa0 ;  /* 0x000000a0170d7836 */ /* 0x000fe20000000000 */
[----:B------:R-:W-:Y:S01]  /*76b0*/  LOP3.LUT R3, R8, R9, RZ, 0x3c, !PT ;  /* 0x0000000908037212 */ /* 0x000fe200078e3cff */
[----:B------:R-:W-:-:S08]  /*76c0*/  IMAD.MOV.U32 R37, RZ, RZ, R25 ;  /* 0x000000ffff257224 */ /* 0x000fd000078e0019 */
[----:B------:R-:W-:Y:S02]  /*76d0*/  @!P2 IMAD.IADD R11, R11, 0x1, -R10 ;  /* 0x000000010b0ba824 */ /* 0x000fe400078e0a0a */
[----:B------:R-:W-:Y:S01]  /*76e0*/  @!P2 VIADD R35, R35, 0x1 ;  /* 0x000000012323a836 */ /* 0x000fe20000000000 */
[----:B------:R-:W-:Y:S02]  /*76f0*/  ISETP.GE.AND P2, PT, R3, RZ, PT ;  /* 0x000000ff0300720c */ /* 0x000fe40003f46270 */
[----:B------:R-:W-:-:S13]  /*7700*/  ISETP.GE.U32.AND P1, PT, R11, R10, PT ;  /* 0x0000000a0b00720c */ /* 0x000fda0003f26070 */
[----:B------:R-:W-:Y:S01]  /*7710*/  @P1 VIADD R35, R35, 0x1 ;  /* 0x0000000123231836 */ /* 0x000fe20000000000 */
[----:B------:R-:W-:-:S03]  /*7720*/  ISETP.GE.U32.AND P1, PT, R15, R28, PT ;  /* 0x0000001c0f00720c */ /* 0x000fc60003f26070 */
        /* <DEDUP_REMOVED lines=16> */
.L_x_417:
[----:B------:R-:W-:Y:S05]  /*7830*/  BSYNC.RECONVERGENT B0 ;  /* 0x0000000000007941 */ /* 0x000fea0003800200 */
.L_x_416:
        /* <DEDUP_REMOVED lines=16> */
[----:B------:R-:W-:Y:S01]  /*7940*/  @!P3 IMAD.IADD R39, R39, 0x1, -R6 ;  /* 0x000000012727b824 */ /* 0x000fe200078e0a06 */
[----:B------:R-:W-:-:S04]  /*7950*/  @!P3 IADD3 R18, PT, PT, R18, 0x1, RZ ;  /* 0x000000011212b810 */ /* 0x000fc80007ffe0ff */
[----:B------:R-:W-:-:S13]  /*7960*/  ISETP.GE.U32.AND P3, PT, R39, R6, PT ;  /* 0x000000062700720c */ /* 0x000fda0003f66070 */
[----:B------:R-:W-:Y:S01]  /*7970*/  @P3 VIADD R18, R18, 0x1 ;  /* 0x0000000112123836 */ /* 0x000fe20000000000 */
[----:B------:R-:W-:-:S13]  /*7980*/  ISETP.GE.AND P3, PT, R16, RZ, PT ;  /* 0x000000ff1000720c */ /* 0x000fda0003f66270 */
[----:B------:R-:W-:-:S05]  /*7990*/  @!P3 IMAD.MOV R18, RZ, RZ, -R18 ;  /* 0x000000ffff12b224 */ /* 0x000fca00078e0a12 */
[----:B------:R-:W-:-:S07]  /*79a0*/  SEL R45, R14, R18, !P0 ;  /* 0x000000120e2d7207 */ /* 0x000fce0004000000 */
.L_x_419:
[----:B------:R-:W-:Y:S05]  /*79b0*/  BSYNC.RECONVERGENT B0 ;  /* 0x0000000000007941 */ /* 0x000fea0003800200 */
.L_x_418:
        /* <DEDUP_REMOVED lines=17> */
.L_x_421:
[----:B------:R-:W-:Y:S05]  /*7ad0*/  BSYNC.RECONVERGENT B0 ;  /* 0x0000000000007941 */ /* 0x000fea0003800200 */
.L_x_420:
        /* <DEDUP_REMOVED lines=17> */
.L_x_423:
[----:B------:R-:W-:Y:S05]  /*7bf0*/  BSYNC.RECONVERGENT B0 ;  /* 0x0000000000007941 */ /* 0x000fea0003800200 */
.L_x_422:
        /* <DEDUP_REMOVED lines=15> */
[----:B------:R-:W-:-:S04]  /*7cf0*/  @!P6 IADD3 R12, PT, PT, -R12, RZ, RZ ;  /* 0x000000ff0c0ce210 */ /* 0x000fc80007ffe1ff */
[----:B------:R-:W-:-:S07]  /*7d00*/  SEL R25, R14, R12, !P0 ;  /* 0x0000000c0e197207 */ /* 0x000fce0004000000 */
.L_x_425:
[----:B------:R-:W-:Y:S05]  /*7d10*/  BSYNC.RECONVERGENT B0 ;  /* 0x0000000000007941 */ /* 0x000fea0003800200 */
.L_x_424:
[----:B------:R-:W0:Y:S01]  /*7d20*/  S2R R5, SR_LANEID ;  /* 0x0000000000057919 */ /* 0x000e220000000000 */
[----:B------:R-:W1:Y:S01]  /*7d30*/  S2UR UR5, SR_CgaCtaId ;  /* 0x00000000000579c3 */ /* 0x000e620000008800 */
[----:B------:R-:W-:Y:S01]  /*7d40*/  SHF.R.U32.HI R48, RZ, 0x5, R2 ;  /* 0x00000005ff307819 */ /* 0x000fe20000011602 */
[----:B------:R-:W-:Y:S01]  /*7d50*/  UMOV UR4, 0x400 ;  /* 0x0000040000047882 */ /* 0x000fe20000000000 */
[----:B------:R-:W-:Y:S01]  /*7d60*/  LOP3.LUT R12, RZ, R9, RZ, 0x33, !PT ;  /* 0x00000009ff0c7212 */ /* 0x000fe200078e33ff */
[----:B------:R-:W-:Y:S01]  /*7d70*/  BSSY.RECONVERGENT B0, `(.L_x_426) ;  /* 0x0000035000007945 */ /* 0x000fe20003800200 */
[----:B------:R-:W-:Y:S02]  /*7d80*/  ISETP.NE.AND P0, PT, R9, RZ, PT ;  /* 0x000000ff0900720c */ /* 0x000fe40003f05270 */
[----:B------:R-:W-:Y:S02]  /*7d90*/  ISETP.GE.U32.AND P6, PT, R23, R28, PT ;  /* 0x0000001c1700720c */ /* 0x000fe40003fc6070 */
        /* <DEDUP_REMOVED lines=10> */
[----:B------:R-:W-:Y:S04]  /*7e40*/  STS [R14], R27 ;  /* 0x0000001b0e007388 */ /* 0x000fe80000000800 */
[----:B------:R0:W-:Y:S04]  /*7e50*/  STS [R14+0x80], R29 ;  /* 0x0000801d0e007388 */ /* 0x0001e80000000800 */
[----:B------:R1:W-:Y:S04]  /*7e60*/  STS [R14+0x100], R31 ;  /* 0x0001001f0e007388 */ /* 0x0003e80000000800 */
[----:B------:R1:W-:Y:S01]  /*7e70*/  STS [R14+0x180], R33 ;  /* 0x000180210e007388 */ /* 0x0003e20000000800 */
[----:B0-----:R-:W-:-:S03]  /*7e80*/  IMAD.MOV.U32 R29, RZ, RZ, R47 ;  /* 0x000000ffff1d7224 */ /* 0x001fc600078e002f */
        /* <DEDUP_REMOVED lines=31> */
[----:B------:R-:W-:-:S05]  /*8080*/  SEL R23, R12, R23, !P0 ;  /* 0x000000170c177207 */ /* 0x000fca0004000000 */
[----:B------:R-:W-:-:S04]  /*8090*/  IMAD.MOV R18, RZ, RZ, -R23 ;  /* 0x000000ffff127224 */ /* 0x000fc800078e0a17 */
[----:B------:R-:W-:-:S04]  /*80a0*/  IMAD R18, R9, R18, R20 ;  /* 0x0000001209127224 */ /* 0x000fc800078e0214 */
[----:B------:R-:W-:-:S07]  /*80b0*/  IMAD.IADD R49, R23, 0x1, R18 ;  /* 0x0000000117317824 */ /* 0x000fce00078e0212 */
.L_x_427:
[----:B------:R-:W-:Y:S05]  /*80c0*/  BSYNC.RECONVERGENT B0 ;  /* 0x0000000000007941 */ /* 0x000fea0003800200 */
.L_x_426:
        /* <DEDUP_REMOVED lines=10> */
[----:B------:R-:W-:Y:S01]  /*8170*/  @!P6 IMAD.IADD R21, R21, 0x1, -R10 ;  /* 0x000000011515e824 */ /* 0x000fe200078e0a0a */
[----:B------:R-:W-:-:S04]  /*8180*/  @!P6 IADD3 R20, PT, PT, R20, 0x1, RZ ;  /* 0x000000011414e810 */ /* 0x000fc80007ffe0ff */
        /* <DEDUP_REMOVED lines=9> */
.L_x_429:
[----:B------:R-:W-:Y:S05]  /*8220*/  BSYNC.RECONVERGENT B0 ;  /* 0x0000000000007941 */ /* 0x000fea0003800200 */
.L_x_428:
        /* <DEDUP_REMOVED lines=21> */
.L_x_431:
[----:B------:R-:W-:Y:S05]  /*8380*/  BSYNC.RECONVERGENT B0 ;  /* 0x0000000000007941 */ /* 0x000fea0003800200 */
.L_x_430:
        /* <DEDUP_REMOVED lines=16> */
[----:B------:R-:W-:-:S04]  /*8490*/  @!P6 IADD3 R17, PT, PT, -R17, RZ, RZ ;  /* 0x000000ff1111e210 */ /* 0x000fc80007ffe1ff */
[----:B------:R-:W-:-:S05]  /*84a0*/  SEL R17, R12, R17, !P0 ;  /* 0x000000110c117207 */ /* 0x000fca0004000000 */
[----:B------:R-:W-:-:S04]  /*84b0*/  IMAD.MOV R19, RZ, RZ, -R17 ;  /* 0x000000ffff137224 */ /* 0x000fc800078e0a11 */
[----:B------:R-:W-:-:S04]  /*84c0*/  IMAD R18, R9, R19, R18 ;  /* 0x0000001309127224 */ /* 0x000fc800078e0212 */
[----:B------:R-:W-:-:S07]  /*84d0*/  IMAD.IADD R19, R17, 0x1, R18 ;  /* 0x0000000111137824 */ /* 0x000fce00078e0212 */
.L_x_433:
[----:B------:R-:W-:Y:S05]  /*84e0*/  BSYNC.RECONVERGENT B0 ;  /* 0x0000000000007941 */ /* 0x000fea0003800200 */
.L_x_432:
        /* <DEDUP_REMOVED lines=20> */
.L_x_435:
[----:B------:R-:W-:Y:S05]  /*8630*/  BSYNC.RECONVERGENT B0 ;  /* 0x0000000000007941 */ /* 0x000fea0003800200 */
.L_x_434:
        /* <DEDUP_REMOVED lines=18> */
[----:B------:R-:W-:-:S05]  /*8760*/  IMAD R18, R9, R15, R18 ;  /* 0x0000000f09127224 */ /* 0x000fca00078e0212 */
[----:B------:R-:W-:-:S07]  /*8770*/  IADD3 R15, PT, PT, R13, R18, RZ ;  /* 0x000000120d0f7210 */ /* 0x000fce0007ffe0ff */
.L_x_437:
[----:B------:R-:W-:Y:S05]  /*8780*/  BSYNC.RECONVERGENT B0 ;  /* 0x0000000000007941 */ /* 0x000fea0003800200 */
.L_x_436:
        /* <DEDUP_REMOVED lines=19> */
.L_x_439:
[----:B------:R-:W-:Y:S05]  /*88c0*/  BSYNC.RECONVERGENT B0 ;  /* 0x0000000000007941 */ /* 0x000fea0003800200 */
.L_x_438:
        /* <DEDUP_REMOVED lines=19> */
.L_x_441:
[----:B------:R-:W-:Y:S05]  /*8a00*/  BSYNC.RECONVERGENT B0 ;  /* 0x0000000000007941 */ /* 0x000fea0003800200 */
.L_x_440:
        /* <DEDUP_REMOVED lines=19> */
.L_x_443:
[----:B------:R-:W-:Y:S05]  /*8b40*/  BSYNC.RECONVERGENT B0 ;  /* 0x0000000000007941 */ /* 0x000fea0003800200 */
.L_x_442:
[----:B------:R-:W-:Y:S01]  /*8b50*/  STS [R14], R49 ;  /* 0x000000310e007388 */ /* 0x000fe20000000800 */
[C---:B------:R-:W-:Y:S01]  /*8b60*/  LEA R0, R2.reuse, UR4, 0x2 ;  /* 0x0000000402007c11 */ /* 0x040fe2000f8e10ff */
[C---:B------:R-:W-:Y:S01]  /*8b70*/  IMAD R9, R2.reuse, 0x9, RZ ;  /* 0x0000000902097824 */ /* 0x040fe200078e02ff */
[----:B------:R-:W-:Y:S01]  /*8b80*/  ISETP.NE.AND P2, PT, R2, RZ, PT ;  /* 0x000000ff0200720c */ /* 0x000fe20003f45270 */
[----:B------:R-:W-:Y:S01]  /*8b90*/  STS [R14+0x80], R23 ;  /* 0x000080170e007388 */ /* 0x000fe20000000800 */
[----:B--23--:R-:W-:Y:S01]  /*8ba0*/  ISETP.NE.AND P0, PT, R4, R6, PT ;  /* 0x000000060400720c */ /* 0x00cfe20003f05270 */
[C---:B------:R-:W-:Y:S01]  /*8bb0*/  VIADD R3, R9.reuse, 0x1 ;  /* 0x0000000109037836 */ /* 0x040fe20000000000 */
[----:B----4-:R-:W-:Y:S01]  /*8bc0*/  ISETP.NE.AND P1, PT, R6, R24, PT ;  /* 0x000000180600720c */ /* 0x010fe20003f25270 */
[----:B------:R-:W-:Y:S01]  /*8bd0*/  STS [R14+0x100], R21 ;  /* 0x000100150e007388 */ /* 0x000fe20000000800 */
[C---:B------:R-:W-:Y:S01]  /*8be0*/  VIADD R11, R9.reuse, 0x2 ;  /* 0x00000002090b7836 */ /* 0x040fe20000000000 */
[-C--:B------:R-:W-:Y:S01]  /*8bf0*/  ISETP.NE.AND P4, PT, R9, R28.reuse, PT ;  /* 0x0000001c0900720c */ /* 0x080fe20003f85270 */
[----:B------:R-:W-:Y:S01]  /*8c00*/  IMAD.MOV.U32 R10, RZ, RZ, 0x1 ;  /* 0x00000001ff0a7424 */ /* 0x000fe200078e00ff */
[----:B------:R-:W-:Y:S01]  /*8c10*/  STS [R14+0x180], R19 ;  /* 0x000180130e007388 */ /* 0x000fe20000000800 */
[-C--:B------:R-:W-:Y:S01]  /*8c20*/  ISETP.EQ.OR P0, PT, R3, R28.reuse, P0 ;  /* 0x0000001c0300720c */ /* 0x080fe20000702670 */
[----:B------:R-:W-:Y:S01]  /*8c30*/  VIADD R3, R9, 0x3 ;  /* 0x0000000309037836 */ /* 0x000fe20000000000 */
[----:B------:R-:W-:Y:S01]  /*8c40*/  ISETP.EQ.OR P5, PT, R11, R28, P1 ;  /* 0x0000001c0b00720c */ /* 0x000fe20000fa2670 */
[----:B------:R-:W-:Y:S01]  /*8c50*/  STS [R14+0x200], R17 ;  /* 0x000200110e007388 */ /* 0x000fe20000000800 */
[----:B0-----:R-:W-:Y:S01]  /*8c60*/  ISETP.NE.AND P1, PT, R24, R26, PT ;  /* 0x0000001a1800720c */ /* 0x001fe20003f25270 */
[----:B------:R-:W-:Y:S01]  /*8c70*/  VIADD R11, R9, 0x6 ;  /* 0x00000006090b7836 */ /* 0x000fe20000000000 */
[----:B-1----:R-:W-:Y:S01]  /*8c80*/  P2R R43, PR, RZ, 0x20 ;  /* 0x00000020ff2b7803 */ /* 0x002fe20000000000 */
[----:B------:R-:W-:Y:S01]  /*8c90*/  STS [R14+0x280], R15 ;  /* 0x0002800f0e007388 */ /* 0x000fe20000000800 */
[----:B------:R-:W-:Y:S01]  /*8ca0*/  ISETP.EQ.OR P1, PT, R3, R28, P1 ;  /* 0x0000001c0300720c */ /* 0x000fe20000f22670 */
[----:B------:R-:W-:Y:S01]  /*8cb0*/  VIADD R3, R9, 0x4 ;  /* 0x0000000409037836 */ /* 0x000fe20000000000 */
[----:B------:R-:W-:Y:S01]  /*8cc0*/  ISETP.NE.AND P6, PT, R36, R39, PT ;  /* 0x000000272400720c */ /* 0x000fe20003fc5270 */
[----:B------:R-:W-:Y:S01]  /*8cd0*/  STS [R14+0x300], R35 ;  /* 0x000300230e007388 */ /* 0x000fe20000000800 */
[----:B------:R-:W-:Y:S01]  /*8ce0*/  P2R R46, PR, RZ, 0x1 ;  /* 0x00000001ff2e7803 */ /* 0x000fe20000000000 */
[----:B------:R-:W-:Y:S02]  /*8cf0*/  BSSY.RECONVERGENT B0, `(.L_x_444) ;  /* 0x000018b000007945 */ /* 0x000fe40003800200 */
[----:B------:R0:W-:Y:S04]  /*8d00*/  STS [R14+0x380], R29 ;  /* 0x0003801d0e007388 */ /* 0x0001e80000000800 */
[----:B------:R-:W-:Y:S01]  /*8d10*/  STS [R14+0x400], R47 ;  /* 0x0004002f0e007388 */ /* 0x000fe20000000800 */
[----:B------:R-:W-:-:S03]  /*8d20*/  NOP ;  /* 0x0000000000007918 */ /* 0x000fc60000000000 */
[----:B------:R-:W1:Y:S01]  /*8d30*/  LDS R45, [R16] ;  /* 0x00000000102d7984 */ /* 0x000e620000000800 */
[----:B0-----:R-:W-:-:S03]  /*8d40*/  SEL R29, RZ, 0x1, P4 ;  /* 0x00000001ff1d7807 */ /* 0x001fc60002000000 */
[----:B------:R-:W0:Y:S04]  /*8d50*/  LDS R7, [R16+0x4] ;  /* 0x0000040010077984 */ /* 0x000e280000000800 */
[----:B------:R-:W2:Y:S04]  /*8d60*/  LDS R25, [R16+0x8] ;  /* 0x0000080010197984 */ /* 0x000ea80000000800 */
[----:B------:R-:W3:Y:S04]  /*8d70*/  LDS R27, [R16+0xc] ;  /* 0x00000c00101b7984 */ /* 0x000ee80000000800 */
[----:B------:R-:W-:Y:S04]  /*8d80*/  LDS R31, [R16+0x10] ;  /* 0x00001000101f7984 */ /* 0x000fe80000000800 */
[----:B------:R-:W-:Y:S04]  /*8d90*/  LDS R33, [R16+0x14] ;  /* 0x0000140010217984 */ /* 0x000fe80000000800 */
[----:B------:R-:W-:Y:S04]  /*8da0*/  LDS R35, [R16+0x18] ;  /* 0x0000180010237984 */ /* 0x000fe80000000800 */
[----:B------:R-:W-:Y:S04]  /*8db0*/  LDS R37, [R16+0x1c] ;  /* 0x00001c0010257984 */ /* 0x000fe80000000800 */
[----:B------:R-:W-:Y:S01]  /*8dc0*/  LDS R8, [R16+0x20] ;  /* 0x0000200010087984 */ /* 0x000fe20000000800 */
[----:B------:R-:W-:Y:S01]  /*8dd0*/  BAR.SYNC.DEFER_BLOCKING 0x0 ;  /* 0x0000000000007b1d */ /* 0x000fe20000010000 */
[----:B-1----:R-:W-:-:S05]  /*8de0*/  SEL R12, R45, RZ, !P0 ;  /* 0x000000ff2d0c7207 */ /* 0x002fca0004000000 */
[----:B0-----:R-:W-:-:S05]  /*8df0*/  IMAD.IADD R12, R7, 0x1, R12 ;  /* 0x00000001070c7824 */ /* 0x001fca00078e020c */
[----:B------:R-:W-:-:S05]  /*8e00*/  SEL R12, R12, RZ, !P5 ;  /* 0x000000ff0c0c7207 */ /* 0x000fca0006800000 */
[----:B--2---:R-:W-:Y:S01]  /*8e10*/  IMAD.IADD R12, R25, 0x1, R12 ;  /* 0x00000001190c7824 */ /* 0x004fe200078e020c */
[----:B------:R-:W-:Y:S04]  /*8e20*/  STS [R0+0x47c], R39 ;  /* 0x00047c2700007388 */ /* 0x000fe80000000800 */
[----:B------:R-:W-:Y:S01]  /*8e30*/  SEL R12, R12, RZ, !P1 ;  /* 0x000000ff0c0c7207 */ /* 0x000fe20004800000 */
[----:B------:R-:W-:Y:S04]  /*8e40*/  BAR.SYNC.DEFER_BLOCKING 0x0 ;  /* 0x0000000000007b1d */ /* 0x000fe80000010000 */
[----:B---3--:R-:W-:-:S02]  /*8e50*/  IMAD.IADD R12, R27, 0x1, R12 ;  /* 0x000000011b0c7824 */ /* 0x008fc400078e020c */
[----:B------:R-:W0:Y:S02]  /*8e60*/  @P2 LDS R38, [R0+0x478] ;  /* 0x0004780000262984 */ /* 0x000e240000000800 */
[----:B0-----:R-:W-:-:S04]  /*8e70*/  @P2 ISETP.NE.AND P3, PT, R38, R4, PT ;  /* 0x000000042600220c */ /* 0x001fc80003f65270 */
[----:B------:R-:W-:Y:S02]  /*8e80*/  @P2 SEL R10, RZ, 0x1, !P3 ;  /* 0x00000001ff0a2807 */ /* 0x000fe40005800000 */
[----:B------:R-:W-:Y:S02]  /*8e90*/  ISETP.NE.AND P3, PT, R30, R32, PT ;  /* 0x000000201e00720c */ /* 0x000fe40003f65270 */
[----:B------:R-:W-:Y:S02]  /*8ea0*/  @P2 SEL R29, R29, R10, !P4 ;  /* 0x0000000a1d1d2207 */ /* 0x000fe40006000000 */
[----:B------:R-:W-:Y:S02]  /*8eb0*/  ISETP.NE.AND P2, PT, R26, R30, PT ;  /* 0x0000001e1a00720c */ /* 0x000fe40003f45270 */
[----:B------:R-:W-:Y:S01]  /*8ec0*/  ISETP.NE.AND P4, PT, R32, R34, PT ;  /* 0x000000222000720c */ /* 0x000fe20003f85270 */
[----:B------:R-:W-:Y:S01]  /*8ed0*/  VIADD R42, R29, 0x1 ;  /* 0x000000011d2a7836 */ /* 0x000fe20000000000 */
[-C--:B------:R-:W-:Y:S01]  /*8ee0*/  ISETP.EQ.OR P2, PT, R3, R28.reuse, P2 ;  /* 0x0000001c0300720c */ /* 0x080fe20001742670 */
[----:B------:R-:W-:Y:S01]  /*8ef0*/  VIADD R3, R9, 0x5 ;  /* 0x0000000509037836 */ /* 0x000fe20000000000 */
[-C--:B------:R-:W-:Y:S01]  /*8f00*/  ISETP.EQ.OR P4, PT, R11, R28.reuse, P4 ;  /* 0x0000001c0b00720c */ /* 0x080fe20002782670 */
[----:B------:R-:W-:Y:S01]  /*8f10*/  IMAD.MOV.U32 R0, RZ, RZ, R42 ;  /* 0x000000ffff007224 */ /* 0x000fe200078e002a */
[----:B------:R-:W-:Y:S01]  /*8f20*/  SEL R12, R12, RZ, !P2 ;  /* 0x000000ff0c0c7207 */ /* 0x000fe20005000000 */
[----:B------:R-:W-:Y:S01]  /*8f30*/  @!P0 IMAD.MOV R0, RZ, RZ, R29 ;  /* 0x000000ffff008224 */ /* 0x000fe200078e021d */
[----:B------:R-:W-:Y:S01]  /*8f40*/  ISETP.EQ.OR P3, PT, R3, R28, P3 ;  /* 0x0000001c0300720c */ /* 0x000fe20001f62670 */
[----:B------:R-:W-:-:S02]  /*8f50*/  VIADD R11, R9, 0x7 ;  /* 0x00000007090b7836 */ /* 0x000fc40000000000 */
[----:B------:R-:W-:Y:S02]  /*8f60*/  IMAD.IADD R12, R31, 0x1, R12 ;  /* 0x000000011f0c7824 */ /* 0x000fe400078e020c */
[C---:B------:R-:W-:Y:S01]  /*8f70*/  VIADD R3, R0.reuse, 0x1 ;  /* 0x0000000100037836 */ /* 0x040fe20000000000 */
[----:B------:R-:W-:Y:S01]  /*8f80*/  @!P5 IADD3 R3, PT, PT, R0, RZ, RZ ;  /* 0x000000ff0003d210 */ /* 0x000fe20007ffe0ff */
[----:B------:R-:W-:Y:S01]  /*8f90*/  VIADD R9, R9, 0x8 ;  /* 0x0000000809097836 */ /* 0x000fe20000000000 */
[----:B------:R-:W-:Y:S02]  /*8fa0*/  SEL R12, R12, RZ, !P3 ;  /* 0x000000ff0c0c7207 */ /* 0x000fe40005800000 */
[----:B------:R-:W-:Y:S01]  /*8fb0*/  ISETP.NE.AND P5, PT, R34, R36, PT ;  /* 0x000000242200720c */ /* 0x000fe20003fa5270 */
[----:B------:R-:W-:Y:S01]  /*8fc0*/  VIADD R0, R3, 0x1 ;  /* 0x0000000103007836 */ /* 0x000fe20000000000 */
[-C--:B------:R-:W-:Y:S01]  /*8fd0*/  ISETP.EQ.OR P0, PT, R9, R28.reuse, P6 ;  /* 0x0000001c0900720c */ /* 0x080fe20003702670 */
[----:B------:R-:W-:Y:S01]  /*8fe0*/  IMAD.IADD R12, R33, 0x1, R12 ;  /* 0x00000001210c7824 */ /* 0x000fe200078e020c */
[----:B------:R-:W-:Y:S01]  /*8ff0*/  ISETP.EQ.OR P5, PT, R11, R28, P5 ;  /* 0x0000001c0b00720c */ /* 0x000fe20002fa2670 */
[----:B------:R-:W-:-:S03]  /*9000*/  @!P1 IMAD.MOV R0, RZ, RZ, R3 ;  /* 0x000000ffff009224 */ /* 0x000fc600078e0203 */
[----:B------:R-:W-:Y:S01]  /*9010*/  SEL R12, R12, RZ, !P4 ;  /* 0x000000ff0c0c7207 */ /* 0x000fe20006000000 */
[----:B------:R-:W-:Y:S02]  /*9020*/  VIADD R44, R0, 0x1 ;  /* 0x00000001002c7836 */ /* 0x000fe40000000000 */
[----:B------:R-:W-:Y:S01]  /*9030*/  @!P2 IMAD.MOV R44, RZ, RZ, R0 ;  /* 0x000000ffff2ca224 */ /* 0x000fe200078e0200 */
[----:B------:R-:W-:Y:S01]  /*9040*/  P2R R0, PR, RZ, 0x1 ;  /* 0x00000001ff007803 */ /* 0x000fe20000000000 */
[----:B------:R-:W-:Y:S02]  /*9050*/  IMAD.IADD R12, R35, 0x1, R12 ;  /* 0x00000001230c7824 */ /* 0x000fe400078e020c */
[----:B------:R-:W-:Y:S02]  /*9060*/  VIADD R13, R44, 0x1 ;  /* 0x000000012c0d7836 */ /* 0x000fe40000000000 */
[----:B------:R-:W-:Y:S01]  /*9070*/  @!P3 IMAD.MOV R13, RZ, RZ, R44 ;  /* 0x000000ffff0db224 */ /* 0x000fe200078e022c */
[----:B------:R-:W-:-:S05]  /*9080*/  SEL R12, R12, RZ, !P5 ;  /* 0x000000ff0c0c7207 */ /* 0x000fca0006800000 */
[----:B------:R-:W-:-:S05]  /*9090*/  IMAD.IADD R12, R37, 0x1, R12 ;  /* 0x00000001250c7824 */ /* 0x000fca00078e020c */
[----:B------:R-:W-:-:S05]  /*90a0*/  SEL R9, R12, RZ, !P0 ;  /* 0x000000ff0c097207 */ /* 0x000fca0004000000 */
[----:B------:R-:W-:Y:S02]  /*90b0*/  IMAD.IADD R10, R8, 0x1, R9 ;  /* 0x00000001080a7824 */ /* 0x000fe400078e0209 */
[----:B------:R-:W-:Y:S02]  /*90c0*/  VIADD R8, R13, 0x1 ;  /* 0x000000010d087836 */ /* 0x000fe40000000000 */
[----:B------:R-:W-:Y:S01]  /*90d0*/  @!P4 IMAD.MOV R8, RZ, RZ, R13 ;  /* 0x000000ffff08c224 */ /* 0x000fe200078e020d */
[----:B------:R-:W0:Y:S03]  /*90e0*/  SHFL.UP PT, R11, R10, 0x1, RZ ;  /* 0x042000000a0b7989 */ /* 0x000e2600000e00ff */
[----:B------:R-:W-:Y:S02]  /*90f0*/  VIADD R9, R8, 0x1 ;  /* 0x0000000108097836 */ /* 0x000fe40000000000 */
[----:B------:R-:W-:-:S04]  /*9100*/  @!P5 IMAD.MOV R9, RZ, RZ, R8 ;  /* 0x000000ffff09d224 */ /* 0x000fc800078e0208 */
[----:B------:R-:W-:Y:S02]  /*9110*/  VIADD R8, R9, 0x1 ;  /* 0x0000000109087836 */ /* 0x000fe40000000000 */
[----:B------:R-:W-:Y:S01]  /*9120*/  @!P0 IMAD.MOV R8, RZ, RZ, R9 ;  /* 0x000000ffff088224 */ /* 0x000fe200078e0209 */
[----:B------:R-:W-:-:S04]  /*9130*/  ISETP.NE.AND P0, PT, R29, RZ, PT ;  /* 0x000000ff1d00720c */ /* 0x000fc80003f05270 */
[----:B------:R-:W-:Y:S01]  /*9140*/  ISETP.NE.AND P6, PT, R8, RZ, PT ;  /* 0x000000ff0800720c */ /* 0x000fe20003fc5270 */
[----:B------:R-:W1:Y:S03]  /*9150*/  SHFL.UP PT, R9, R8, 0x1, RZ ;  /* 0x0420000008097989 */ /* 0x000e6600000e00ff */
[----:B0-----:R-:W-:Y:S02]  /*9160*/  SEL R11, R11, RZ, !P6 ;  /* 0x000000ff0b0b7207 */ /* 0x001fe40007000000 */
[----:B------:R-:W-:-:S04]  /*9170*/  ISETP.GE.AND P6, PT, R5, 0x1, PT ;  /* 0x000000010500780c */ /* 0x000fc80003fc6270 */
[----:B------:R-:W-:-:S05]  /*9180*/  SEL R11, R11, RZ, P6 ;  /* 0x000000ff0b0b7207 */ /* 0x000fca0003000000 */
[----:B------:R-:W-:-:S05]  /*9190*/  IMAD.IADD R11, R10, 0x1, R11 ;  /* 0x000000010a0b7824 */ /* 0x000fca00078e020b */
[----:B------:R-:W0:Y:S01]  /*91a0*/  SHFL.UP PT, R10, R11, 0x2, RZ ;  /* 0x044000000b0a7989 */ /* 0x000e2200000e00ff */
[----:B-1----:R-:W-:-:S04]  /*91b0*/  SEL R9, R9, RZ, P6 ;  /* 0x000000ff09097207 */ /* 0x002fc80003000000 */
[----:B------:R-:W-:-:S04]  /*91c0*/  IADD3 R9, PT, PT, R9, R8, RZ ;  /* 0x0000000809097210 */ /* 0x000fc80007ffe0ff */
        /* <DEDUP_REMOVED lines=15> */
[----:B0-----:R-:W-:-:S04]  /*92c0*/  SEL R9, R8, RZ, P6 ;  /* 0x000000ff08097207 */ /* 0x001fc80003000000 */
[----:B------:R-:W0:Y:S01]  /*92d0*/  SHFL.UP PT, R8, R11, 0x8, RZ ;  /* 0x050000000b087989 */ /* 0x000e2200000e00ff */
        /* <DEDUP_REMOVED lines=10> */
[----:B------:R-:W0:Y:S01]  /*9380*/  SHFL.UP PT, R8, R12, 0x10, RZ ;  /* 0x060000000c087989 */ /* 0x000e2200000e00ff */
[----:B------:R-:W-:-:S04]  /*9390*/  ISETP.NE.AND P6, PT, R12, RZ, PT ;  /* 0x000000ff0c00720c */ /* 0x000fc80003fc5270 */
[----:B-1----:R-:W-:Y:S02]  /*93a0*/  SEL R10, R10, RZ, !P6 ;  /* 0x000000ff0a0a7207 */ /* 0x002fe40007000000 */
        /* <DEDUP_REMOVED lines=40> */
[----:B------:R-:W-:Y:S01]  /*9630*/  IMAD.IADD R9, R18, 0x1, R9 ;  /* 0x0000000112097824 */ /* 0x000fe200078e0209 */
        /* <DEDUP_REMOVED lines=10> */
[C---:B------:R-:W-:Y:S02]  /*96e0*/  SEL R52, R9.reuse, R52, !P6 ;  /* 0x0000003409347207 */ /* 0x040fe40007000000 */
[----:B------:R-:W-:Y:S02]  /*96f0*/  IADD3 R9, PT, PT, R9, R20, RZ ;  /* 0x0000001409097210 */ /* 0x000fe40007ffe0ff */
[----:B------:R-:W-:Y:S02]  /*9700*/  ISETP.NE.AND P6, PT, R48, 0x7, PT ;  /* 0x000000073000780c */ /* 0x000fe40003fc5270 */
[----:B------:R-:W0:Y:S02]  /*9710*/  SHFL.UP PT, R48, R41, 0x1, RZ ;  /* 0x0420000029307989 */ /* 0x000e2400000e00ff */
[----:B------:R-:W-:Y:S01]  /*9720*/  SEL R11, R9, R52, !P6 ;  /* 0x00000034090b7207 */ /* 0x000fe20007000000 */
[----:B------:R-:W-:Y:S01]  /*9730*/  IMAD.IADD R9, R22, 0x1, R9 ;  /* 0x0000000116097824 */ /* 0x000fe200078e0209 */
[----:B------:R-:W-:-:S02]  /*9740*/  SEL R50, R21, R50, !P6 ;  /* 0x0000003215327207 */ /* 0x000fc40007000000 */
[----:B------:R-:W-:-:S04]  /*9750*/  ISETP.GE.U32.AND P6, PT, R2, 0x20, PT ;  /* 0x000000200200780c */ /* 0x000fc80003fc6070 */
[----:B------:R-:W-:Y:S02]  /*9760*/  SEL R11, R11, RZ, P6 ;  /* 0x000000ff0b0b7207 */ /* 0x000fe40003000000 */
[----:B------:R-:W-:Y:S02]  /*9770*/  SEL R39, R50, RZ, P6 ;  /* 0x000000ff32277207 */ /* 0x000fe40003000000 */
[----:B------:R-:W-:-:S04]  /*9780*/  ISETP.NE.AND P6, PT, R40, RZ, PT ;  /* 0x000000ff2800720c */ /* 0x000fc80003fc5270 */
[----:B------:R-:W-:Y:S02]  /*9790*/  SEL R13, R39, RZ, !P6 ;  /* 0x000000ff270d7207 */ /* 0x000fe40007000000 */
[----:B------:R-:W-:-:S04]  /*97a0*/  ISETP.NE.AND P6, PT, R5, RZ, PT ;  /* 0x000000ff0500720c */ /* 0x000fc80003fc5270 */
[----:B------:R-:W-:-:S05]  /*97b0*/  SEL R50, R40, RZ, P6 ;  /* 0x000000ff28327207 */ /* 0x000fca0003000000 */
[----:B------:R-:W-:-:S04]  /*97c0*/  IMAD.IADD R11, R11, 0x1, R50 ;  /* 0x000000010b0b7824 */ /* 0x000fc800078e0232 */
[----:B0-----:R-:W-:Y:S01]  /*97d0*/  @P6 IMAD.IADD R39, R48, 0x1, R13 ;  /* 0x0000000130276824 */ /* 0x001fe200078e020d */
[----:B------:R-:W-:Y:S01]  /*97e0*/  P2R R13, PR, RZ, 0x1 ;  /* 0x00000001ff0d7803 */ /* 0x000fe20000000000 */
[--C-:B------:R-:W-:Y:S01]  /*97f0*/  IMAD.IADD R44, R44, 0x1, R11.reuse ;  /* 0x000000012c2c7824 */ /* 0x100fe200078e020b */
[----:B------:R-:W-:Y:S01]  /*9800*/  ISETP.NE.AND P6, PT, R22, RZ, PT ;  /* 0x000000ff1600720c */ /* 0x000fe20003fc5270 */
[----:B------:R-:W-:Y:S01]  /*9810*/  IMAD.IADD R3, R3, 0x1, R11 ;  /* 0x0000000103037824 */ /* 0x000fe200078e020b */
[----:B------:R-:W-:Y:S01]  /*9820*/  SEL R52, R39, RZ, !P0 ;  /* 0x000000ff27347207 */ /* 0x000fe20004000000 */
[----:B------:R-:W-:Y:S01]  /*9830*/  VIADD R15, R44, 0x1 ;  /* 0x000000012c0f7836 */ /* 0x000fe20000000000 */
[----:B------:R-:W-:Y:S01]  /*9840*/  ISETP.NE.AND P0, PT, R46, RZ, PT ;  /* 0x000000ff2e00720c */ /* 0x000fe20003f05270 */
[----:B------:R-:W-:Y:S01]  /*9850*/  @!P3 IMAD.MOV R15, RZ, RZ, R44 ;  /* 0x000000ffff0fb224 */ /* 0x000fe200078e022c */
[----:B------:R-:W-:Y:S01]  /*9860*/  SEL R48, R21, RZ, !P6 ;  /* 0x000000ff15307207 */ /* 0x000fe20007000000 */
[----:B------:R-:W-:Y:S01]  /*9870*/  IMAD.IADD R5, R45, 0x1, R52 ;  /* 0x000000012d057824 */ /* 0x000fe200078e0234 */
[----:B------:R-:W-:Y:S01]  /*9880*/  ISETP.NE.AND P6, PT, R43, RZ, PT ;  /* 0x000000ff2b00720c */ /* 0x000fe20003fc5270 */
[----:B------:R-:W-:Y:S01]  /*9890*/  VIADD R17, R15, 0x1 ;  /* 0x000000010f117836 */ /* 0x000fe20000000000 */
[----:B------:R-:W-:Y:S01]  /*98a0*/  IADD3 R21, PT, PT, R3, 0x1, RZ ;  /* 0x0000000103157810 */ /* 0x000fe20007ffe0ff */
[----:B------:R-:W-:Y:S01]  /*98b0*/  @!P4 IMAD.MOV R17, RZ, RZ, R15 ;  /* 0x000000ffff11c224 */ /* 0x000fe200078e020f */
[----:B------:R-:W-:Y:S01]  /*98c0*/  SEL R40, R5, RZ, !P0 ;  /* 0x000000ff05287207 */ /* 0x000fe20004000000 */
[----:B------:R-:W-:-:S02]  /*98d0*/  IMAD.IADD R23, R23, 0x1, R48 ;  /* 0x0000000117177824 */ /* 0x000fc400078e0230 */
[----:B------:R-:W-:Y:S02]  /*98e0*/  VIADD R19, R17, 0x1 ;  /* 0x0000000111137836 */ /* 0x000fe40000000000 */
[----:B------:R-:W-:Y:S02]  /*98f0*/  IMAD.IADD R7, R7, 0x1, R40 ;  /* 0x0000000107077824 */ /* 0x000fe400078e0228 */
[----:B------:R-:W-:Y:S02]  /*9900*/  @!P0 IMAD.MOV R42, RZ, RZ, R29 ;  /* 0x000000ffff2a8224 */ /* 0x000fe400078e021d */
[----:B------:R-:W-:Y:S01]  /*9910*/  IMAD.IADD R29, R29, 0x1, R11 ;  /* 0x000000011d1d7824 */ /* 0x000fe200078e020b */
[----:B------:R-:W-:Y:S01]  /*9920*/  SEL R40, R7, RZ, !P6 ;  /* 0x000000ff07287207 */ /* 0x000fe20007000000 */
[----:B------:R-:W-:Y:S01]  /*9930*/  IMAD.IADD R42, R11, 0x1, R42 ;  /* 0x000000010b2a7824 */ /* 0x000fe200078e022a */
[----:B------:R-:W-:Y:S01]  /*9940*/  ISETP.GE.AND P6, PT, R9, 0x101, PT ;  /* 0x000001010900780c */ /* 0x000fe20003fc6270 */
[----:B------:R-:W-:-:S02]  /*9950*/  @!P1 IMAD.MOV R21, RZ, RZ, R3 ;  /* 0x000000ffff159224 */ /* 0x000fc400078e0203 */
[----:B------:R-:W-:Y:S02]  /*9960*/  IMAD.IADD R25, R25, 0x1, R40 ;  /* 0x0000000119197824 */ /* 0x000fe400078e0228 */
[----:B------:R-:W-:-:S03]  /*9970*/  @!P5 IMAD.MOV R19, RZ, RZ, R17 ;  /* 0x000000ffff13d224 */ /* 0x000fc600078e0211 */
        /* <DEDUP_REMOVED lines=9> */
[----:B------:R-:W-:Y:S01]  /*9a10*/  IMAD.IADD R37, R37, 0x1, R40 ;  /* 0x0000000125257824 */ /* 0x000fe200078e0228 */
[----:B------:R-:W-:Y:S06]  /*9a20*/  @!P6 BRA `(.L_x_445) ;  /* 0x00000008005ce947 */ /* 0x000fec0003800000 */
[----:B------:R-:W-:Y:S01]  /*9a30*/  BAR.SYNC.DEFER_BLOCKING 0x0 ;  /* 0x0000000000007b1d */ /* 0x000fe20000010000 */
[----:B------:R-:W-:Y:S02]  /*9a40*/  P2R R40, PR, RZ, 0x20 ;  /* 0x00000020ff287803 */ /* 0x000fe40000000000 */
[----:B------:R-:W-:Y:S02]  /*9a50*/  ISETP.NE.AND P5, PT, R13, RZ, PT ;  /* 0x000000ff0d00720c */ /* 0x000fe40003fa5270 */
[----:B------:R-:W-:Y:S02]  /*9a60*/  @P0 LEA R29, R29, UR4, 0x3 ;  /* 0x000000041d1d0c11 */ /* 0x000fe4000f8e18ff */
[----:B------:R-:W-:Y:S02]  /*9a70*/  ISETP.NE.AND P6, PT, R0, RZ, PT ;  /* 0x000000ff0000720c */ /* 0x000fe40003fc5270 */
[----:B------:R-:W-:Y:S02]  /*9a80*/  @P1 LEA R3, R3, UR4, 0x3 ;  /* 0x0000000403031c11 */ /* 0x000fe4000f8e18ff */
[----:B------:R-:W-:-:S02]  /*9a90*/  @P2 LEA R21, R21, UR4, 0x3 ;  /* 0x0000000415152c11 */ /* 0x000fc4000f8e18ff */
[----:B------:R-:W-:Y:S02]  /*9aa0*/  @P3 LEA R44, R44, UR4, 0x3 ;  /* 0x000000042c2c3c11 */ /* 0x000fe4000f8e18ff */
[----:B------:R-:W-:Y:S02]  /*9ab0*/  @P4 LEA R15, R15, UR4, 0x3 ;  /* 0x000000040f0f4c11 */ /* 0x000fe4000f8e18ff */
[----:B------:R-:W-:-:S03]  /*9ac0*/  @P5 LEA R11, R11, UR4, 0x3 ;  /* 0x000000040b0b5c11 */ /* 0x000fc6000f8e18ff */
[----:B------:R-:W-:Y:S02]  /*9ad0*/  @P6 LEA R19, R19, UR4, 0x3 ;  /* 0x0000000413136c11 */ /* 0x000fe4000f8e18ff */
[----:B------:R0:W-:Y:S01]  /*9ae0*/  @P5 STS.64 [R11], R38 ;  /* 0x000000260b005388 */ /* 0x0001e20000000a00 */
[----:B------:R-:W-:-:S03]  /*9af0*/  ISETP.NE.AND P5, PT, R40, RZ, PT ;  /* 0x000000ff2800720c */ /* 0x000fc60003fa5270 */
[----:B------:R0:W-:Y:S01]  /*9b00*/  @P0 STS.64 [R29], R4 ;  /* 0x000000041d000388 */ /* 0x0001e20000000a00 */
[----:B------:R-:W-:-:S09]  /*9b10*/  ISETP.NE.AND P0, PT, R43, RZ, PT ;  /* 0x000000ff2b00720c */ /* 0x000fd20003f05270 */
[----:B------:R-:W-:-:S04]  /*9b20*/  @P5 LEA R17, R17, UR4, 0x3 ;  /* 0x0000000411115c11 */ /* 0x000fc8000f8e18ff */
[----:B------:R-:W-:-:S05]  /*9b30*/  @P0 LEA R42, R42, UR4, 0x3 ;  /* 0x000000042a2a0c11 */ /* 0x000fca000f8e18ff */
[----:B------:R0:W-:Y:S01]  /*9b40*/  @P0 STS.64 [R42], R6 ;  /* 0x000000062a000388 */ /* 0x0001e20000000a00 */
[----:B------:R-:W-:-:S03]  /*9b50*/  ISETP.GE.U32.AND P0, PT, R2, R9, PT ;  /* 0x000000090200720c */ /* 0x000fc60003f06070 */
[----:B------:R0:W-:Y:S04]  /*9b60*/  @P1 STS.64 [R3], R24 ;  /* 0x0000001803001388 */ /* 0x0001e80000000a00 */
[----:B------:R0:W-:Y:S04]  /*9b70*/  @P2 STS.64 [R21], R26 ;  /* 0x0000001a15002388 */ /* 0x0001e80000000a00 */
[----:B------:R0:W-:Y:S04]  /*9b80*/  @P3 STS.64 [R44], R30 ;  /* 0x0000001e2c003388 */ /* 0x0001e80000000a00 */
[----:B------:R0:W-:Y:S04]  /*9b90*/  @P4 STS.64 [R15], R32 ;  /* 0x000000200f004388 */ /* 0x0001e80000000a00 */
[----:B------:R0:W-:Y:S04]  /*9ba0*/  @P5 STS.64 [R17], R34 ;  /* 0x0000002211005388 */ /* 0x0001e80000000a00 */
[----:B------:R0:W-:Y:S01]  /*9bb0*/  @P6 STS.64 [R19], R36 ;  /* 0x0000002413006388 */ /* 0x0001e20000000a00 */
[----:B------:R-:W-:Y:S06]  /*9bc0*/  BAR.SYNC.DEFER_BLOCKING 0x0 ;  /* 0x0000000000007b1d */ /* 0x000fec0000010000 */
[----:B------:R-:W-:Y:S05]  /*9bd0*/  @P0 BRA `(.L_x_446) ;  /* 0x0000000800700947 */ /* 0x000fea0003800000 */
[----:B0-----:R-:W-:Y:S01]  /*9be0*/  IADD3 R3, PT, PT, R14, R10, R12 ;  /* 0x0000000a0e037210 */ /* 0x001fe20007ffe00c */
[----:B------:R-:W-:Y:S01]  /*9bf0*/  BSSY.RECONVERGENT B1, `(.L_x_447) ;  /* 0x000001c000017945 */ /* 0x000fe20003800200 */
[----:B------:R-:W-:Y:S02]  /*9c00*/  LOP3.LUT R0, RZ, R2, RZ, 0x33, !PT ;  /* 0x00000002ff007212 */ /* 0x000fe400078e33ff */
[----:B------:R-:W-:-:S04]  /*9c10*/  IADD3 R3, PT, PT, R18, R3, R16 ;  /* 0x0000000312037210 */ /* 0x000fc80007ffe010 */
[----:B------:R-:W-:-:S04]  /*9c20*/  IADD3 R3, PT, PT, R22, R3, R20 ;  /* 0x0000000316037210 */ /* 0x000fc80007ffe014 */
[----:B------:R-:W-:-:S04]  /*9c30*/  IADD3 R3, PT, PT, R0, R3, R8 ;  /* 0x0000000300037210 */ /* 0x000fc80007ffe008 */
[C---:B------:R-:W-:Y:S02]  /*9c40*/  LOP3.LUT R0, R3.reuse, 0x300, RZ, 0xc0, !PT ;  /* 0x0000030003007812 */ /* 0x040fe400078ec0ff */
[----:B------:R-:W-:Y:S02]  /*9c50*/  ISETP.GE.U32.AND P1, PT, R3, 0x300, PT ;  /* 0x000003000300780c */ /* 0x000fe40003f26070 */
[----:B------:R-:W-:Y:S01]  /*9c60*/  ISETP.NE.AND P0, PT, R0, 0x300, PT ;  /* 0x000003000000780c */ /* 0x000fe20003f05270 */
[----:B------:R-:W-:-:S12]  /*9c70*/  IMAD.MOV.U32 R0, RZ, RZ, R2 ;  /* 0x000000ffff007224 */ /* 0x000fd800078e0002 */
[----:B------:R-:W-:Y:S05]  /*9c80*/  @!P0 BRA `(.L_x_448) ;  /* 0x0000000000488947 */ /* 0x000fea0003800000 */
[----:B------:R-:W0:Y:S01]  /*9c90*/  LDC.64 R4, c[0x0][0x3a0] ;  /* 0x0000e800ff047b82 */ /* 0x000e220000000a00 */
[----:B------:R-:W-:Y:S02]  /*9ca0*/  LEA.HI R3, R3, 0x1, RZ, 0x18 ;  /* 0x0000000103037811 */ /* 0x000fe400078fc0ff */
[----:B------:R-:W-:-:S03]  /*9cb0*/  LEA R0, R2, UR4, 0x3 ;  /* 0x0000000402007c11 */ /* 0x000fc6000f8e18ff */
[C---:B------:R-:W-:Y:S01]  /*9cc0*/  IMAD.SHL.U32 R6, R3.reuse, 0x100, RZ ;  /* 0x0000010003067824 */ /* 0x040fe200078e00ff */
[----:B------:R-:W-:-:S04]  /*9cd0*/  LOP3.LUT R3, R3, 0x3, RZ, 0xc0, !PT ;  /* 0x0000000303037812 */ /* 0x000fc800078ec0ff */
[----:B------:R-:W-:Y:S01]  /*9ce0*/  LOP3.LUT R7, R6, 0x300, RZ, 0xc0, !PT ;  /* 0x0000030006077812 */ /* 0x000fe200078ec0ff */
[----:B------:R-:W-:Y:S02]  /*9cf0*/  VIADD R6, R0, 0x4 ;  /* 0x0000000400067836 */ /* 0x000fe40000000000 */
[----:B------:R-:W-:Y:S02]  /*9d00*/  IMAD.MOV R3, RZ, RZ, -R3 ;  /* 0x000000ffff037224 */ /* 0x000fe400078e0a03 */
[----:B------:R-:W-:Y:S02]  /*9d10*/  IMAD.IADD R0, R7, 0x1, R2 ;  /* 0x0000000107007824 */ /* 0x000fe400078e0202 */
[----:B0-----:R-:W-:-:S07]  /*9d20*/  IMAD.WIDE.U32 R4, R2, 0x4, R4 ;  /* 0x0000000402047825 */ /* 0x001fce00078e0004 */
.L_x_449:
[----:B------:R0:W1:Y:S01]  /*9d30*/  LDS R7, [R6] ;  /* 0x0000000006077984 */ /* 0x0000620000000800 */
[----:B------:R-:W-:-:S05]  /*9d40*/  VIADD R3, R3, 0x1 ;  /* 0x0000000103037836 */ /* 0x000fca0000000000 */
[----:B------:R-:W-:Y:S01]  /*9d50*/  ISETP.NE.AND P0, PT, R3, RZ, PT ;  /* 0x000000ff0300720c */ /* 0x000fe20003f05270 */
[----:B0-----:R-:W-:Y:S01]  /*9d60*/  VIADD R6, R6, 0x800 ;  /* 0x0000080006067836 */ /* 0x001fe20000000000 */
[----:B-1----:R0:W-:Y:S02]  /*9d70*/  STG.E desc[UR8][R4.64], R7 ;  /* 0x0000000704007986 */ /* 0x0021e4000c101908 */
[----:B0-----:R-:W-:-:S05]  /*9d80*/  IADD3 R4, P2, PT, R4, 0x400, RZ ;  /* 0x0000040004047810 */ /* 0x001fca0007f5e0ff */
[----:B------:R-:W-:-:S04]  /*9d90*/  IMAD.X R5, RZ, RZ, R5, P2 ;  /* 0x000000ffff057224 */ /* 0x000fc800010e0605 */
[----:B------:R-:W-:Y:S05]  /*9da0*/  @P0 BRA `(.L_x_449) ;  /* 0xfffffffc00e00947 */ /* 0x000fea000383ffff */
.L_x_448:
[----:B------:R-:W-:Y:S05]  /*9db0*/  BSYNC.RECONVERGENT B1 ;  /* 0x0000000000017941 */ /* 0x000fea0003800200 */
.L_x_447:
[----:B------:R-:W-:Y:S05]  /*9dc0*/  @!P1 BRA `(.L_x_446) ;  /* 0x0000000400f49947 */ /* 0x000fea0003800000 */
[----:B------:R-:W0:Y:S01]  /*9dd0*/  LDC.64 R4, c[0x0][0x3a0] ;  /* 0x0000e800ff047b82 */ /* 0x000e220000000a00 */
[----:B------:R-:W-:Y:S01]  /*9de0*/  IMAD.IADD R3, R9, 0x1, -R0 ;  /* 0x0000000109037824 */ /* 0x000fe200078e0a00 */
[----:B------:R-:W-:Y:S04]  /*9df0*/  BSSY.RECONVERGENT B1, `(.L_x_450) ;  /* 0x0000033000017945 */ /* 0x000fe80003800200 */
[----:B------:R-:W-:Y:S02]  /*9e00*/  ISETP.GT.AND P1, PT, R3, 0xc00, PT ;  /* 0x00000c000300780c */ /* 0x000fe40003f24270 */
[----:B------:R-:W-:-:S05]  /*9e10*/  LEA R3, R0, UR4, 0x3 ;  /* 0x0000000400037c11 */ /* 0x000fca000f8e18ff */
[----:B------:R-:W-:Y:S02]  /*9e20*/  VIADD R3, R3, 0x1004 ;  /* 0x0000100403037836 */ /* 0x000fe40000000000 */
[----:B0-----:R-:W-:-:S03]  /*9e30*/  IMAD.WIDE.U32 R4, R0, 0x4, R4 ;  /* 0x0000000400047825 */ /* 0x001fc600078e0004 */
[----:B------:R-:W-:-:S05]  /*9e40*/  IADD3 R4, P0, PT, R4, 0x800, RZ ;  /* 0x0000080004047810 */ /* 0x000fca0007f1e0ff */
[----:B------:R-:W-:Y:S01]  /*9e50*/  IMAD.X R5, RZ, RZ, R5, P0 ;  /* 0x000000ffff057224 */ /* 0x000fe200000e0605 */
[----:B------:R-:W-:Y:S01]  /*9e60*/  PLOP3.LUT P0, PT, PT, PT, PT, 0x80, 0x8 ;  /* 0x000000000008781c */ /* 0x000fe20003f0f070 */
[----:B------:R-:W-:-:S12]  /*9e70*/  @!P1 BRA `(.L_x_451) ;  /* 0x0000000000a89947 */ /* 0x000fd80003800000 */
[----:B------:R-:W-:Y:S01]  /*9e80*/  PLOP3.LUT P0, PT, PT, PT, PT, 0x8, 0x80 ;  /* 0x000000000080781c */ /* 0x000fe20003f0e170 */
[----:B------:R-:W-:-:S12]  /*9e90*/  VIADD R43, R9, 0xfffff400 ;  /* 0xfffff400092b7836 */ /* 0x000fd80000000000 */
.L_x_452:
[----:B------:R-:W0:Y:S01]  /*9ea0*/  LDS R7, [R3+-0x1000] ;  /* 0xfff0000003077984 */ /* 0x000e220000000800 */
[----:B------:R-:W-:Y:S01]  /*9eb0*/  VIADD R0, R0, 0x1000 ;  /* 0x0000100000007836 */ /* 0x000fe20000000000 */
[----:B------:R-:W-:Y:S02]  /*9ec0*/  IADD3 R6, P2, PT, R4, 0x4000, RZ ;  /* 0x0000400004067810 */ /* 0x000fe40007f5e0ff */
[----:B------:R-:W1:Y:S02]  /*9ed0*/  LDS R11, [R3+-0x800] ;  /* 0xfff80000030b7984 */ /* 0x000e640000000800 */
[----:B------:R-:W-:Y:S02]  /*9ee0*/  ISETP.GE.AND P1, PT, R0, R43, PT ;  /* 0x0000002b0000720c */ /* 0x000fe40003f26270 */
[----:B------:R-:W2:Y:S04]  /*9ef0*/  LDS R13, [R3] ;  /* 0x00000000030d7984 */ /* 0x000ea80000000800 */
[----:B------:R-:W3:Y:S04]  /*9f00*/  LDS R15, [R3+0x800] ;  /* 0x00080000030f7984 */ /* 0x000ee80000000800 */
[----:B------:R-:W4:Y:S04]  /*9f10*/  LDS R17, [R3+0x1000] ;  /* 0x0010000003117984 */ /* 0x000f280000000800 */
        /* <DEDUP_REMOVED lines=12> */
[----:B-1----:R-:W-:Y:S01]  /*9fe0*/  STG.E desc[UR8][R4.64+-0x400], R11 ;  /* 0xfffc000b04007986 */ /* 0x002fe2000c101908 */
[----:B--2---:R-:W-:-:S03]  /*9ff0*/  IADD3 R3, PT, PT, R3, 0x8000, RZ ;  /* 0x0000800003037810 */ /* 0x004fc60007ffe0ff */
[----:B------:R-:W-:Y:S01]  /*a000*/  STG.E desc[UR8][R4.64], R13 ;  /* 0x0000000d04007986 */ /* 0x000fe2000c101908 */
[----:B0-----:R-:W-:-:S03]  /*a010*/  IMAD.X R7, RZ, RZ, R5, P2 ;  /* 0x000000ffff077224 */ /* 0x001fc600010e0605 */
[----:B---3--:R-:W-:Y:S04]  /*a020*/  STG.E desc[UR8][R4.64+0x400], R15 ;  /* 0x0004000f04007986 */ /* 0x008fe8000c101908 */
[----:B----4-:R-:W-:Y:S04]  /*a030*/  STG.E desc[UR8][R4.64+0x800], R17 ;  /* 0x0008001104007986 */ /* 0x010fe8000c101908 */
[----:B-----5:R-:W-:Y:S04]  /*a040*/  STG.E desc[UR8][R4.64+0xc00], R19 ;  /* 0x000c001304007986 */ /* 0x020fe8000c101908 */
[----:B------:R-:W-:Y:S04]  /*a050*/  STG.E desc[UR8][R4.64+0x1000], R21 ;  /* 0x0010001504007986 */ /* 0x000fe8000c101908 */
        /* <DEDUP_REMOVED lines=12> */
.L_x_451:
[----:B------:R-:W-:Y:S05]  /*a120*/  BSYNC.RECONVERGENT B1 ;  /* 0x0000000000017941 */ /* 0x000fea0003800200 */
.L_x_450:
[----:B------:R-:W-:Y:S01]  /*a130*/  IMAD.IADD R6, R9, 0x1, -R0 ;  /* 0x0000000109067824 */ /* 0x000fe200078e0a00 */
[----:B------:R-:W-:Y:S04]  /*a140*/  BSSY.RECONVERGENT B1, `(.L_x_453) ;  /* 0x000001a000017945 */ /* 0x000fe80003800200 */
[----:B------:R-:W-:-:S13]  /*a150*/  ISETP.GT.AND P1, PT, R6, 0x400, PT ;  /* 0x000004000600780c */ /* 0x000fda0003f24270 */
[----:B------:R-:W-:Y:S05]  /*a160*/  @!P1 BRA `(.L_x_454) ;  /* 0x00000000005c9947 */ /* 0x000fea0003800000 */
[----:B------:R-:W0:Y:S01]  /*a170*/  LDS R7, [R3+-0x1000] ;  /* 0xfff0000003077984 */ /* 0x000e220000000800 */
[----:B------:R-:W-:Y:S01]  /*a180*/  IADD3 R6, P1, PT, R4, 0x2000, RZ ;  /* 0x0000200004067810 */ /* 0x000fe20007f3e0ff */
[----:B------:R-:W-:Y:S01]  /*a190*/  VIADD R0, R0, 0x800 ;  /* 0x0000080000007836 */ /* 0x000fe20000000000 */
[----:B------:R-:W-:Y:S01]  /*a1a0*/  PLOP3.LUT P0, PT, PT, PT, PT, 0x8, 0x80 ;  /* 0x000000000080781c */ /* 0x000fe20003f0e170 */
[----:B------:R-:W1:Y:S02]  /*a1b0*/  LDS R11, [R3+-0x800] ;  /* 0xfff80000030b7984 */ /* 0x000e640000000800 */
[----:B------:R-:W-:Y:S02]  /*a1c0*/  IMAD.X R27, RZ, RZ, R5, P1 ;  /* 0x000000ffff1b7224 */ /* 0x000fe400008e0605 */
[----:B------:R-:W2:Y:S04]  /*a1d0*/  LDS R13, [R3] ;  /* 0x00000000030d7984 */ /* 0x000ea80000000800 */
[----:B------:R-:W3:Y:S04]  /*a1e0*/  LDS R15, [R3+0x800] ;  /* 0x00080000030f7984 */ /* 0x000ee80000000800 */
[----:B------:R-:W4:Y:S04]  /*a1f0*/  LDS R17, [R3+0x1000] ;  /* 0x0010000003117984 */ /* 0x000f280000000800 */
[----:B------:R-:W5:Y:S04]  /*a200*/  LDS R19, [R3+0x1800] ;  /* 0x0018000003137984 */ /* 0x000f680000000800 */
[----:B------:R-:W5:Y:S04]  /*a210*/  LDS R21, [R3+0x2000] ;  /* 0x0020000003157984 */ /* 0x000f680000000800 */
[----:B------:R0:W5:Y:S02]  /*a220*/  LDS R25, [R3+0x2800] ;  /* 0x0028000003197984 */ /* 0x0001640000000800 */
[----:B0-----:R-:W-:-:S02]  /*a230*/  VIADD R3, R3, 0x4000 ;  /* 0x0000400003037836 */ /* 0x001fc40000000000 */
[----:B------:R-:W-:Y:S04]  /*a240*/  STG.E desc[UR8][R4.64+-0x800], R7 ;  /* 0xfff8000704007986 */ /* 0x000fe8000c101908 */
[----:B-1----:R-:W-:Y:S04]  /*a250*/  STG.E desc[UR8][R4.64+-0x400], R11 ;  /* 0xfffc000b04007986 */ /* 0x002fe8000c101908 */
[----:B--2---:R-:W-:Y:S04]  /*a260*/  STG.E desc[UR8][R4.64], R13 ;  /* 0x0000000d04007986 */ /* 0x004fe8000c101908 */
[----:B---3--:R-:W-:Y:S04]  /*a270*/  STG.E desc[UR8][R4.64+0x400], R15 ;  /* 0x0004000f04007986 */ /* 0x008fe8000c101908 */
[----:B----4-:R-:W-:Y:S04]  /*a280*/  STG.E desc[UR8][R4.64+0x800], R17 ;  /* 0x0008001104007986 */ /* 0x010fe8000c101908 */
[----:B-----5:R-:W-:Y:S04]  /*a290*/  STG.E desc[UR8][R4.64+0xc00], R19 ;  /* 0x000c001304007986 */ /* 0x020fe8000c101908 */
[----:B------:R-:W-:Y:S04]  /*a2a0*/  STG.E desc[UR8][R4.64+0x1000], R21 ;  /* 0x0010001504007986 */ /* 0x000fe8000c101908 */
[----:B------:R0:W-:Y:S02]  /*a2b0*/  STG.E desc[UR8][R4.64+0x1400], R25 ;  /* 0x0014001904007986 */ /* 0x0001e4000c101908 */
[----:B0-----:R-:W-:-:S02]  /*a2c0*/  IMAD.MOV.U32 R4, RZ, RZ, R6 ;  /* 0x000000ffff047224 */ /* 0x001fc400078e0006 */
[----:B------:R-:W-:-:S07]  /*a2d0*/  IMAD.MOV.U32 R5, RZ, RZ, R27 ;  /* 0x000000ffff057224 */ /* 0x000fce00078e001b */
.L_x_454:
[----:B------:R-:W-:Y:S05]  /*a2e0*/  BSYNC.RECONVERGENT B1 ;  /* 0x0000000000017941 */ /* 0x000fea0003800200 */
.L_x_453:
[----:B------:R-:W-:-:S13]  /*a2f0*/  ISETP.LT.OR P0, PT, R0, R9, P0 ;  /* 0x000000090000720c */ /* 0x000fda0000701670 */
[----:B------:R-:W-:Y:S05]  /*a300*/  @!P0 BRA `(.L_x_446) ;  /* 0x0000000000a48947 */ /* 0x000fea0003800000 */
[----:B------:R-:W0:Y:S04]  /*a310*/  LDS R7, [R3+-0x1000] ;  /* 0xfff0000003077984 */ /* 0x000e280000000800 */
[----:B------:R-:W1:Y:S04]  /*a320*/  LDS R11, [R3+-0x800] ;  /* 0xfff80000030b7984 */ /* 0x000e680000000800 */
[----:B------:R-:W2:Y:S04]  /*a330*/  LDS R13, [R3] ;  /* 0x00000000030d7984 */ /* 0x000ea80000000800 */
[----:B------:R-:W3:Y:S04]  /*a340*/  LDS R15, [R3+0x800] ;  /* 0x00080000030f7984 */ /* 0x000ee80000000800 */
[----:B0-----:R4:W-:Y:S04]  /*a350*/  STG.E desc[UR8][R4.64+-0x800], R7 ;  /* 0xfff8000704007986 */ /* 0x0019e8000c101908 */
[----:B-1----:R4:W-:Y:S04]  /*a360*/  STG.E desc[UR8][R4.64+-0x400], R11 ;  /* 0xfffc000b04007986 */ /* 0x0029e8000c101908 */
[----:B--2---:R4:W-:Y:S04]  /*a370*/  STG.E desc[UR8][R4.64], R13 ;  /* 0x0000000d04007986 */ /* 0x0049e8000c101908 */
[----:B---3--:R4:W-:Y:S01]  /*a380*/  STG.E desc[UR8][R4.64+0x400], R15 ;  /* 0x0004000f04007986 */ /* 0x0089e2000c101908 */
[----:B------:R-:W-:Y:S05]  /*a390*/  BRA `(.L_x_446) ;  /* 0x0000000000807947 */ /* 0x000fea0003800000 */
.L_x_445:
[----:B------:R-:W-:Y:S01]  /*a3a0*/  P2R R4, PR, RZ, 0x20 ;  /* 0x00000020ff047803 */ /* 0x000fe20000000000 */
[----:B------:R-:W0:Y:S01]  /*a3b0*/  @P0 LDC.64 R56, c[0x0][0x3a0] ;  /* 0x0000e800ff380b82 */ /* 0x000e220000000a00 */
[----:B------:R-:W-:Y:S02]  /*a3c0*/  ISETP.NE.AND P5, PT, R13, RZ, PT ;  /* 0x000000ff0d00720c */ /* 0x000fe40003fa5270 */
[----:B------:R-:W-:-:S05]  /*a3d0*/  ISETP.NE.AND P6, PT, R0, RZ, PT ;  /* 0x000000ff0000720c */ /* 0x000fca0003fc5270 */
[----:B------:R-:W1:Y:S08]  /*a3e0*/  @P1 LDC.64 R50, c[0x0][0x3a0] ;  /* 0x0000e800ff321b82 */ /* 0x000e700000000a00 */
[----:B------:R-:W2:Y:S01]  /*a3f0*/  @P5 LDC.64 R12, c[0x0][0x3a0] ;  /* 0x0000e800ff0c5b82 */ /* 0x000ea20000000a00 */
[----:B0-----:R-:W-:-:S07]  /*a400*/  @P0 IMAD.WIDE R56, R29, 0x4, R56 ;  /* 0x000000041d380825 */ /* 0x001fce00078e0238 */
[----:B------:R-:W0:Y:S01]  /*a410*/  @P2 LDC.64 R48, c[0x0][0x3a0] ;  /* 0x0000e800ff302b82 */ /* 0x000e220000000a00 */
[----:B-1----:R-:W-:-:S07]  /*a420*/  @P1 IMAD.WIDE R50, R3, 0x4, R50 ;  /* 0x0000000403321825 */ /* 0x002fce00078e0232 */
[----:B------:R-:W1:Y:S01]  /*a430*/  @P6 LDC.64 R46, c[0x0][0x3a0] ;  /* 0x0000e800ff2e6b82 */ /* 0x000e620000000a00 */
[----:B--2---:R-:W-:-:S07]  /*a440*/  @P5 IMAD.WIDE R54, R11, 0x4, R12 ;  /* 0x000000040b365825 */ /* 0x004fce00078e020c */
[----:B------:R-:W2:Y:S01]  /*a450*/  @P3 LDC.64 R10, c[0x0][0x3a0] ;  /* 0x0000e800ff0a3b82 */ /* 0x000ea20000000a00 */
[----:B------:R3:W-:Y:S01]  /*a460*/  @P5 STG.E desc[UR8][R54.64], R39 ;  /* 0x0000002736005986 */ /* 0x0007e2000c101908 */
[----:B------:R-:W-:-:S03]  /*a470*/  ISETP.NE.AND P5, PT, R4, RZ, PT ;  /* 0x000000ff0400720c */ /* 0x000fc60003fa5270 */
[----:B------:R3:W-:Y:S01]  /*a480*/  @P0 STG.E desc[UR8][R56.64], R5 ;  /* 0x0000000538000986 */ /* 0x0007e2000c101908 */
[----:B------:R-:W-:Y:S02]  /*a490*/  ISETP.NE.AND P0, PT, R43, RZ, PT ;  /* 0x000000ff2b00720c */ /* 0x000fe40003f05270 */
[----:B------:R-:W4:Y:S01]  /*a4a0*/  @P4 LDC.64 R12, c[0x0][0x3a0] ;  /* 0x0000e800ff0c4b82 */ /* 0x000f220000000a00 */
[----:B0-----:R-:W-:-:S04]  /*a4b0*/  @P2 IMAD.WIDE R48, R21, 0x4, R48 ;  /* 0x0000000415302825 */ /* 0x001fc800078e0230 */
[----:B-1----:R-:W-:-:S03]  /*a4c0*/  @P6 IMAD.WIDE R46, R19, 0x4, R46 ;  /* 0x00000004132e6825 */ /* 0x002fc600078e022e */
[----:B------:R-:W0:Y:S01]  /*a4d0*/  @P5 LDC.64 R40, c[0x0][0x3a0] ;  /* 0x0000e800ff285b82 */ /* 0x000e220000000a00 */
[----:B--2---:R-:W-:-:S07]  /*a4e0*/  @P3 IMAD.WIDE R10, R44, 0x4, R10 ;  /* 0x000000042c0a3825 */ /* 0x004fce00078e020a */
[----:B------:R-:W1:Y:S01]  /*a4f0*/  @P0 LDC.64 R52, c[0x0][0x3a0] ;  /* 0x0000e800ff340b82 */ /* 0x000e620000000a00 */
[----:B----4-:R-:W-:-:S04]  /*a500*/  @P4 IMAD.WIDE R12, R15, 0x4, R12 ;  /* 0x000000040f0c4825 */ /* 0x010fc800078e020c */
[----:B0-----:R-:W-:-:S04]  /*a510*/  @P5 IMAD.WIDE R40, R17, 0x4, R40 ;  /* 0x0000000411285825 */ /* 0x001fc800078e0228 */
[----:B-1----:R-:W-:-:S05]  /*a520*/  @P0 IMAD.WIDE R52, R42, 0x4, R52 ;  /* 0x000000042a340825 */ /* 0x002fca00078e0234 */
[----:B------:R3:W-:Y:S04]  /*a530*/  @P0 STG.E desc[UR8][R52.64], R7 ;  /* 0x0000000734000986 */ /* 0x0007e8000c101908 */
[----:B------:R3:W-:Y:S04]  /*a540*/  @P1 STG.E desc[UR8][R50.64], R25 ;  /* 0x0000001932001986 */ /* 0x0007e8000c101908 */
[----:B------:R3:W-:Y:S04]  /*a550*/  @P2 STG.E desc[UR8][R48.64], R27 ;  /* 0x0000001b30002986 */ /* 0x0007e8000c101908 */
[----:B------:R3:W-:Y:S04]  /*a560*/  @P3 STG.E desc[UR8][R10.64], R31 ;  /* 0x0000001f0a003986 */ /* 0x0007e8000c101908 */
[----:B------:R3:W-:Y:S04]  /*a570*/  @P4 STG.E desc[UR8][R12.64], R33 ;  /* 0x000000210c004986 */ /* 0x0007e8000c101908 */
[----:B------:R3:W-:Y:S04]  /*a580*/  @P5 STG.E desc[UR8][R40.64], R35 ;  /* 0x0000002328005986 */ /* 0x0007e8000c101908 */
[----:B------:R3:W-:Y:S02]  /*a590*/  @P6 STG.E desc[UR8][R46.64], R37 ;  /* 0x000000252e006986 */ /* 0x0007e4000c101908 */
.L_x_446:
[----:B------:R-:W-:Y:S05]  /*a5a0*/  BSYNC.RECONVERGENT B0 ;  /* 0x0000000000007941 */ /* 0x000fea0003800200 */
.L_x_444:
[----:B------:R-:W-:-:S13]  /*a5b0*/  ISETP.NE.AND P0, PT, R2, 0xff, PT ;  /* 0x000000ff0200780c */ /* 0x000fda0003f05270 */
[----:B------:R-:W-:Y:S05]  /*a5c0*/  @P0 EXIT ;  /* 0x000000000000094d */ /* 0x000fea0003800000 */
[----:B------:R-:W-:Y:S01]  /*a5d0*/  ISETP.NE.AND P0, PT, R28, 0x900, PT ;  /* 0x000009001c00780c */ /* 0x000fe20003f05270 */
[----:B0--34-:R-:W0:-:S12]  /*a5e0*/  LDC.64 R4, c[0x0][0x3a8] ;  /* 0x0000ea00ff047b82 */ /* 0x019e180000000a00 */
[----:B------:R-:W1:Y:S02]  /*a5f0*/  @!P0 LDC.64 R2, c[0x0][0x3a0] ;  /* 0x0000e800ff028b82 */ /* 0x000e640000000a00 */
[----:B-1----:R-:W-:-:S04]  /*a600*/  @!P0 IMAD.WIDE R2, R9, 0x4, R2 ;  /* 0x0000000409028825 */ /* 0x002fc800078e0202 */
[----:B------:R-:W-:Y:S01]  /*a610*/  @!P0 VIADD R9, R9, 0x1 ;  /* 0x0000000109098836 */ /* 0x000fe20000000000 */
[----:B------:R-:W-:Y:S04]  /*a620*/  @!P0 STG.E desc[UR8][R2.64], R23 ;  /* 0x0000001702008986 */ /* 0x000fe8000c101908 */
[----:B0-----:R-:W-:Y:S01]  /*a630*/  STG.E desc[UR8][R4.64], R9 ;  /* 0x0000000904007986 */ /* 0x001fe2000c101908 */
[----:B------:R-:W-:Y:S05]  /*a640*/  EXIT ;  /* 0x000000000000794d */ /* 0x000fea0003800000 */
.L_x_407:
[----:B------:R-:W0:Y:S01]  /*a650*/  LDC.64 R4, c[0x0][0x380] ;  /* 0x0000e000ff047b82 */ /* 0x000e220000000a00 */
[----:B------:R-:W-:Y:S07]  /*a660*/  BSSY.RECONVERGENT B0, `(.L_x_455) ;  /* 0x0000046000007945 */ /* 0x000fee0003800200 */
[----:B------:R-:W1:Y:S01]  /*a670*/  LDC.64 R2, c[0x0][0x388] ;  /* 0x0000e200ff027b82 */ /* 0x000e620000000a00 */
[----:B0-----:R-:W-:Y:S01]  /*a680*/  IABS R6, R5 ;  /* 0x0000000500067213 */ /* 0x001fe20000000000 */
[----:B------:R-:W-:-:S03]  /*a690*/  IMAD R4, R37, 0x900, R4 ;  /* 0x0000090025047824 */ /* 0x000fc600078e0204 */
[----:B------:R-:W0:Y:S02]  /*a6a0*/  I2F.RP R0, R6 ;  /* 0x0000000600007306 */ /* 0x000e240000209400 */
[----:B------:R-:W-:Y:S02]  /*a6b0*/  IABS R11, R4 ;  /* 0x00000004000b7213 */ /* 0x000fe40000000000 */
[----:B-1----:R-:W-:Y:S01]  /*a6c0*/  IABS R7, R3 ;  /* 0x0000000300077213 */ /* 0x002fe20000000000 */
[----:B------:R-:W-:Y:S01]  /*a6d0*/  IMAD R20, R37, 0x900, R2 ;  /* 0x0000090025147824 */ /* 0x000fe200078e0202 */
[-C--:B------:R-:W-:Y:S02]  /*a6e0*/  LOP3.LUT R10, R4, R5.reuse, RZ, 0x3c, !PT ;  /* 0x00000005040a7212 */ /* 0x080fe400078e3cff */
[----:B------:R-:W1:Y:S01]  /*a6f0*/  I2F.RP R14, R7 ;  /* 0x00000007000e7306 */ /* 0x000e620000209400 */
[----:B------:R-:W-:Y:S02]  /*a700*/  LOP3.LUT R2, RZ, R5, RZ, 0x33, !PT ;  /* 0x00000005ff027212 */ /* 0x000fe400078e33ff */
[----:B------:R-:W-:Y:S01]  /*a710*/  ISETP.GE.AND P2, PT, R10, RZ, PT ;  /* 0x000000ff0a00720c */ /* 0x000fe20003f46270 */
[----:B------:R-:W-:Y:S01]  /*a720*/  IMAD.MOV.U32 R10, RZ, RZ, RZ ;  /* 0x000000ffff0a7224 */ /* 0x000fe200078e00ff */
[----:B------:R-:W-:-:S03]  /*a730*/  IABS R18, R20 ;  /* 0x0000001400127213 */ /* 0x000fc60000000000 */
[----:B0-----:R-:W0:Y:S08]  /*a740*/  MUFU.RCP R0, R0 ;  /* 0x0000000000007308 */ /* 0x001e300000001000 */
[----:B-1----:R-:W-:Y:S01]  /*a750*/  MUFU.RCP R14, R14 ;  /* 0x0000000e000e7308 */ /* 0x002fe20000001000 */
[----:B0-----:R-:W-:Y:S02]  /*a760*/  VIADD R8, R0, 0xffffffe ;  /* 0x0ffffffe00087836 */ /* 0x001fe40000000000 */
[----:B------:R-:W0:Y:S05]  /*a770*/  S2R R0, SR_TID.X ;  /* 0x0000000000007919 */ /* 0x000e2a0000002100 */
[----:B------:R1:W2:Y:S02]  /*a780*/  F2I.FTZ.U32.TRUNC.NTZ R9, R8 ;  /* 0x0000000800097305 */ /* 0x0002a4000021f000 */
[----:B-1----:R-:W-:-:S02]  /*a790*/  IMAD.MOV.U32 R8, RZ, RZ, RZ ;  /* 0x000000ffff087224 */ /* 0x002fc400078e00ff */
[----:B--2---:R-:W-:-:S04]  /*a7a0*/  IMAD.MOV R13, RZ, RZ, -R9 ;  /* 0x000000ffff0d7224 */ /* 0x004fc800078e0a09 */
[----:B------:R-:W-:-:S04]  /*a7b0*/  IMAD R13, R13, R6, RZ ;  /* 0x000000060d0d7224 */ /* 0x000fc800078e02ff */
[----:B------:R-:W-:-:S06]  /*a7c0*/  IMAD.HI.U32 R8, R9, R13, R8 ;  /* 0x0000000d09087227 */ /* 0x000fcc00078e0008 */
[----:B------:R-:W-:Y:S01]  /*a7d0*/  IMAD.HI.U32 R12, R8, R11, RZ ;  /* 0x0000000b080c7227 */ /* 0x000fe200078e00ff */
[----:B0-----:R-:W-:-:S03]  /*a7e0*/  LOP3.LUT R13, R0, 0x1f, RZ, 0xc0, !PT ;  /* 0x0000001f000d7812 */ /* 0x001fc600078ec0ff */
        /* <DEDUP_REMOVED lines=9> */
[----:B------:R-:W-:Y:S02]  /*a880*/  IMAD R9, R14, 0x9, R13 ;  /* 0x000000090e097824 */ /* 0x000fe400078e020d */
[--C-:B0-----:R-:W-:Y:S02]  /*a890*/  IMAD.MOV R16, RZ, RZ, -R11.reuse ;  /* 0x000000ffff107224 */ /* 0x101fe400078e0a0b */
[C---:B------:R-:W-:Y:S01]  /*a8a0*/  VIADD R13, R9.reuse, 0x40 ;  /* 0x00000040090d7836 */ /* 0x040fe20000000000 */
[CC--:B------:R-:W-:Y:S01]  /*a8b0*/  ISETP.GE.U32.AND P3, PT, R9.reuse, R28.reuse, PT ;  /* 0x0000001c0900720c */ /* 0x0c0fe20003f66070 */
[----:B------:R-:W-:Y:S01]  /*a8c0*/  IMAD R17, R16, R7, RZ ;  /* 0x0000000710117224 */ /* 0x000fe200078e02ff */
[----:B------:R-:W-:Y:S02]  /*a8d0*/  IADD3 R15, PT, PT, R9, 0x20, RZ ;  /* 0x00000020090f7810 */ /* 0x000fe40007ffe0ff */
[----:B------:R-:W-:Y:S01]  /*a8e0*/  ISETP.GE.U32.AND P4, PT, R13, R28, PT ;  /* 0x0000001c0d00720c */ /* 0x000fe20003f86070 */
[----:B------:R-:W-:Y:S01]  /*a8f0*/  IMAD.HI.U32 R17, R11, R17, R10 ;  /* 0x000000110b117227 */ /* 0x000fe200078e000a */
[----:B------:R-:W-:-:S02]  /*a900*/  P2R R10, PR, RZ, 0x8 ;  /* 0x00000008ff0a7803 */ /* 0x000fc40000000000 */
[----:B------:R-:W-:Y:S01]  /*a910*/  ISETP.GE.U32.AND P5, PT, R15, R28, PT ;  /* 0x0000001c0f00720c */ /* 0x000fe20003fa6070 */
[----:B------:R-:W-:Y:S01]  /*a920*/  @P0 VIADD R12, R12, 0x1 ;  /* 0x000000010c0c0836 */ /* 0x000fe20000000000 */
[----:B------:R-:W-:Y:S01]  /*a930*/  ISETP.NE.AND P0, PT, R5, RZ, PT ;  /* 0x000000ff0500720c */ /* 0x000fe20003f05270 */
[----:B------:R-:W-:Y:S02]  /*a940*/  VIADD R11, R9, 0x60 ;  /* 0x00000060090b7836 */ /* 0x000fe40000000000 */
[----:B------:R-:W-:Y:S02]  /*a950*/  @!P2 IMAD.MOV R12, RZ, RZ, -R12 ;  /* 0x000000ffff0ca224 */ /* 0x000fe400078e0a0c */
[----:B------:R-:W-:-:S03]  /*a960*/  IMAD.HI.U32 R22, R17, R18, RZ ;  /* 0x0000001211167227 */ /* 0x000fc600078e00ff */
[----:B------:R-:W-:Y:S02]  /*a970*/  SEL R10, R2, R12, !P0 ;  /* 0x0000000c020a7207 */ /* 0x000fe40004000000 */
[----:B------:R-:W-:Y:S02]  /*a980*/  P2R R12, PR, RZ, 0x20 ;  /* 0x00000020ff0c7803 */ /* 0x000fe40000000000 */
[----:B------:R-:W-:Y:S01]  /*a990*/  P2R R12, PR, RZ, 0x10 ;  /* 0x00000010ff0c7803 */ /* 0x000fe20000000000 */
        /* <DEDUP_REMOVED lines=18> */
.L_x_456:
[----:B------:R-:W-:Y:S05]  /*aac0*/  BSYNC.RECONVERGENT B0 ;  /* 0x0000000000007941 */ /* 0x000fea0003800200 */
.L_x_455:
        /* <DEDUP_REMOVED lines=16> */
.L_x_458:
[----:B------:R-:W-:Y:S05]  /*abd0*/  BSYNC.RECONVERGENT B0 ;  /* 0x0000000000007941 */ /* 0x000fea0003800200 */
.L_x_457:
        /* <DEDUP_REMOVED lines=16> */
.L_x_460:
[----:B------:R-:W-:Y:S05]  /*ace0*/  BSYNC.RECONVERGENT B0 ;  /* 0x0000000000007941 */ /* 0x000fea0003800200 */
.L_x_459:
        /* <DEDUP_REMOVED lines=21> */
.L_x_462:
[----:B------:R-:W-:Y:S05]  /*ae40*/  BSYNC.RECONVERGENT B0 ;  /* 0x0000000000007941 */ /* 0x000fea0003800200 */
.L_x_461:
[----:B------:R-:W-:Y:S01]  /*ae50*/  ISETP.GT.U32.AND P2, PT, R7, R26, PT ;  /* 0x0000001a0700720c */ /* 0x000fe20003f44070 */
[----:B------:R-:W0:Y:S01]  /*ae60*/  S2R R36, SR_LANEID ;  /* 0x0000000000247919 */ /* 0x000e220000000000 */
[C---:B------:R-:W-:Y:S01]  /*ae70*/  VIADD R21, R9.reuse, 0x80 ;  /* 0x0000008009157836 */ /* 0x040fe20000000000 */
        /* <DEDUP_REMOVED lines=12> */
[----:B------:R-:W-:-:S04]  /*af40*/  IADD3 R18, PT, PT, R4, R21, RZ ;  /* 0x0000001504127210 */ /* 0x000fc80007ffe0ff */
        /* <DEDUP_REMOVED lines=13> */
.L_x_464:
[----:B------:R-:W-:Y:S05]  /*b020*/  BSYNC.RECONVERGENT B0 ;  /* 0x0000000000007941 */ /* 0x000fea0003800200 */
.L_x_463:
        /* <DEDUP_REMOVED lines=23> */
.L_x_466:
[----:B------:R-:W-:Y:S05]  /*b1a0*/  BSYNC.RECONVERGENT B0 ;  /* 0x0000000000007941 */ /* 0x000fea0003800200 */
.L_x_465:
        /* <DEDUP_REMOVED lines=10> */
[----:B------:R-:W-:Y:S01]  /*b250*/  @!P4 IADD3 R23, PT, PT, R23, -R6, RZ ;  /* 0x800000061717c210 */ /* 0x000fe20007ffe0ff */
[----:B------:R-:W-:-:S03]  /*b260*/  @!P4 VIADD R19, R19, 0x1 ;  /* 0x000000011313c836 */ /* 0x000fc60000000000 */
[----:B------:R-:W-:-:S13]  /*b270*/  ISETP.GE.U32.AND P4, PT, R23, R6, PT ;  /* 0x000000061700720c */ /* 0x000fda0003f86070 */
[----:B------:R-:W-:Y:S01]  /*b280*/  @P4 VIADD R19, R19, 0x1 ;  /* 0x0000000113134836 */ /* 0x000fe20000000000 */
[----:B------:R-:W-:-:S13]  /*b290*/  ISETP.GE.AND P4, PT, R18, RZ, PT ;  /* 0x000000ff1200720c */ /* 0x000fda0003f86270 */
[----:B------:R-:W-:-:S05]  /*b2a0*/  @!P4 IMAD.MOV R19, RZ, RZ, -R19 ;  /* 0x000000ffff13c224 */ /* 0x000fca00078e0a13 */
[----:B------:R-:W-:-:S07]  /*b2b0*/  SEL R34, R2, R19, !P0 ;  /* 0x0000001302227207 */ /* 0x000fce0004000000 */
.L_x_468:
[----:B------:R-:W-:Y:S05]  /*b2c0*/  BSYNC.RECONVERGENT B0 ;  /* 0x0000000000007941 */ /* 0x000fea0003800200 */
.L_x_467:
        /* <DEDUP_REMOVED lines=17> */
.L_x_470:
[----:B------:R-:W-:Y:S05]  /*b3e0*/  BSYNC.RECONVERGENT B0 ;  /* 0x0000000000007941 */ /* 0x000fea0003800200 */
.L_x_469:
        /* <DEDUP_REMOVED lines=17> */
.L_x_472:
[----:B------:R-:W-:Y:S05]  /*b500*/  BSYNC.RECONVERGENT B0 ;  /* 0x0000000000007941 */ /* 0x000fea0003800200 */
.L_x_471:
        /* <DEDUP_REMOVED lines=17> */
[----:B------:R0:W-:Y:S02]  /*b620*/  STS [R23+0x400], R10 ;  /* 0x0004000a17007388 */ /* 0x0001e40000000800 */
[----:B0-----:R-:W-:Y:S01]  /*b630*/  P2R R10, PR, RZ, 0x40 ;  /* 0x00000040ff0a7803 */ /* 0x001fe20000000000 */
[----:B------:R-:W-:Y:S01]  /*b640*/  NOP ;  /* 0x0000000000007918 */ /* 0x000fe20000000000 */
[----:B------:R-:W-:Y:S05]  /*b650*/  @P6 BRA `(.L_x_474) ;  /* 0x00000000003c6947 */ /* 0x000fea0003800000 */
[----:B------:R-:W-:-:S05]  /*b660*/  VIADD R4, R4, 0xffffffff ;  /* 0xffffffff04047836 */ /* 0x000fca0000000000 */
        /* <DEDUP_REMOVED lines=10> */
[----:B------:R-:W-:-:S03]  /*b710*/  ISETP.GE.AND P6, PT, R4, RZ, PT ;  /* 0x000000ff0400720c */ /* 0x000fc60003fc6270 */
[----:B------:R-:W-:-:S10]  /*b720*/  IMAD.MOV.U32 R5, RZ, RZ, R8 ;  /* 0x000000ffff057224 */ /* 0x000fd400078e0008 */
[----:B------:R-:W-:-:S05]  /*b730*/  @!P6 IMAD.MOV R5, RZ, RZ, -R5 ;  /* 0x000000ffff05e224 */ /* 0x000fca00078e0a05 */
[----:B------:R-:W-:-:S07]  /*b740*/  SEL R18, R2, R5, !P0 ;  /* 0x0000000502127207 */ /* 0x000fce0004000000 */
.L_x_474:
[----:B------:R-:W-:Y:S05]  /*b750*/  BSYNC.RECONVERGENT B0 ;  /* 0x0000000000007941 */ /* 0x000fea0003800200 */
.L_x_473:
[----:B------:R-:W-:Y:S01]  /*b760*/  LOP3.LUT R5, RZ, R3, RZ, 0x33, !PT ;  /* 0x00000003ff057212 */ /* 0x000fe200078e33ff */
[----:B------:R-:W-:Y:S01]  /*b770*/  BSSY.RECONVERGENT B0, `(.L_x_475) ;  /* 0x0000027000007945 */ /* 0x000fe20003800200 */
[----:B------:R-:W-:Y:S02]  /*b780*/  ISETP.NE.AND P0, PT, R3, RZ, PT ;  /* 0x000000ff0300720c */ /* 0x000fe40003f05270 */
[----:B------:R-:W-:Y:S02]  /*b790*/  ISETP.GE.U32.AND P6, PT, R9, R28, PT ;  /* 0x0000001c0900720c */ /* 0x000fe40003fc6070 */
[----:B------:R-:W-:-:S05]  /*b7a0*/  SEL R22, R5, R22, !P0 ;  /* 0x0000001605167207 */ /* 0x000fca0004000000 */
[----:B------:R-:W-:-:S04]  /*b7b0*/  IMAD.MOV R33, RZ, RZ, -R22 ;  /* 0x000000ffff217224 */ /* 0x000fc800078e0a16 */
[----:B------:R-:W-:-:S04]  /*b7c0*/  IMAD R33, R3, R33, R20 ;  /* 0x0000002103217224 */ /* 0x000fc800078e0214 */
[----:B------:R-:W-:Y:S02]  /*b7d0*/  IMAD.IADD R24, R22, 0x1, R33 ;  /* 0x0000000116187824 */ /* 0x000fe400078e0221 */
[----:B------:R-:W-:Y:S02]  /*b7e0*/  IMAD R22, R36, 0x20, R23 ;  /* 0x0000002024167824 */ /* 0x000fe400078e0217 */
[--C-:B------:R-:W-:Y:S02]  /*b7f0*/  IMAD.MOV.U32 R32, RZ, RZ, R24.reuse ;  /* 0x000000ffff207224 */ /* 0x100fe400078e0018 */
[--C-:B------:R-:W-:Y:S01]  /*b800*/  IMAD.MOV.U32 R26, RZ, RZ, R24.reuse ;  /* 0x000000ffff1a7224 */ /* 0x100fe200078e0018 */
[----:B------:R0:W1:Y:S01]  /*b810*/  LDS R33, [R22+0x20] ;  /* 0x0000200016217984 */ /* 0x0000620000000800 */
[----:B------:R-:W-:-:S03]  /*b820*/  IMAD.MOV.U32 R30, RZ, RZ, R24 ;  /* 0x000000ffff1e7224 */ /* 0x000fc600078e0018 */
        /* <DEDUP_REMOVED lines=27> */
.L_x_476:
[----:B------:R-:W-:Y:S05]  /*b9e0*/  BSYNC.RECONVERGENT B0 ;  /* 0x0000000000007941 */ /* 0x000fea0003800200 */
.L_x_475:
[----:B------:R-:W-:Y:S01]  /*b9f0*/  ISETP.GE.U32.AND P6, PT, R15, R28, PT ;  /* 0x0000001c0f00720c */ /* 0x000fe20003fc6070 */
[----:B------:R-:W-:Y:S01]  /*ba00*/  BSSY.RECONVERGENT B0, `(.L_x_477) ;  /* 0x0000014000007945 */ /* 0x000fe20003800200 */
[----:B------:R-:W-:-:S11]  /*ba10*/  IMAD.MOV.U32 R34, RZ, RZ, R24 ;  /* 0x000000ffff227224 */ /* 0x000fd600078e0018 */
[----:B------:R-:W-:Y:S05]  /*ba20*/  @P6 BRA `(.L_x_478) ;  /* 0x0000000000446947 */ /* 0x000fea0003800000 */
[----:B------:R-:W-:-:S05]  /*ba30*/  IMAD.IADD R34, R15, 0x1, R20 ;  /* 0x000000010f227824 */ /* 0x000fca00078e0214 */
[----:B------:R-:W-:-:S05]  /*ba40*/  IABS R38, R34 ;  /* 0x0000002200267213 */ /* 0x000fca0000000000 */
[----:B------:R-:W-:-:S05]  /*ba50*/  IMAD.HI.U32 R9, R17, R38, RZ ;  /* 0x0000002611097227 */ /* 0x000fca00078e00ff */
[----:B------:R-:W-:-:S05]  /*ba60*/  IADD3 R15, PT, PT, -R9, RZ, RZ ;  /* 0x000000ff090f7210 */ /* 0x000fca0007ffe1ff */
        /* <DEDUP_REMOVED lines=13> */
.L_x_478:
[----:B------:R-:W-:Y:S05]  /*bb40*/  BSYNC.RECONVERGENT B0 ;  /* 0x0000000000007941 */ /* 0x000fea0003800200 */
.L_x_477:
        /* <DEDUP_REMOVED lines=21> */
.L_x_480:
[----:B------:R-:W-:Y:S05]  /*bca0*/  BSYNC.RECONVERGENT B0 ;  /* 0x0000000000007941 */ /* 0x000fea0003800200 */
.L_x_479:
        /* <DEDUP_REMOVED lines=11> */
[----:B------:R-:W-:Y:S01]  /*bd60*/  @!P6 IMAD.IADD R42, R42, 0x1, -R7 ;  /* 0x000000012a2ae824 */ /* 0x000fe200078e0a07 */
[----:B------:R-:W-:-:S04]  /*bd70*/  @!P6 IADD3 R9, PT, PT, R9, 0x1, RZ ;  /* 0x000000010909e810 */ /* 0x000fc80007ffe0ff */
        /* <DEDUP_REMOVED lines=8> */
.L_x_482:
[----:B------:R-:W-:Y:S05]  /*be00*/  BSYNC.RECONVERGENT B0 ;  /* 0x0000000000007941 */ /* 0x000fea0003800200 */
.L_x_481:
        /* <DEDUP_REMOVED lines=20> */
.L_x_484:
[----:B------:R-:W-:Y:S05]  /*bf50*/  BSYNC.RECONVERGENT B0 ;  /* 0x0000000000007941 */ /* 0x000fea0003800200 */
.L_x_483:
        /* <DEDUP_REMOVED lines=14> */
[----:B------:R-:W-:-:S05]  /*c040*/  @P1 VIADD R9, R9, 0x1 ;  /* 0x0000000109091836 */ /* 0x000fca0000000000 */
[----:B------:R-:W-:-:S04]  /*c050*/  @!P2 IADD3 R9, PT, PT, -R9, RZ, RZ ;  /* 0x000000ff0909a210 */ /* 0x000fc80007ffe1ff */
[----:B------:R-:W-:-:S05]  /*c060*/  SEL R9, R5, R9, !P0 ;  /* 0x0000000905097207 */ /* 0x000fca0004000000 */
[----:B------:R-:W-:-:S04]  /*c070*/  IMAD.MOV R11, RZ, RZ, -R9 ;  /* 0x000000ffff0b7224 */ /* 0x000fc800078e0a09 */
[----:B------:R-:W-:-:S04]  /*c080*/  IMAD R44, R3, R11, R44 ;  /* 0x0000000b032c7224 */ /* 0x000fc800078e022c */
[----:B------:R-:W-:-:S07]  /*c090*/  IMAD.IADD R44, R9, 0x1, R44 ;  /* 0x00000001092c7824 */ /* 0x000fce00078e022c */
.L_x_486:
[----:B------:R-:W-:Y:S05]  /*c0a0*/  BSYNC.RECONVERGENT B0 ;  /* 0x0000000000007941 */ /* 0x000fea0003800200 */
.L_x_485:
        /* <DEDUP_REMOVED lines=19> */
.L_x_488:
[----:B------:R-:W-:Y:S05]  /*c1e0*/  BSYNC.RECONVERGENT B0 ;  /* 0x0000000000007941 */ /* 0x000fea0003800200 */
.L_x_487:
        /* <DEDUP_REMOVED lines=19> */
.L_x_490:
[----:B------:R-:W-:Y:S05]  /*c320*/  BSYNC.RECONVERGENT B0 ;  /* 0x0000000000007941 */ /* 0x000fea0003800200 */
.L_x_489:
[----:B------:R-:W-:Y:S04]  /*c330*/  BSSY.RECONVERGENT B0, `(.L_x_491) ;  /* 0x0000013000007945 */ /* 0x000fe80003800200 */
[----:B------:R-:W-:Y:S05]  /*c340*/  @P5 BRA `(.L_x_492) ;  /* 0x0000000000445947 */ /* 0x000fea0003800000 */
[----:B------:R-:W-:-:S05]  /*c350*/  IMAD.IADD R20, R25, 0x1, R20 ;  /* 0x0000000119147824 */ /* 0x000fca00078e0214 */
[----:B------:R-:W-:-:S05]  /*c360*/  IABS R24, R20 ;  /* 0x0000001400187213 */ /* 0x000fca0000000000 */
[----:B------:R-:W-:-:S05]  /*c370*/  IMAD.HI.U32 R17, R17, R24, RZ ;  /* 0x0000001811117227 */ /* 0x000fca00078e00ff */
[----:B------:R-:W-:-:S05]  /*c380*/  IADD3 R9, PT, PT, -R17, RZ, RZ ;  /* 0x000000ff11097210 */ /* 0x000fca0007ffe1ff */
        /* <DEDUP_REMOVED lines=13> */
.L_x_492:
[----:B------:R-:W-:Y:S05]  /*c460*/  BSYNC.RECONVERGENT B0 ;  /* 0x0000000000007941 */ /* 0x000fea0003800200 */
.L_x_491:
[----:B------:R-:W-:Y:S01]  /*c470*/  STS [R23], R32 ;  /* 0x0000002017007388 */ /* 0x000fe20000000800 */
[C---:B------:R-:W-:Y:S01]  /*c480*/  LEA R46, R0.reuse, UR4, 0x2 ;  /* 0x00000004002e7c11 */ /* 0x040fe2000f8e10ff */
[C---:B------:R-:W-:Y:S01]  /*c490*/  IMAD R21, R0.reuse, 0x9, RZ ;  /* 0x0000000900157824 */ /* 0x040fe200078e02ff */
[----:B------:R-:W-:Y:S01]  /*c4a0*/  ISETP.NE.AND P0, PT, R0, RZ, PT ;  /* 0x000000ff0000720c */ /* 0x000fe20003f05270 */
[----:B------:R-:W-:Y:S01]  /*c4b0*/  STS [R23+0x80], R34 ;  /* 0x0000802217007388 */ /* 0x000fe20000000800 */
[----:B---34-:R-:W-:Y:S01]  /*c4c0*/  ISETP.NE.AND P1, PT, R4, R6, PT ;  /* 0x000000060400720c */ /* 0x018fe20003f25270 */
[----:B------:R-:W-:Y:S01]  /*c4d0*/  IMAD.MOV.U32 R25, RZ, RZ, 0x2 ;  /* 0x00000002ff197424 */ /* 0x000fe200078e00ff */
[----:B0-----:R-:W-:Y:S01]  /*c4e0*/  ISETP.NE.AND P2, PT, R6, R8, PT ;  /* 0x000000080600720c */ /* 0x001fe20003f45270 */
        /* <DEDUP_REMOVED lines=8> */
[----:B------:R-:W3:Y:S01]  /*c570*/  LDS R3, [R22] ;  /* 0x0000000016037984 */ /* 0x000ee20000000800 */
[----:B0-----:R-:W-:-:S03]  /*c580*/  VIADD R23, R21, 0x1 ;  /* 0x0000000115177836 */ /* 0x001fc60000000000 */
[----:B------:R-:W0:Y:S04]  /*c590*/  LDS R5, [R22+0x4] ;  /* 0x0000040016057984 */ /* 0x000e280000000800 */
[----:B------:R-:W4:Y:S04]  /*c5a0*/  LDS R7, [R22+0x8] ;  /* 0x0000080016077984 */ /* 0x000f280000000800 */
[----:B------:R-:W5:Y:S04]  /*c5b0*/  LDS R9, [R22+0xc] ;  /* 0x00000c0016097984 */ /* 0x000f680000000800 */
[----:B------:R-:W-:Y:S04]  /*c5c0*/  LDS R11, [R22+0x10] ;  /* 0x00001000160b7984 */ /* 0x000fe80000000800 */
[----:B------:R-:W-:Y:S04]  /*c5d0*/  LDS R13, [R22+0x14] ;  /* 0x00001400160d7984 */ /* 0x000fe80000000800 */
[----:B------:R-:W-:Y:S04]  /*c5e0*/  LDS R15, [R22+0x18] ;  /* 0x00001800160f7984 */ /* 0x000fe80000000800 */
[----:B------:R-:W-:Y:S04]  /*c5f0*/  LDS R17, [R22+0x1c] ;  /* 0x00001c0016117984 */ /* 0x000fe80000000800 */
[----:B------:R3:W-:Y:S01]  /*c600*/  LDS R20, [R22+0x20] ;  /* 0x0000200016147984 */ /* 0x0007e20000000800 */
[----:B------:R-:W-:Y:S06]  /*c610*/  BAR.SYNC.DEFER_BLOCKING 0x0 ;  /* 0x0000000000007b1d */ /* 0x000fec0000010000 */
[----:B-1----:R-:W-:Y:S02]  /*c620*/  STS [R46+0x47c], R33 ;  /* 0x00047c212e007388 */ /* 0x002fe40000000800 */
[----:B------:R-:W-:Y:S06]  /*c630*/  BAR.SYNC.DEFER_BLOCKING 0x0 ;  /* 0x0000000000007b1d */ /* 0x000fec0000010000 */
[----:B------:R-:W1:Y:S01]  /*c640*/  @P0 LDS R18, [R46+0x478] ;  /* 0x000478002e120984 */ /* 0x000e620000000800 */
[----:B--2---:R-:W-:-:S04]  /*c650*/  ISETP.NE.AND P0, PT, R2, R4, PT ;  /* 0x000000040200720c */ /* 0x004fc80003f05270 */
[----:B------:R-:W-:Y:S01]  /*c660*/  ISETP.EQ.OR P0, PT, R23, R28, P0 ;  /* 0x0000001c1700720c */ /* 0x000fe20000702670 */
[----:B------:R-:W-:-:S03]  /*c670*/  VIADD R23, R21, 0x2 ;  /* 0x0000000215177836 */ /* 0x000fc60000000000 */
[----:B---3--:R-:W-:Y:S02]  /*c680*/  SEL R22, R3, RZ, !P0 ;  /* 0x000000ff03167207 */ /* 0x008fe40004000000 */
[-C--:B------:R-:W-:Y:S01]  /*c690*/  ISETP.EQ.OR P3, PT, R23, R28.reuse, P1 ;  /* 0x0000001c1700720c */ /* 0x080fe20000f62670 */
[----:B------:R-:W-:Y:S02]  /*c6a0*/  VIADD R23, R21, 0x3 ;  /* 0x0000000315177836 */ /* 0x000fe40000000000 */
[----:B0-----:R-:W-:Y:S01]  /*c6b0*/  IMAD.IADD R22, R5, 0x1, R22 ;  /* 0x0000000105167824 */ /* 0x001fe200078e0216 */
[----:B------:R-:W-:Y:S02]  /*c6c0*/  P2R R34, PR, RZ, 0x8 ;  /* 0x00000008ff227803 */ /* 0x000fe40000000000 */
[----:B------:R-:W-:Y:S01]  /*c6d0*/  ISETP.EQ.OR P4, PT, R23, R28, P2 ;  /* 0x0000001c1700720c */ /* 0x000fe20001782670 */
[----:B------:R-:W-:Y:S01]  /*c6e0*/  VIADD R23, R21, 0x4 ;  /* 0x0000000415177836 */ /* 0x000fe20000000000 */
[----:B------:R-:W-:-:S02]  /*c6f0*/  SEL R22, R22, RZ, !P3 ;  /* 0x000000ff16167207 */ /* 0x000fc40005800000 */
[----:B------:R-:W-:Y:S02]  /*c700*/  ISETP.NE.AND P2, PT, R8, R10, PT ;  /* 0x0000000a0800720c */ /* 0x000fe40003f45270 */
[----:B------:R-:W-:Y:S01]  /*c710*/  P2R R31, PR, RZ, 0x10 ;  /* 0x00000010ff1f7803 */ /* 0x000fe20000000000 */
[----:B----4-:R-:W-:Y:S01]  /*c720*/  IMAD.IADD R22, R7, 0x1, R22 ;  /* 0x0000000107167824 */ /* 0x010fe200078e0216 */
[----:B------:R-:W-:Y:S01]  /*c730*/  ISETP.EQ.OR P5, PT, R23, R28, P2 ;  /* 0x0000001c1700720c */ /* 0x000fe200017a2670 */
[----:B------:R-:W-:Y:S01]  /*c740*/  VIADD R23, R21, 0x5 ;  /* 0x0000000515177836 */ /* 0x000fe20000000000 */
[----:B------:R-:W-:Y:S02]  /*c750*/  ISETP.NE.AND P2, PT, R10, R12, PT ;  /* 0x0000000c0a00720c */ /* 0x000fe40003f45270 */
[----:B------:R-:W-:Y:S02]  /*c760*/  SEL R22, R22, RZ, !P4 ;  /* 0x000000ff16167207 */ /* 0x000fe40006000000 */
[----:B------:R-:W-:-:S02]  /*c770*/  ISETP.EQ.OR P2, PT, R23, R28, P2 ;  /* 0x0000001c1700720c */ /* 0x000fc40001742670 */
[----:B------:R-:W-:Y:S01]  /*c780*/  IADD3 R23, PT, PT, R21, 0x6, RZ ;  /* 0x0000000615177810 */ /* 0x000fe20007ffe0ff */
[----:B-----5:R-:W-:Y:S01]  /*c790*/  IMAD.IADD R22, R9, 0x1, R22 ;  /* 0x0000000109167824 */ /* 0x020fe200078e0216 */
[----:B------:R-:W-:-:S04]  /*c7a0*/  P2R R30, PR, RZ, 0x20 ;  /* 0x00000020ff1e7803 */ /* 0x000fc80000000000 */
[----:B------:R-:W-:Y:S02]  /*c7b0*/  SEL R22, R22, RZ, !P5 ;  /* 0x000000ff16167207 */ /* 0x000fe40006800000 */
[----:B-1----:R-:W-:-:S03]  /*c7c0*/  ISETP.NE.AND P1, PT, R18, R2, PT ;  /* 0x000000021200720c */ /* 0x002fc60003f25270 */
[----:B------:R-:W-:Y:S01]  /*c7d0*/  IMAD.IADD R22, R11, 0x1, R22 ;  /* 0x000000010b167824 */ /* 0x000fe200078e0216 */
[----:B------:R-:W-:-:S04]  /*c7e0*/  ISETP.EQ.OR P1, PT, R21, R28, P1 ;  /* 0x0000001c1500720c */ /* 0x000fc80000f22670 */
[----:B------:R-:W-:Y:S02]  /*c7f0*/  SEL R24, RZ, 0x1, !P1 ;  /* 0x00000001ff187807 */ /* 0x000fe40004800000 */
[----:B------:R-:W-:-:S05]  /*c800*/  SEL R22, R22, RZ, !P2 ;  /* 0x000000ff16167207 */ /* 0x000fca0005000000 */
[----:B------:R-:W-:Y:S02]  /*c810*/  IMAD.IADD R22, R13, 0x1, R22 ;  /* 0x000000010d167824 */ /* 0x000fe400078e0216 */
[----:B------:R-:W-:Y:S02]  /*c820*/  @!P1 IMAD.MOV R25, RZ, RZ, 0x1 ;  /* 0x00000001ff199424 */ /* 0x000fe400078e02ff */
[----:B------:R-:W-:-:S04]  /*c830*/  @!P0 IMAD.MOV R25, RZ, RZ, R24 ;  /* 0x000000ffff198224 */ /* 0x000fc800078e0218 */
[----:B------:R-:W-:Y:S02]  /*c840*/  VIADD R24, R25, 0x1 ;  /* 0x0000000119187836 */ /* 0x000fe40000000000 */
[----:B------:R-:W-:Y:S01]  /*c850*/  @!P3 IMAD.MOV R24, RZ, RZ, R25 ;  /* 0x000000ffff18b224 */ /* 0x000fe200078e0219 */
[----:B------:R-:W-:-:S03]  /*c860*/  ISETP.NE.AND P3, PT, R12, R14, PT ;  /* 0x0000000e0c00720c */ /* 0x000fc60003f65270 */
[----:B------:R-:W-:Y:S01]  /*c870*/  VIADD R25, R24, 0x1 ;  /* 0x0000000118197836 */ /* 0x000fe20000000000 */
[----:B------:R-:W-:Y:S01]  /*c880*/  ISETP.EQ.OR P3, PT, R23, R28, P3 ;  /* 0x0000001c1700720c */ /* 0x000fe20001f62670 */
[C---:B------:R-:W-:Y:S02]  /*c890*/  VIADD R23, R21.reuse, 0x7 ;  /* 0x0000000715177836 */ /* 0x040fe40000000000 */
[----:B------:R-:W-:Y:S01]  /*c8a0*/  @!P4 IMAD.MOV R25, RZ, RZ, R24 ;  /* 0x000000ffff19c224 */ /* 0x000fe200078e0218 */
[----:B------:R-:W-:Y:S01]  /*c8b0*/  SEL R22, R22, RZ, !P3 ;  /* 0x000000ff16167207 */ /* 0x000fe20005800000 */
[----:B------:R-:W-:Y:S01]  /*c8c0*/  VIADD R21, R21, 0x8 ;  /* 0x0000000815157836 */ /* 0x000fe20000000000 */
[----:B------:R-:W-:-:S03]  /*c8d0*/  ISETP.NE.AND P4, PT, R14, R16, PT ;  /* 0x000000100e00720c */ /* 0x000fc60003f85270 */
[----:B------:R-:W-:Y:S01]  /*c8e0*/  IMAD.IADD R22, R15, 0x1, R22 ;  /* 0x000000010f167824 */ /* 0x000fe200078e0216 */
[-C--:B------:R-:W-:Y:S01]  /*c8f0*/  ISETP.EQ.OR P4, PT, R23, R28.reuse, P4 ;  /* 0x0000001c1700720c */ /* 0x080fe20002782670 */
[----:B------:R-:W-:Y:S02]  /*c900*/  VIADD R23, R25, 0x1 ;  /* 0x0000000119177836 */ /* 0x000fe40000000000 */
[----:B------:R-:W-:Y:S01]  /*c910*/  @!P5 IMAD.MOV R23, RZ, RZ, R25 ;  /* 0x000000ffff17d224 */ /* 0x000fe200078e0219 */
[----:B------:R-:W-:Y:S02]  /*c920*/  SEL R22, R22, RZ, !P4 ;  /* 0x000000ff16167207 */ /* 0x000fe40006000000 */
[----:B------:R-:W-:Y:S01]  /*c930*/  ISETP.NE.AND P5, PT, R16, R33, PT ;  /* 0x000000211000720c */ /* 0x000fe20003fa5270 */
[----:B------:R-:W-:Y:S02]  /*c940*/  VIADD R24, R23, 0x1 ;  /* 0x0000000117187836 */ /* 0x000fe40000000000 */
[----:B------:R-:W-:Y:S01]  /*c950*/  IMAD.IADD R22, R17, 0x1, R22 ;  /* 0x0000000111167824 */ /* 0x000fe200078e0216 */
[----:B------:R-:W-:Y:S01]  /*c960*/  ISETP.EQ.OR P6, PT, R21, R28, P5 ;  /* 0x0000001c1500720c */ /* 0x000fe20002fc2670 */
[----:B------:R-:W-:-:S03]  /*c970*/  @!P2 IMAD.MOV R24, RZ, RZ, R23 ;  /* 0x000000ffff18a224 */ /* 0x000fc600078e0217 */
[----:B------:R-:W-:Y:S02]  /*c980*/  SEL R21, R22, RZ, !P6 ;  /* 0x000000ff16157207 */ /* 0x000fe40007000000 */
[----:B------:R-:W-:-:S03]  /*c990*/  P2R R29, PR, RZ, 0x40 ;  /* 0x00000040ff1d7803 */ /* 0x000fc60000000000 */
        /* <DEDUP_REMOVED lines=8> */
[----:B------:R-:W-:-:S04]  /*ca20*/  ISETP.GE.U32.AND P6, PT, R0, 0x20, PT ;  /* 0x000000200000780c */ /* 0x000fc80003fc6070 */
[----:B------:R-:W-:Y:S01]  /*ca30*/  ISETP.NE.AND P5, PT, R20, RZ, PT ;  /* 0x000000ff1400720c */ /* 0x000fe20003fa5270 */
[----:B------:R-:W1:Y:S03]  /*ca40*/  SHFL.UP PT, R21, R20, 0x1, RZ ;  /* 0x0420000014157989 */ /* 0x000e6600000e00ff */
[----:B0-----:R-:W-:Y:S02]  /*ca50*/  SEL R23, R23, RZ, !P5 ;  /* 0x000000ff17177207 */ /* 0x001fe40006800000 */
[----:B------:R-:W-:-:S04]  /*ca60*/  ISETP.GE.AND P5, PT, R36, 0x1, PT ;  /* 0x000000012400780c */ /* 0x000fc80003fa6270 */
[----:B------:R-:W-:-:S04]  /*ca70*/  SEL R23, R23, RZ, P5 ;  /* 0x000000ff17177207 */ /* 0x000fc80002800000 */
[----:B------:R-:W-:-:S05]  /*ca80*/  IADD3 R23, PT, PT, R22, R23, RZ ;  /* 0x0000001716177210 */ /* 0x000fca0007ffe0ff */
[----:B------:R-:W0:Y:S01]  /*ca90*/  SHFL.UP PT, R22, R23, 0x2, RZ ;  /* 0x0440000017167989 */ /* 0x000e2200000e00ff */
[----:B-1----:R-:W-:-:S05]  /*caa0*/  SEL R21, R21, RZ, P5 ;  /* 0x000000ff15157207 */ /* 0x002fca0002800000 */
        /* <DEDUP_REMOVED lines=41> */
[----:B------:R-:W0:Y:S02]  /*cd40*/  LDS.128 R20, [UR4] ;  /* 0x00000004ff147984 */ /* 0x000e240008000c00 */
[----:B0-----:R-:W-:Y:S01]  /*cd50*/  ISETP.NE.AND P5, PT, R22, RZ, PT ;  /* 0x000000ff1600720c */ /* 0x001fe20003fa5270 */
[----:B------:R-:W-:-:S03]  /*cd60*/  IMAD.IADD R39, R20, 0x1, R22 ;  /* 0x0000000114277824 */ /* 0x000fc600078e0216 */
[----:B------:R-:W-:Y:S02]  /*cd70*/  SEL R24, R21, RZ, !P5 ;  /* 0x000000ff15187207 */ /* 0x000fe40006800000 */
[----:B------:R-:W-:-:S03]  /*cd80*/  ISETP.NE.AND P5, PT, R19, 0x2, PT ;  /* 0x000000021300780c */ /* 0x000fc60003fa5270 */
[----:B------:R-:W-:Y:S01]  /*cd90*/  IMAD.IADD R22, R23, 0x1, R24 ;  /* 0x0000000117167824 */ /* 0x000fe200078e0218 */
[C---:B------:R-:W-:Y:S01]  /*cda0*/  SEL R20, R39.reuse, R20, !P5 ;  /* 0x0000001427147207 */ /* 0x040fe20006800000 */
[----:B------:R-:W0:Y:S03]  /*cdb0*/  LDS.128 R24, [UR4+0x10] ;  /* 0x00001004ff187984 */ /* 0x000e260008000c00 */
[----:B------:R-:W-:Y:S02]  /*cdc0*/  SEL R21, R22, R21, !P5 ;  /* 0x0000001516157207 */ /* 0x000fe40006800000 */
[----:B0-----:R-:W-:Y:S01]  /*cdd0*/  ISETP.NE.AND P5, PT, R24, RZ, PT ;  /* 0x000000ff1800720c */ /* 0x001fe20003fa5270 */
[----:B------:R-:W-:-:S03]  /*cde0*/  IMAD.IADD R39, R39, 0x1, R24 ;  /* 0x0000000127277824 */ /* 0x000fc600078e0218 */
[----:B------:R-:W-:Y:S02]  /*cdf0*/  SEL R22, R22, RZ, !P5 ;  /* 0x000000ff16167207 */ /* 0x000fe40006800000 */
[----:B------:R-:W-:-:S03]  /*ce00*/  @P6 ISETP.NE.AND P5, PT, R36, RZ, PT ;  /* 0x000000ff2400620c */ /* 0x000fc60003fa5270 */
[----:B------:R-:W-:Y:S01]  /*ce10*/  IMAD.IADD R22, R25, 0x1, R22 ;  /* 0x0000000119167824 */ /* 0x000fe200078e0216 */
[----:B------:R-:W-:Y:S02]  /*ce20*/  @P6 SEL R38, R35, RZ, P5 ;  /* 0x000000ff23266207 */ /* 0x000fe40002800000 */
        /* <DEDUP_REMOVED lines=19> */
[----:B------:R-:W0:Y:S01]  /*cf60*/  LDS.128 R24, [UR4+0x30] ;  /* 0x00003004ff187984 */ /* 0x000e220008000c00 */
[----:B------:R-:W-:-:S04]  /*cf70*/  ISETP.NE.AND P5, PT, R22, RZ, PT ;  /* 0x000000ff1600720c */ /* 0x000fc80003fa5270 */
[----:B------:R-:W-:-:S05]  /*cf80*/  SEL R32, R32, RZ, !P5 ;  /* 0x000000ff20207207 */ /* 0x000fca0006800000 */
        /* <DEDUP_REMOVED lines=13> */
[----:B------:R-:W-:-:S04]  /*d060*/  ISETP.NE.AND P5, PT, R26, RZ, PT ;  /* 0x000000ff1a00720c */ /* 0x000fc80003fa5270 */
[----:B------:R-:W-:Y:S02]  /*d070*/  SEL R32, R40, RZ, !P5 ;  /* 0x000000ff28207207 */ /* 0x000fe40006800000 */
[----:B------:R-:W-:Y:S01]  /*d080*/  @P6 ISETP.NE.AND P5, PT, R35, RZ, PT ;  /* 0x000000ff2300620c */ /* 0x000fe20003fa5270 */
[----:B------:R-:W-:Y:S02]  /*d090*/  @P6 IMAD.IADD R35, R23, 0x1, R38 ;  /* 0x0000000117236824 */ /* 0x000fe400078e0226 */
[----:B------:R-:W-:Y:S01]  /*d0a0*/  IMAD.IADD R32, R27, 0x1, R32 ;  /* 0x000000011b207824 */ /* 0x000fe200078e0220 */
[----:B------:R-:W-:Y:S02]  /*d0b0*/  @P6 SEL R20, R21, RZ, !P5 ;  /* 0x000000ff15146207 */ /* 0x000fe40006800000 */
[----:B------:R-:W-:-:S13]  /*d0c0*/  ISETP.NE.AND P5, PT, R36, RZ, P6 ;  /* 0x000000ff2400720c */ /* 0x000fda00037a5270 */
[----:B0-----:R-:W-:-:S04]  /*d0d0*/  @P5 IMAD.IADD R21, R19, 0x1, R20 ;  /* 0x0000000113155824 */ /* 0x001fc800078e0214 */
[----:B------:R-:W-:Y:S01]  /*d0e0*/  @P6 IMAD.MOV.U32 R19, RZ, RZ, R21 ;  /* 0x000000ffff136224 */ /* 0x000fe200078e0015 */
[----:B------:R-:W-:Y:S06]  /*d0f0*/  @P6 BRA `(.L_x_493) ;  /* 0x0000000c00186947 */ /* 0x000fec0003800000 */
[----:B------:R-:W0:Y:S01]  /*d100*/  LDC.64 R44, c[0x0][0x3b0] ;  /* 0x0000ec00ff2c7b82 */ /* 0x000e220000000a00 */
[----:B------:R-:W-:Y:S01]  /*d110*/  ISETP.NE.AND P5, PT, R0, RZ, PT ;  /* 0x000000ff0000720c */ /* 0x000fe20003fa5270 */
[----:B------:R-:W1:-:S12]  /*d120*/  LDCU UR5, c[0x0][0x370] ;  /* 0x00006e00ff0577ac */ /* 0x000e580008000800 */
        /* <DEDUP_REMOVED lines=12> */
.L_x_494:
[----:B------:R-:W-:Y:S05]  /*d1f0*/  NANOSLEEP 0x1c2 ;  /* 0x000001c20000795d */ /* 0x000fea0003800000 */
[----:B------:R-:W-:Y:S01]  /*d200*/  NOP ;  /* 0x0000000000007918 */ /* 0x000fe20000000000 */
.L_x_495:
[----:B--2---:R-:W-:-:S03]  /*d210*/  IMAD.WIDE.U32 R20, R0, 0x10, RZ ;  /* 0x0000001000147825 */ /* 0x004fc600078e00ff */
[----:B------:R-:W-:Y:S02]  /*d220*/  LOP3.LUT R27, R20, 0xfffffff0, RZ, 0x3c, !PT ;  /* 0xfffffff0141b7812 */ /* 0x000fe400078e3cff */
[----:B------:R-:W-:Y:S02]  /*d230*/  LOP3.LUT R21, RZ, R21, RZ, 0x33, !PT ;  /* 0x00000015ff157212 */ /* 0x000fe400078e33ff */
[----:B------:R-:W-:-:S05]  /*d240*/  IADD3 R26, P5, PT, R44, R27, RZ ;  /* 0x0000001b2c1a7210 */ /* 0x000fca0007fbe0ff */
[----:B------:R-:W-:-:S08]  /*d250*/  IMAD.X R27, R45, 0x1, R21, P5 ;  /* 0x000000012d1b7824 */ /* 0x000fd000028e0615 */
.L_x_497:
[----:B------:R-:W2:Y:S01]  /*d260*/  LD.E.128.STRONG.GPU R20, desc[UR8][R26.64+0x200] ;  /* 0x000200081a147980 */ /* 0x000ea2000c10fd00 */
[----:B------:R-:W-:Y:S05]  /*d270*/  YIELD ;  /* 0x0000000000007946 */ /* 0x000fea0003800000 */
[----:B------:R-:W-:Y:S01]  /*d280*/  UMOV UR5, 0xffffffff ;  /* 0xffffffff00057882 */ /* 0x000fe20000000000 */
[----:B--2---:R-:W-:-:S04]  /*d290*/  ISETP.NE.U32.AND P5, PT, R22, 0x63, PT ;  /* 0x000000631600780c */ /* 0x004fc80003fa5070 */
[----:B------:R-:W-:Y:S01]  /*d2a0*/  ISETP.NE.AND.EX P5, PT, R23, RZ, PT, P5 ;  /* 0x000000ff1700720c */ /* 0x000fe20003fa5350 */
[----:B------:R-:W-:-:S12]  /*d2b0*/  BRA.DIV UR5, `(.L_x_496) ;  /* 0x0000002a05847947 */ /* 0x000fd8000b800000 */
[----:B------:R-:W-:-:S13]  /*d2c0*/  VOTE.ANY P5, !P5 ;  /* 0x0000000000ff7806 */ /* 0x000fda00068a0100 */
.L_x_553:
[----:B------:R-:W-:Y:S05]  /*d2d0*/  @P5 BRA `(.L_x_497) ;  /* 0xfffffffc00e05947 */ /* 0x000fea000383ffff */
[----:B------:R-:W-:Y:S01]  /*d2e0*/  UMOV UR5, 0xffffffff ;  /* 0xffffffff00057882 */ /* 0x000fe20000000000 */
[----:B------:R-:W-:-:S04]  /*d2f0*/  ISETP.NE.U32.AND P6, PT, R22, 0x65, PT ;  /* 0x000000651600780c */ /* 0x000fc80003fc5070 */
[----:B------:R-:W-:Y:S01]  /*d300*/  ISETP.NE.AND.EX P6, PT, R23, RZ, PT, P6 ;  /* 0x000000ff1700720c */ /* 0x000fe20003fc5360 */
[----:B------:R-:W-:-:S12]  /*d310*/  BRA.DIV UR5, `(.L_x_498) ;  /* 0x0000002a058c7947 */ /* 0x000fd8000b800000 */
[----:B------:R-:W0:Y:S01]  /*d320*/  S2R R33, SR_GEMASK ;  /* 0x0000000000217919 */ /* 0x000e220000003c00 */
[----:B------:R-:W1:Y:S01]  /*d330*/  LDC.64 R24, c[0x0][0x3b0] ;  /* 0x0000ec00ff187b82 */ /* 0x000e620000000a00 */
[----:B------:R-:W-:Y:S01]  /*d340*/  VOTE.ANY R26, PT, !P6 ;  /* 0x00000000001a7806 */ /* 0x000fe200070e0100 */
[----:B------:R-:W-:Y:S01]  /*d350*/  VIADD R38, R36, 0x2 ;  /* 0x0000000224267836 */ /* 0x000fe20000000000 */
[----:B-1----:R-:W-:-:S05]  /*d360*/  IADD3 R40, P5, PT, R24, 0x200, RZ ;  /* 0x0000020018287810 */ /* 0x002fca0007fbe0ff */
[----:B------:R-:W-:Y:S01]  /*d370*/  IMAD.X R41, RZ, RZ, R25, P5 ;  /* 0x000000ffff297224 */ /* 0x000fe200028e0619 */
[----:B------:R-:W-:Y:S02]  /*d380*/  ISETP.NE.AND P5, PT, R20, RZ, PT ;  /* 0x000000ff1400720c */ /* 0x000fe40003fa5270 */
[----:B0-----:R-:W-:-:S05]  /*d390*/  LOP3.LUT R26, R26, 0x80000000, R33, 0xec, !PT ;  /* 0x800000001a1a7812 */ /* 0x001fca00078eec21 */
[----:B------:R-:W-:-:S05]  /*d3a0*/  VIADD R25, R26, 0xffffffff ;  /* 0xffffffff1a197836 */ /* 0x000fca0000000000 */
[----:B------:R-:W-:-:S04]  /*d3b0*/  LOP3.LUT R25, R26, R25, RZ, 0xc, !PT ;  /* 0x000000191a197212 */ /* 0x000fc800078e0cff */
[----:B------:R-:W0:Y:S02]  /*d3c0*/  POPC R43, R25 ;  /* 0x00000019002b7309 */ /* 0x000e240000000000 */
[----:B0-----:R-:W0:Y:S04]  /*d3d0*/  SHFL.DOWN PT, R27, R21, 0x1, R43 ;  /* 0x08200000151b7989 */ /* 0x001e2800000e002b */
[----:B------:R-:W1:Y:S01]  /*d3e0*/  SHFL.DOWN PT, R24, R20, 0x1, R43 ;  /* 0x0820000014187989 */ /* 0x000e6200000e002b */
[----:B0-----:R-:W-:Y:S02]  /*d3f0*/  SEL R27, R27, RZ, !P5 ;  /* 0x000000ff1b1b7207 */ /* 0x001fe40006800000 */
[----:B------:R-:W-:-:S04]  /*d400*/  ISETP.GE.AND P5, PT, R36, R43, PT ;  /* 0x0000002b2400720c */ /* 0x000fc80003fa6270 */
[----:B------:R-:W-:Y:S02]  /*d410*/  SEL R47, R27, RZ, !P5 ;  /* 0x000000ff1b2f7207 */ /* 0x000fe40006800000 */
[----:B-1----:R-:W-:-:S03]  /*d420*/  SEL R27, R24, RZ, !P5 ;  /* 0x000000ff181b7207 */ /* 0x002fc60006800000 */
[----:B------:R-:W-:Y:S02]  /*d430*/  IMAD.IADD R24, R21, 0x1, R47 ;  /* 0x0000000115187824 */ /* 0x000fe400078e022f */
[----:B------:R-:W-:-:S03]  /*d440*/  IMAD.IADD R26, R20, 0x1, R27 ;  /* 0x00000001141a7824 */ /* 0x000fc600078e021b */
[----:B------:R-:W0:Y:S02]  /*d450*/  SHFL.DOWN PT, R42, R24, 0x2, R43 ;  /* 0x08400000182a7989 */ /* 0x000e2400000e002b */
[----:B------:R-:W-:Y:S02]  /*d460*/  ISETP.NE.AND P5, PT, R26, RZ, PT ;  /* 0x000000ff1a00720c */ /* 0x000fe40003fa5270 */
[----:B------:R-:W1:Y:S02]  /*d470*/  SHFL.DOWN PT, R21, R26, 0x2, R43 ;  /* 0x084000001a157989 */ /* 0x000e6400000e002b */
[----:B0-----:R-:W-:Y:S02]  /*d480*/  SEL R42, R42, RZ, !P5 ;  /* 0x000000ff2a2a7207 */ /* 0x001fe40006800000 */
[----:B------:R-:W-:-:S04]  /*d490*/  ISETP.GT.AND P5, PT, R38, R43, PT ;  /* 0x0000002b2600720c */ /* 0x000fc80003fa4270 */
[----:B------:R-:W-:Y:S02]  /*d4a0*/  SEL R25, R42, RZ, !P5 ;  /* 0x000000ff2a197207 */ /* 0x000fe40006800000 */
[----:B-1----:R-:W-:-:S03]  /*d4b0*/  SEL R21, R21, RZ, !P5 ;  /* 0x000000ff15157207 */ /* 0x002fc60006800000 */
[----:B------:R-:W-:Y:S02]  /*d4c0*/  IMAD.IADD R42, R24, 0x1, R25 ;  /* 0x00000001182a7824 */ /* 0x000fe400078e0219 */
[----:B------:R-:W-:Y:S02]  /*d4d0*/  IMAD.IADD R46, R26, 0x1, R21 ;  /* 0x000000011a2e7824 */ /* 0x000fe400078e0215 */
[----:B------:R-:W-:Y:S01]  /*d4e0*/  VIADD R24, R36, 0x4 ;  /* 0x0000000424187836 */ /* 0x000fe20000000000 */
[----:B------:R-:W0:Y:S02]  /*d4f0*/  SHFL.DOWN PT, R27, R42, 0x4, R43 ;  /* 0x088000002a1b7989 */ /* 0x000e2400000e002b */
[----:B------:R-:W-:Y:S02]  /*d500*/  ISETP.NE.AND P5, PT, R46, RZ, PT ;  /* 0x000000ff2e00720c */ /* 0x000fe40003fa5270 */
[----:B------:R-:W1:Y:S02]  /*d510*/  SHFL.DOWN PT, R20, R46, 0x4, R43 ;  /* 0x088000002e147989 */ /* 0x000e6400000e002b */
[----:B0-----:R-:W-:-:S02]  /*d520*/  SEL R27, R27, RZ, !P5 ;  /* 0x000000ff1b1b7207 */ /* 0x001fc40006800000 */
[----:B------:R-:W-:Y:S01]  /*d530*/  ISETP.GT.AND P5, PT, R24, R43, PT ;  /* 0x0000002b1800720c */ /* 0x000fe20003fa4270 */
[----:B------:R-:W-:-:S03]  /*d540*/  VIADD R24, R36, 0x8 ;  /* 0x0000000824187836 */ /* 0x000fc60000000000 */
[----:B------:R-:W-:Y:S02]  /*d550*/  SEL R27, R27, RZ, !P5 ;  /* 0x000000ff1b1b7207 */ /* 0x000fe40006800000 */
[----:B-1----:R-:W-:Y:S02]  /*d560*/  SEL R21, R20, RZ, !P5 ;  /* 0x000000ff14157207 */ /* 0x002fe40006800000 */
[----:B------:R-:W-:Y:S01]  /*d570*/  IADD3 R20, PT, PT, R42, R27, RZ ;  /* 0x0000001b2a147210 */ /* 0x000fe20007ffe0ff */
[----:B------:R-:W-:Y:S02]  /*d580*/  VIADD R42, R36, 0x10 ;  /* 0x00000010242a7836 */ /* 0x000fe40000000000 */
[----:B------:R-:W-:Y:S02]  /*d590*/  IMAD.IADD R26, R46, 0x1, R21 ;  /* 0x000000012e1a7824 */ /* 0x000fe400078e0215 */
[----:B------:R-:W0:Y:S03]  /*d5a0*/  SHFL.DOWN PT, R27, R20, 0x8, R43 ;  /* 0x09000000141b7989 */ /* 0x000e2600000e002b */
[----:B------:R-:W-:Y:S01]  /*d5b0*/  ISETP.NE.AND P5, PT, R26, RZ, PT ;  /* 0x000000ff1a00720c */ /* 0x000fe20003fa5270 */
[----:B------:R-:W1:Y:S03]  /*d5c0*/  SHFL.DOWN PT, R21, R26, 0x8, R43 ;  /* 0x090000001a157989 */ /* 0x000e6600000e002b */
[----:B0-----:R-:W-:-:S02]  /*d5d0*/  SEL R27, R27, RZ, !P5 ;  /* 0x000000ff1b1b7207 */ /* 0x001fc40006800000 */
[----:B------:R-:W-:-:S04]  /*d5e0*/  ISETP.GT.AND P5, PT, R24, R43, PT ;  /* 0x0000002b1800720c */ /* 0x000fc80003fa4270 */
        /* <DEDUP_REMOVED lines=9> */
[----:B-1----:R-:W-:Y:S02]  /*d680*/  SEL R21, R20, RZ, !P5 ;  /* 0x000000ff14157207 */ /* 0x002fe40006800000 */
[----:B------:R-:W-:Y:S02]  /*d690*/  SEL R27, R27, RZ, !P5 ;  /* 0x000000ff1b1b7207 */ /* 0x000fe40006800000 */
[----:B------:R-:W-:Y:S01]  /*d6a0*/  ISETP.NE.U32.AND P5, PT, R22, 0x65, PT ;  /* 0x000000651600780c */ /* 0x000fe20003fa5070 */
[----:B------:R-:W-:Y:S01]  /*d6b0*/  IMAD.IADD R26, R46, 0x1, R21 ;  /* 0x000000012e1a7824 */ /* 0x000fe200078e0215 */
[----:B------:R-:W-:Y:S01]  /*d6c0*/  LOP3.LUT R20, RZ, R0, RZ, 0x33, !PT ;  /* 0x00000000ff147212 */ /* 0x000fe200078e33ff */
[----:B------:R-:W-:Y:S01]  /*d6d0*/  IMAD.IADD R24, R24, 0x1, R27 ;  /* 0x0000000118187824 */ /* 0x000fe200078e021b */
[----:B------:R-:W-:-:S03]  /*d6e0*/  ISETP.NE.AND.EX P6, PT, R23, RZ, PT, P5 ;  /* 0x000000ff1700720c */ /* 0x000fc60003fc5350 */
[----:B------:R-:W-:-:S10]  /*d6f0*/  IMAD.IADD R37, R20, 0x1, R37 ;  /* 0x0000000114257824 */ /* 0x000fd400078e0225 */
[----:B------:R-:W-:-:S13]  /*d700*/  VOTE.ALL P5, P6 ;  /* 0x0000000000ff7806 */ /* 0x000fda00030a0000 */
.L_x_567:
[----:B------:R-:W-:Y:S05]  /*d710*/  @!P5 BRA `(.L_x_499) ;  /* 0x000000040028d947 */ /* 0x000fea0003800000 */
.L_x_503:
[----:B------:R-:W-:-:S07]  /*d720*/  IMAD.WIDE R46, R37, 0x10, R40 ;  /* 0x00000010252e7825 */ /* 0x000fce00078e0228 */
.L_x_501:
[----:B------:R-:W2:Y:S01]  /*d730*/  LD.E.128.STRONG.GPU R20, desc[UR8][R46.64+-0x200] ;  /* 0xfffe00082e147980 */ /* 0x000ea2000c10fd00 */
[----:B------:R-:W-:Y:S05]  /*d740*/  YIELD ;  /* 0x0000000000007946 */ /* 0x000fea0003800000 */
[----:B------:R-:W-:Y:S01]  /*d750*/  UMOV UR5, 0xffffffff ;  /* 0xffffffff00057882 */ /* 0x000fe20000000000 */
[----:B--2---:R-:W-:-:S04]  /*d760*/  ISETP.NE.U32.AND P5, PT, R22, 0x63, PT ;  /* 0x000000631600780c */ /* 0x004fc80003fa5070 */
[----:B------:R-:W-:Y:S01]  /*d770*/  ISETP.NE.AND.EX P5, PT, R23, RZ, PT, P5 ;  /* 0x000000ff1700720c */ /* 0x000fe20003fa5350 */
[----:B------:R-:W-:-:S12]  /*d780*/  BRA.DIV UR5, `(.L_x_500) ;  /* 0x0000002e054c7947 */ /* 0x000fd8000b800000 */
[----:B------:R-:W-:-:S13]  /*d790*/  VOTE.ANY P5, !P5 ;  /* 0x0000000000ff7806 */ /* 0x000fda00068a0100 */
.L_x_570:
[----:B------:R-:W-:Y:S05]  /*d7a0*/  @P5 BRA `(.L_x_501) ;  /* 0xfffffffc00e05947 */ /* 0x000fea000383ffff */
[----:B------:R-:W-:Y:S01]  /*d7b0*/  UMOV UR5, 0xffffffff ;  /* 0xffffffff00057882 */ /* 0x000fe20000000000 */
[----:B------:R-:W-:-:S04]  /*d7c0*/  ISETP.NE.U32.AND P6, PT, R22, 0x65, PT ;  /* 0x000000651600780c */ /* 0x000fc80003fc5070 */
[----:B------:R-:W-:Y:S01]  /*d7d0*/  ISETP.NE.AND.EX P6, PT, R23, RZ, PT, P6 ;  /* 0x000000ff1700720c */ /* 0x000fe20003fc5360 */
[----:B------:R-:W-:-:S12]  /*d7e0*/  BRA.DIV UR5, `(.L_x_502) ;  /* 0x0000002e05547947 */ /* 0x000fd8000b800000 */
[----:B------:R-:W-:Y:S01]  /*d7f0*/  VOTE.ANY R25, PT, !P6 ;  /* 0x0000000000197806 */ /* 0x000fe200070e0100 */
[----:B------:R-:W-:Y:S01]  /*d800*/  VIADD R37, R37, 0xffffffe0 ;  /* 0xffffffe025257836 */ /* 0x000fe20000000000 */
[----:B------:R-:W-:Y:S02]  /*d810*/  ISETP.NE.AND P5, PT, R20, RZ, PT ;  /* 0x000000ff1400720c */ /* 0x000fe40003fa5270 */
[----:B------:R-:W-:-:S05]  /*d820*/  LOP3.LUT R25, R25, 0x80000000, R33, 0xec, !PT ;  /* 0x8000000019197812 */ /* 0x000fca00078eec21 */
        /* <DEDUP_REMOVED lines=36> */
[----:B------:R-:W-:-:S04]  /*da70*/  ISETP.GT.AND P5, PT, R21, R46, PT ;  /* 0x0000002e1500720c */ /* 0x000fc80003fa4270 */
[----:B------:R-:W-:Y:S02]  /*da80*/  SEL R38, R27, RZ, !P5 ;  /* 0x000000ff1b267207 */ /* 0x000fe40006800000 */
[----:B-1----:R-:W-:-:S03]  /*da90*/  SEL R20, R20, RZ, !P5 ;  /* 0x000000ff14147207 */ /* 0x002fc60006800000 */
[----:B------:R-:W-:Y:S01]  /*daa0*/  IMAD.IADD R21, R43, 0x1, R38 ;  /* 0x000000012b157824 */ /* 0x000fe200078e0226 */
[----:B------:R-:W-:-:S04]  /*dab0*/  IADD3 R47, PT, PT, R49, R20, RZ ;  /* 0x00000014312f7210 */ /* 0x000fc80007ffe0ff */
[----:B------:R-:W0:Y:S01]  /*dac0*/  SHFL.DOWN PT, R27, R21, 0x10, R46 ;  /* 0x0a000000151b7989 */ /* 0x000e2200000e002e */
[----:B------:R-:W-:-:S03]  /*dad0*/  ISETP.NE.AND P5, PT, R47, RZ, PT ;  /* 0x000000ff2f00720c */ /* 0x000fc60003fa5270 */
[----:B------:R-:W1:Y:S01]  /*dae0*/  SHFL.DOWN PT, R20, R47, 0x10, R46 ;  /* 0x0a0000002f147989 */ /* 0x000e6200000e002e */
[----:B0-----:R-:W-:Y:S02]  /*daf0*/  SEL R27, R27, RZ, !P5 ;  /* 0x000000ff1b1b7207 */ /* 0x001fe40006800000 */
[----:B------:R-:W-:-:S04]  /*db00*/  ISETP.GT.AND P5, PT, R42, R46, PT ;  /* 0x0000002e2a00720c */ /* 0x000fc80003fa4270 */
[----:B------:R-:W-:Y:S02]  /*db10*/  SEL R38, R27, RZ, !P5 ;  /* 0x000000ff1b267207 */ /* 0x000fe40006800000 */
[----:B-1----:R-:W-:Y:S02]  /*db20*/  SEL R20, R20, RZ, !P5 ;  /* 0x000000ff14147207 */ /* 0x002fe40006800000 */
[----:B------:R-:W-:Y:S01]  /*db30*/  ISETP.NE.AND P5, PT, R26, RZ, PT ;  /* 0x000000ff1a00720c */ /* 0x000fe20003fa5270 */
[----:B------:R-:W-:Y:S01]  /*db40*/  IMAD.IADD R38, R21, 0x1, R38 ;  /* 0x0000000115267824 */ /* 0x000fe200078e0226 */
[----:B------:R-:W-:-:S04]  /*db50*/  IADD3 R26, PT, PT, R47, R20, R26 ;  /* 0x000000142f1a7210 */ /* 0x000fc80007ffe01a */
[----:B------:R-:W-:Y:S02]  /*db60*/  SEL R25, R38, RZ, !P5 ;  /* 0x000000ff26197207 */ /* 0x000fe40006800000 */
[----:B------:R-:W-:-:S03]  /*db70*/  ISETP.NE.U32.AND P5, PT, R22, 0x65, PT ;  /* 0x000000651600780c */ /* 0x000fc60003fa5070 */
[----:B------:R-:W-:Y:S01]  /*db80*/  IMAD.IADD R24, R25, 0x1, R24 ;  /* 0x0000000119187824 */ /* 0x000fe200078e0218 */
[----:B------:R-:W-:-:S13]  /*db90*/  ISETP.NE.AND.EX P5, PT, R23, RZ, PT, P5 ;  /* 0x000000ff1700720c */ /* 0x000fda0003fa5350 */
[----:B------:R-:W-:-:S13]  /*dba0*/  VOTE.ALL P5, P5 ;  /* 0x0000000000ff7806 */ /* 0x000fda00028a0000 */
.L_x_584:
[----:B------:R-:W-:Y:S05]  /*dbb0*/  @P5 BRA `(.L_x_503) ;  /* 0xfffffff800d85947 */ /* 0x000fea000383ffff */
.L_x_499:
[----:B------:R-:W-:Y:S01]  /*dbc0*/  ISETP.NE.AND P5, PT, R0, RZ, PT ;  /* 0x000000ff0000720c */ /* 0x000fe20003fa5270 */
[----:B------:R-:W-:-:S12]  /*dbd0*/  BSSY.RECONVERGENT B0, `(.L_x_504) ;  /* 0x0000010000007945 */ /* 0x000fd80003800200 */
[----:B------:R-:W-:Y:S05]  /*dbe0*/  @P5 BRA `(.L_x_505) ;  /* 0x0000000000385947 */ /* 0x000fea0003800000 */
        /* <DEDUP_REMOVED lines=14> */
.L_x_505:
[----:B------:R-:W-:Y:S05]  /*dcd0*/  BSYNC.RECONVERGENT B0 ;  /* 0x0000000000007941 */ /* 0x000fea0003800200 */
.L_x_504:
[----:B------:R-:W-:Y:S01]  /*dce0*/  ISETP.NE.AND P5, PT, R36, RZ, PT ;  /* 0x000000ff2400720c */ /* 0x000fe20003fa5270 */
[----:B------:R-:W-:-:S12]  /*dcf0*/  IMAD.MOV.U32 R27, RZ, RZ, R24 ;  /* 0x000000ffff1b7224 */ /* 0x000fd800078e0018 */
[----:B-1----:R-:W0:Y:S01]  /*dd00*/  @!P5 S2R R21, SR_CgaCtaId ;  /* 0x000000000015d919 */ /* 0x002e220000008800 */
[----:B------:R-:W-:Y:S01]  /*dd10*/  @!P5 MOV R20, 0x400 ;  /* 0x000004000014d802 */ /* 0x000fe20000000f00 */
[----:B------:R-:W-:Y:S02]  /*dd20*/  @!P5 IMAD.MOV.U32 R35, RZ, RZ, R26 ;  /* 0x000000ffff23d224 */ /* 0x000fe400078e001a */
[----:B------:R-:W-:Y:S01]  /*dd30*/  @!P5 IMAD.MOV.U32 R19, RZ, RZ, R24 ;  /* 0x000000ffff13d224 */ /* 0x000fe200078e0018 */
[----:B0-----:R-:W-:-:S05]  /*dd40*/  @!P5 LEA R20, R21, R20, 0x18 ;  /* 0x000000141514d211 */ /* 0x001fca00078ec0ff */
[----:B------:R0:W-:Y:S02]  /*dd50*/  @!P5 STS.64 [R20+0x48], R26 ;  /* 0x0000481a1400d388 */ /* 0x0001e40000000a00 */
.L_x_493:
[----:B------:R-:W-:Y:S05]  /*dd60*/  WARPSYNC.ALL ;  /* 0x0000000000007948 */ /* 0x000fea0003800000 */
[----:B------:R-:W-:Y:S01]  /*dd70*/  ISETP.NE.AND P6, PT, R0, RZ, PT ;  /* 0x000000ff0000720c */ /* 0x000fe20003fc5270 */
[----:B------:R-:W1:Y:S08]  /*dd80*/  S2UR UR5, SR_CgaCtaId ;  /* 0x00000000000579c3 */ /* 0x000e700000008800 */
[----:B------:R-:W-:Y:S04]  /*dd90*/  BAR.SYNC.DEFER_BLOCKING 0x0 ;  /* 0x0000000000007b1d */ /* 0x000fe80000010000 */
[----:B------:R-:W-:-:S02]  /*dda0*/  @P6 ISETP.NE.AND P5, PT, R35, RZ, PT ;  /* 0x000000ff2300620c */ /* 0x000fc40003fa5270 */
[----:B------:R-:W-:Y:S02]  /*ddb0*/  SEL R36, RZ, 0x1, !P1 ;  /* 0x00000001ff247807 */ /* 0x000fe40004800000 */
[----:B------:R-:W-:Y:S01]  /*ddc0*/  P2R R24, PR, RZ, 0x10 ;  /* 0x00000010ff187803 */ /* 0x000fe20000000000 */
[----:B------:R-:W-:Y:S01]  /*ddd0*/  UMOV UR4, 0x400 ;  /* 0x0000040000047882 */ /* 0x000fe20000000000 */
[----:B------:R-:W-:Y:S01]  /*dde0*/  ISETP.NE.AND P4, PT, R34, RZ, PT ;  /* 0x000000ff2200720c */ /* 0x000fe20003f85270 */
[----:B------:R-:W-:Y:S01]  /*ddf0*/  BSSY.RECONVERGENT B0, `(.L_x_506) ;  /* 0x00000f1000007945 */ /* 0x000fe20003800200 */
[----:B-1----:R-:W-:-:S09]  /*de00*/  ULEA UR4, UR5, UR4, 0x18 ;  /* 0x0000000405047291 */ /* 0x002fd2000f8ec0ff */
[----:B0-----:R-:W0:Y:S02]  /*de10*/  @P6 LDS.64 R20, [UR4+0x48] ;  /* 0x00004804ff146984 */ /* 0x001e240008000a00 */
[----:B0-----:R-:W-:Y:S01]  /*de20*/  @P6 SEL R22, R21, RZ, !P5 ;  /* 0x000000ff15166207 */ /* 0x001fe20006800000 */
[----:B------:R-:W-:Y:S01]  /*de30*/  @P6 IMAD.IADD R20, R35, 0x1, R20 ;  /* 0x0000000123146824 */ /* 0x000fe200078e0214 */
[----:B------:R-:W-:-:S03]  /*de40*/  ISETP.NE.AND P5, PT, R30, RZ, PT ;  /* 0x000000ff1e00720c */ /* 0x000fc60003fa5270 */
[----:B------:R-:W-:Y:S02]  /*de50*/  @P6 IMAD.IADD R19, R19, 0x1, R22 ;  /* 0x0000000113136824 */ /* 0x000fe400078e0216 */
[----:B------:R-:W-:Y:S01]  /*de60*/  @P6 IMAD.MOV.U32 R35, RZ, RZ, R20 ;  /* 0x000000ffff236224 */ /* 0x000fe200078e0014 */
[----:B------:R-:W-:Y:S02]  /*de70*/  ISETP.NE.AND P6, PT, R31, RZ, PT ;  /* 0x000000ff1f00720c */ /* 0x000fe40003fc5270 */
[----:B------:R-:W-:Y:S01]  /*de80*/  SEL R20, R19, RZ, !P1 ;  /* 0x000000ff13147207 */ /* 0x000fe20004800000 */
[----:B------:R-:W-:-:S04]  /*de90*/  IMAD.IADD R39, R36, 0x1, R35 ;  /* 0x0000000124277824 */ /* 0x000fc800078e0223 */
[----:B------:R-:W-:Y:S02]  /*dea0*/  IMAD.IADD R3, R3, 0x1, R20 ;  /* 0x0000000103037824 */ /* 0x000fe400078e0214 */
[----:B------:R-:W-:Y:S02]  /*deb0*/  VIADD R20, R36, 0x1 ;  /* 0x0000000124147836 */ /* 0x000fe40000000000 */
[----:B------:R-:W-:Y:S01]  /*dec0*/  @!P0 IMAD.MOV R20, RZ, RZ, R36 ;  /* 0x000000ffff148224 */ /* 0x000fe200078e0224 */
[----:B------:R-:W-:-:S03]  /*ded0*/  SEL R22, R3, RZ, !P0 ;  /* 0x000000ff03167207 */ /* 0x000fc60004000000 */
[----:B------:R-:W-:Y:S02]  /*dee0*/  IMAD.IADD R23, R35, 0x1, R20 ;  /* 0x0000000123177824 */ /* 0x000fe400078e0214 */
[----:B------:R-:W-:-:S03]  /*def0*/  IMAD.IADD R5, R5, 0x1, R22 ;  /* 0x0000000105057824 */ /* 0x000fc600078e0216 */
[----:B------:R-:W-:Y:S01]  /*df00*/  IADD3 R22, PT, PT, R23, 0x1, RZ ;  /* 0x0000000117167810 */ /* 0x000fe20007ffe0ff */
[----:B------:R-:W-:Y:S01]  /*df10*/  @!P4 IMAD.MOV R22, RZ, RZ, R23 ;  /* 0x000000ffff16c224 */ /* 0x000fe200078e0217 */
[----:B------:R-:W-:Y:S02]  /*df20*/  SEL R20, R5, RZ, !P4 ;  /* 0x000000ff05147207 */ /* 0x000fe40006000000 */
[----:B------:R-:W-:Y:S01]  /*df30*/  ISETP.NE.AND P4, PT, R24, RZ, PT ;  /* 0x000000ff1800720c */ /* 0x000fe20003f85270 */
[----:B------:R-:W-:Y:S02]  /*df40*/  VIADD R24, R22, 0x1 ;  /* 0x0000000116187836 */ /* 0x000fe40000000000 */
[----:B------:R-:W-:Y:S02]  /*df50*/  IMAD.IADD R7, R7, 0x1, R20 ;  /* 0x0000000107077824 */ /* 0x000fe400078e0214 */
[----:B------:R-:W0:Y:S01]  /*df60*/  LDS.64 R20, [UR4+0x70] ;  /* 0x00007004ff147984 */ /* 0x000e220008000a00 */
[----:B------:R-:W-:-:S02]  /*df70*/  @!P6 IMAD.MOV R24, RZ, RZ, R22 ;  /* 0x000000ffff18e224 */ /* 0x000fc400078e0216 */
[----:B------:R-:W-:Y:S02]  /*df80*/  SEL R26, R7, RZ, !P6 ;  /* 0x000000ff071a7207 */ /* 0x000fe40007000000 */
[----:B------:R-:W-:Y:S02]  /*df90*/  VIADD R25, R24, 0x1 ;  /* 0x0000000118197836 */ /* 0x000fe40000000000 */
[----:B------:R-:W-:Y:S02]  /*dfa0*/  @!P5 IMAD.MOV R25, RZ, RZ, R24 ;  /* 0x000000ffff19d224 */ /* 0x000fe400078e0218 */
[----:B------:R-:W-:Y:S02]  /*dfb0*/  IMAD.IADD R9, R9, 0x1, R26 ;  /* 0x0000000109097824 */ /* 0x000fe400078e021a */
[----:B------:R-:W-:Y:S02]  /*dfc0*/  VIADD R27, R25, 0x1 ;  /* 0x00000001191b7836 */ /* 0x000fe40000000000 */
[----:B------:R-:W-:Y:S01]  /*dfd0*/  @!P2 IMAD.MOV R27, RZ, RZ, R25 ;  /* 0x000000ffff1ba224 */ /* 0x000fe200078e0219 */
[----:B------:R-:W-:-:S05]  /*dfe0*/  SEL R26, R9, RZ, !P5 ;  /* 0x000000ff091a7207 */ /* 0x000fca0006800000 */
[----:B------:R-:W-:Y:S02]  /*dff0*/  IMAD.IADD R11, R11, 0x1, R26 ;  /* 0x000000010b0b7824 */ /* 0x000fe400078e021a */
[----:B------:R-:W1:Y:S03]  /*e000*/  LDS R26, [UR4+0x6c] ;  /* 0x00006c04ff1a7984 */ /* 0x000e660008000800 */
[----:B------:R-:W-:-:S05]  /*e010*/  SEL R32, R11, RZ, !P2 ;  /* 0x000000ff0b207207 */ /* 0x000fca0005000000 */
[----:B------:R-:W-:Y:S02]  /*e020*/  IMAD.IADD R13, R13, 0x1, R32 ;  /* 0x000000010d0d7824 */ /* 0x000fe400078e0220 */
[----:B------:R-:W-:Y:S02]  /*e030*/  VIADD R32, R27, 0x1 ;  /* 0x000000011b207836 */ /* 0x000fe40000000000 */
[----:B------:R-:W-:Y:S01]  /*e040*/  @!P3 IMAD.MOV R32, RZ, RZ, R27 ;  /* 0x000000ffff20b224 */ /* 0x000fe200078e021b */
[----:B------:R-:W-:-:S03]  /*e050*/  SEL R38, R13, RZ, !P3 ;  /* 0x000000ff0d267207 */ /* 0x000fc60005800000 */
[----:B------:R-:W-:Y:S02]  /*e060*/  VIADD R33, R32, 0x1 ;  /* 0x0000000120217836 */ /* 0x000fe40000000000 */
[----:B------:R-:W-:Y:S01]  /*e070*/  IMAD.IADD R15, R15, 0x1, R38 ;  /* 0x000000010f0f7824 */ /* 0x000fe200078e0226 */
[----:B0-----:R-:W-:Y:S01]  /*e080*/  ISETP.GE.AND P5, PT, R21, 0x101, PT ;  /* 0x000001011500780c */ /* 0x001fe20003fa6270 */
[----:B------:R-:W-:-:S03]  /*e090*/  @!P4 IMAD.MOV R33, RZ, RZ, R32 ;  /* 0x000000ffff21c224 */ /* 0x000fc600078e0220 */
[----:B------:R-:W-:-:S05]  /*e0a0*/  SEL R38, R15, RZ, !P4 ;  /* 0x000000ff0f267207 */ /* 0x000fca0006000000 */
[----:B------:R-:W-:-:S04]  /*e0b0*/  IMAD.IADD R17, R17, 0x1, R38 ;  /* 0x0000000111117824 */ /* 0x000fc800078e0226 */
[----:B------:R-:W-:Y:S05]  /*e0c0*/  @!P5 BRA `(.L_x_507) ;  /* 0x000000080090d947 */ /* 0x000fea0003800000 */
[----:B------:R-:W-:Y:S02]  /*e0d0*/  ISETP.NE.AND P5, PT, R30, RZ, PT ;  /* 0x000000ff1e00720c */ /* 0x000fe40003fa5270 */
[----:B------:R-:W0:Y:S01]  /*e0e0*/  LDS R30, [UR4+0x64] ;  /* 0x00006404ff1e7984 */ /* 0x000e220008000800 */
[----:B------:R-:W-:Y:S01]  /*e0f0*/  BAR.SYNC.DEFER_BLOCKING 0x0 ;  /* 0x0000000000007b1d */ /* 0x000fe20000010000 */
[----:B------:R-:W-:Y:S01]  /*e100*/  ISETP.NE.AND P6, PT, R29, RZ, PT ;  /* 0x000000ff1d00720c */ /* 0x000fe20003fc5270 */
[----:B0-----:R-:W-:Y:S01]  /*e110*/  @P1 IMAD.IADD R35, R35, 0x1, -R30 ;  /* 0x0000000123231824 */ /* 0x001fe200078e0a1e */
[----:B------:R-:W-:-:S07]  /*e120*/  @P0 IADD3 R29, PT, PT, R39, -R30, RZ ;  /* 0x8000001e271d0210 */ /* 0x000fce0007ffe0ff */
        /* <DEDUP_REMOVED lines=9> */
[----:B------:R-:W-:Y:S01]  /*e1c0*/  @P6 IMAD.IADD R33, R33, 0x1, -R30 ;  /* 0x0000000121216824 */ /* 0x000fe200078e0a1e */
[----:B------:R-:W-:Y:S01]  /*e1d0*/  @P2 LEA R25, R25, UR4, 0x3 ;  /* 0x0000000419192c11 */ /* 0x000fe2000f8e18ff */
[----:B------:R0:W-:Y:S01]  /*e1e0*/  @P0 STS.64 [R29], R2 ;  /* 0x000000021d000388 */ /* 0x0001e20000000a00 */
[----:B------:R-:W-:-:S02]  /*e1f0*/  ISETP.NE.AND P0, PT, R34, RZ, PT ;  /* 0x000000ff2200720c */ /* 0x000fc40003f05270 */
[----:B------:R-:W-:Y:S02]  /*e200*/  @P3 LEA R27, R27, UR4, 0x3 ;  /* 0x000000041b1b3c11 */ /* 0x000fe4000f8e18ff */
[----:B------:R-:W-:Y:S02]  /*e210*/  @P4 LEA R32, R32, UR4, 0x3 ;  /* 0x0000000420204c11 */ /* 0x000fe4000f8e18ff */
[----:B------:R-:W-:-:S03]  /*e220*/  @P6 LEA R33, R33, UR4, 0x3 ;  /* 0x0000000421216c11 */ /* 0x000fc6000f8e18ff */
[----:B------:R-:W-:-:S04]  /*e230*/  @P1 IMAD.IADD R22, R22, 0x1, -R30 ;  /* 0x0000000116161824 */ /* 0x000fc800078e0a1e */
[----:B------:R-:W-:Y:S01]  /*e240*/  @P0 IMAD.IADD R23, R23, 0x1, -R30 ;  /* 0x0000000117170824 */ /* 0x000fe200078e0a1e */
[----:B------:R-:W-:-:S04]  /*e250*/  @P1 LEA R22, R22, UR4, 0x3 ;  /* 0x0000000416161c11 */ /* 0x000fc8000f8e18ff */
[----:B------:R-:W-:-:S05]  /*e260*/  @P0 LEA R23, R23, UR4, 0x3 ;  /* 0x0000000417170c11 */ /* 0x000fca000f8e18ff */
[----:B------:R0:W-:Y:S01]  /*e270*/  @P0 STS.64 [R23], R4 ;  /* 0x0000000417000388 */ /* 0x0001e20000000a00 */
[----:B------:R-:W-:-:S03]  /*e280*/  ISETP.GE.AND P0, PT, R0, R21, PT ;  /* 0x000000150000720c */ /* 0x000fc60003f06270 */
        /* <DEDUP_REMOVED lines=8> */
[----:B0-----:R-:W-:Y:S01]  /*e310*/  LOP3.LUT R2, RZ, R0, RZ, 0x33, !PT ;  /* 0x00000000ff027212 */ /* 0x001fe200078e33ff */
[----:B------:R-:W-:Y:S01]  /*e320*/  BSSY.RECONVERGENT B1, `(.L_x_509) ;  /* 0x0000019000017945 */ /* 0x000fe20003800200 */
[----:B------:R-:W-:-:S03]  /*e330*/  IMAD.MOV.U32 R4, RZ, RZ, R0 ;  /* 0x000000ffff047224 */ /* 0x000fc600078e0000 */
[----:B------:R-:W-:-:S05]  /*e340*/  IMAD.IADD R2, R2, 0x1, R21 ;  /* 0x0000000102027824 */ /* 0x000fca00078e0215 */
[C---:B------:R-:W-:Y:S02]  /*e350*/  LOP3.LUT R3, R2.reuse, 0x300, RZ, 0xc0, !PT ;  /* 0x0000030002037812 */ /* 0x040fe400078ec0ff */
[----:B------:R-:W-:Y:S02]  /*e360*/  ISETP.GE.U32.AND P1, PT, R2, 0x300, PT ;  /* 0x000003000200780c */ /* 0x000fe40003f26070 */
[----:B------:R-:W-:-:S13]  /*e370*/  ISETP.NE.AND P0, PT, R3, 0x300, PT ;  /* 0x000003000300780c */ /* 0x000fda0003f05270 */
[----:B------:R-:W-:Y:S05]  /*e380*/  @!P0 BRA `(.L_x_510) ;  /* 0x0000000000488947 */ /* 0x000fea0003800000 */
[----:B------:R-:W0:Y:S01]  /*e390*/  LDC.64 R6, c[0x0][0x3a0] ;  /* 0x0000e800ff067b82 */ /* 0x000e220000000a00 */
[----:B------:R-:W-:Y:S01]  /*e3a0*/  LEA.HI R2, R2, 0x1, RZ, 0x18 ;  /* 0x0000000102027811 */ /* 0x000fe200078fc0ff */
[C---:B------:R-:W-:Y:S01]  /*e3b0*/  IMAD.IADD R9, R0.reuse, 0x1, R30 ;  /* 0x0000000100097824 */ /* 0x040fe200078e021e */
[----:B------:R-:W-:-:S03]  /*e3c0*/  LEA R5, R0, UR4, 0x3 ;  /* 0x0000000400057c11 */ /* 0x000fc6000f8e18ff */
[C---:B------:R-:W-:Y:S01]  /*e3d0*/  IMAD.SHL.U32 R3, R2.reuse, 0x100, RZ ;  /* 0x0000010002037824 */ /* 0x040fe200078e00ff */
[----:B------:R-:W-:Y:S01]  /*e3e0*/  LOP3.LUT R2, R2, 0x3, RZ, 0xc0, !PT ;  /* 0x0000000302027812 */ /* 0x000fe200078ec0ff */
[----:B------:R-:W-:-:S03]  /*e3f0*/  VIADD R5, R5, 0x4 ;  /* 0x0000000405057836 */ /* 0x000fc60000000000 */
[----:B------:R-:W-:Y:S01]  /*e400*/  LOP3.LUT R3, R3, 0x300, RZ, 0xc0, !PT ;  /* 0x0000030003037812 */ /* 0x000fe200078ec0ff */
[----:B------:R-:W-:-:S04]  /*e410*/  IMAD.MOV R8, RZ, RZ, -R2 ;  /* 0x000000ffff087224 */ /* 0x000fc800078e0a02 */
[----:B------:R-:W-:-:S07]  /*e420*/  IMAD.IADD R4, R3, 0x1, R0 ;  /* 0x0000000103047824 */ /* 0x000fce00078e0200 */
.L_x_511:
[----:B--2---:R2:W3:Y:S01]  /*e430*/  LDS R11, [R5] ;  /* 0x00000000050b7984 */ /* 0x0044e20000000800 */
[----:B0-----:R-:W-:-:S04]  /*e440*/  IMAD.WIDE R2, R9, 0x4, R6 ;  /* 0x0000000409027825 */ /* 0x001fc800078e0206 */
[----:B------:R-:W-:Y:S02]  /*e450*/  VIADD R8, R8, 0x1 ;  /* 0x0000000108087836 */ /* 0x000fe40000000000 */
[----:B------:R-:W-:Y:S02]  /*e460*/  VIADD R9, R9, 0x100 ;  /* 0x0000010009097836 */ /* 0x000fe40000000000 */
[----:B--2---:R-:W-:Y:S01]  /*e470*/  VIADD R5, R5, 0x800 ;  /* 0x0000080005057836 */ /* 0x004fe20000000000 */
[----:B------:R-:W-:Y:S01]  /*e480*/  ISETP.NE.AND P0, PT, R8, RZ, PT ;  /* 0x000000ff0800720c */ /* 0x000fe20003f05270 */
[----:B---3--:R2:W-:-:S12]  /*e490*/  STG.E desc[UR8][R2.64], R11 ;  /* 0x0000000b02007986 */ /* 0x0085d8000c101908 */
[----:B------:R-:W-:Y:S05]  /*e4a0*/  @P0 BRA `(.L_x_511) ;  /* 0xfffffffc00e00947 */ /* 0x000fea000383ffff */
.L_x_510:
[----:B------:R-:W-:Y:S05]  /*e4b0*/  BSYNC.RECONVERGENT B1 ;  /* 0x0000000000017941 */ /* 0x000fea0003800200 */
.L_x_509:
[----:B------:R-:W-:Y:S05]  /*e4c0*/  @!P1 BRA `(.L_x_508) ;  /* 0x00000008000c9947 */ /* 0x000fea0003800000 */
[----:B------:R-:W0:Y:S01]  /*e4d0*/  LDCU.64 UR6, c[0x0][0x3a0] ;  /* 0x00007400ff0677ac */ /* 0x000e220008000a00 */
[----:B--2---:R-:W-:Y:S01]  /*e4e0*/  IMAD.IADD R2, R21, 0x1, -R4 ;  /* 0x0000000115027824 */ /* 0x004fe200078e0a04 */
        /* <DEDUP_REMOVED lines=13> */
.L_x_514:
[----:B0-----:R-:W0:Y:S01]  /*e5c0*/  LDS R13, [R12+-0x1000] ;  /* 0xfff000000c0d7984 */ /* 0x001e220000000800 */
[C---:B------:R-:W-:Y:S02]  /*e5d0*/  VIADD R9, R5.reuse, 0x400 ;  /* 0x0000040005097836 */ /* 0x040fe40000000000 */
[C---:B------:R-:W-:Y:S01]  /*e5e0*/  VIADD R11, R5.reuse, 0x800 ;  /* 0x00000800050b7836 */ /* 0x040fe20000000000 */
[----:B------:R-:W2:Y:S01]  /*e5f0*/  LDS R17, [R12+-0x800] ;  /* 0xfff800000c117984 */ /* 0x000ea20000000800 */
[C---:B------:R-:W-:Y:S02]  /*e600*/  VIADD R15, R5.reuse, 0xc00 ;  /* 0x00000c00050f7836 */ /* 0x040fe40000000000 */
[--C-:B------:R-:W-:Y:S01]  /*e610*/  IMAD.WIDE R6, R5, 0x4, R2.reuse ;  /* 0x0000000405067825 */ /* 0x100fe200078e0202 */
[----:B------:R-:W3:Y:S03]  /*e620*/  LDS R19, [R12] ;  /* 0x000000000c137984 */ /* 0x000ee60000000800 */
[--C-:B------:R-:W-:Y:S01]  /*e630*/  IMAD.WIDE R8, R9, 0x4, R2.reuse ;  /* 0x0000000409087825 */ /* 0x100fe200078e0202 */
[----:B------:R-:W4:Y:S03]  /*e640*/  LDS R23, [R12+0x800] ;  /* 0x000800000c177984 */ /* 0x000f260000000800 */
[--C-:B------:R-:W-:Y:S01]  /*e650*/  IMAD.WIDE R10, R11, 0x4, R2.reuse ;  /* 0x000000040b0a7825 */ /* 0x100fe200078e0202 */
[----:B------:R-:W5:Y:S03]  /*e660*/  LDS R25, [R12+0x1000] ;  /* 0x001000000c197984 */ /* 0x000f660000000800 */
[----:B------:R-:W-:Y:S01]  /*e670*/  IMAD.WIDE R14, R15, 0x4, R2 ;  /* 0x000000040f0e7825 */ /* 0x000fe200078e0202 */
[----:B------:R-:W1:Y:S03]  /*e680*/  LDS R27, [R12+0x1800] ;  /* 0x001800000c1b7984 */ /* 0x000e660000000800 */
[----:B------:R-:W-:Y:S01]  /*e690*/  VIADD R4, R4, 0x1000 ;  /* 0x0000100004047836 */ /* 0x000fe20000000000 */
[----:B------:R-:W1:Y:S01]  /*e6a0*/  LDS R29, [R12+0x2000] ;  /* 0x002000000c1d7984 */ /* 0x000e620000000800 */
[----:B------:R-:W-:-:S03]  /*e6b0*/  VIADD R5, R5, 0x1000 ;  /* 0x0000100005057836 */ /* 0x000fc60000000000 */
[----:B------:R-:W1:Y:S01]  /*e6c0*/  LDS R31, [R12+0x2800] ;  /* 0x002800000c1f7984 */ /* 0x000e620000000800 */
[----:B------:R-:W-:-:S03]  /*e6d0*/  ISETP.GE.AND P1, PT, R4, R49, PT ;  /* 0x000000310400720c */ /* 0x000fc60003f26270 */
[----:B------:R-:W1:Y:S04]  /*e6e0*/  LDS R33, [R12+0x3000] ;  /* 0x003000000c217984 */ /* 0x000e680000000800 */
[----:B------:R-:W1:Y:S04]  /*e6f0*/  LDS R35, [R12+0x3800] ;  /* 0x003800000c237984 */ /* 0x000e680000000800 */
[----:B------:R-:W1:Y:S04]  /*e700*/  LDS R37, [R12+0x4000] ;  /* 0x004000000c257984 */ /* 0x000e680000000800 */
[----:B------:R-:W1:Y:S04]  /*e710*/  LDS R39, [R12+0x4800] ;  /* 0x004800000c277984 */ /* 0x000e680000000800 */
[----:B------:R-:W1:Y:S04]  /*e720*/  LDS R41, [R12+0x5000] ;  /* 0x005000000c297984 */ /* 0x000e680000000800 */
[----:B------:R-:W1:Y:S04]  /*e730*/  LDS R43, [R12+0x5800] ;  /* 0x005800000c2b7984 */ /* 0x000e680000000800 */
[----:B------:R-:W1:Y:S04]  /*e740*/  LDS R45, [R12+0x6000] ;  /* 0x006000000c2d7984 */ /* 0x000e680000000800 */
[----:B------:R3:W1:Y:S04]  /*e750*/  LDS R47, [R12+0x6800] ;  /* 0x006800000c2f7984 */ /* 0x0006680000000800 */
[----:B0-----:R0:W-:Y:S04]  /*e760*/  STG.E desc[UR8][R6.64+-0x800], R13 ;  /* 0xfff8000d06007986 */ /* 0x0011e8000c101908 */
[----:B--2---:R0:W-:Y:S01]  /*e770*/  STG.E desc[UR8][R6.64+-0x400], R17 ;  /* 0xfffc001106007986 */ /* 0x0041e2000c101908 */
[----:B---3--:R-:W-:-:S03]  /*e780*/  VIADD R12, R12, 0x8000 ;  /* 0x000080000c0c7836 */ /* 0x008fc60000000000 */
[----:B------:R0:W-:Y:S04]  /*e790*/  STG.E desc[UR8][R6.64], R19 ;  /* 0x0000001306007986 */ /* 0x0001e8000c101908 */
[----:B----4-:R0:W-:Y:S04]  /*e7a0*/  STG.E desc[UR8][R6.64+0x400], R23 ;  /* 0x0004001706007986 */ /* 0x0101e8000c101908 */
[----:B-----5:R0:W-:Y:S04]  /*e7b0*/  STG.E desc[UR8][R8.64+-0x800], R25 ;  /* 0xfff8001908007986 */ /* 0x0201e8000c101908 */
[----:B-1----:R0:W-:Y:S04]  /*e7c0*/  STG.E desc[UR8][R8.64+-0x400], R27 ;  /* 0xfffc001b08007986 */ /* 0x0021e8000c101908 */
        /* <DEDUP_REMOVED lines=11> */
.L_x_513:
[----:B------:R-:W-:Y:S05]  /*e880*/  BSYNC.RECONVERGENT B1 ;  /* 0x0000000000017941 */ /* 0x000fea0003800200 */
.L_x_512:
[----:B0-----:R-:W-:Y:S01]  /*e890*/  IMAD.IADD R6, R21, 0x1, -R4 ;  /* 0x0000000115067824 */ /* 0x001fe200078e0a04 */
[----:B------:R-:W-:Y:S04]  /*e8a0*/  BSSY.RECONVERGENT B1, `(.L_x_515) ;  /* 0x000001a000017945 */ /* 0x000fe80003800200 */
[----:B------:R-:W-:-:S13]  /*e8b0*/  ISETP.GT.AND P1, PT, R6, 0x400, PT ;  /* 0x000004000600780c */ /* 0x000fda0003f24270 */
[----:B------:R-:W-:Y:S05]  /*e8c0*/  @!P1 BRA `(.L_x_516) ;  /* 0x00000000005c9947 */ /* 0x000fea0003800000 */
[----:B------:R-:W0:Y:S01]  /*e8d0*/  LDS R11, [R12+-0x1000] ;  /* 0xfff000000c0b7984 */ /* 0x000e220000000800 */
[C---:B------:R-:W-:Y:S01]  /*e8e0*/  VIADD R9, R5.reuse, 0x400 ;  /* 0x0000040005097836 */ /* 0x040fe20000000000 */
[----:B------:R-:W-:Y:S01]  /*e8f0*/  PLOP3.LUT P0, PT, PT, PT, PT, 0x8, 0x80 ;  /* 0x000000000080781c */ /* 0x000fe20003f0e170 */
[--C-:B------:R-:W-:Y:S01]  /*e900*/  IMAD.WIDE R6, R5, 0x4, R2.reuse ;  /* 0x0000000405067825 */ /* 0x100fe200078e0202 */
[----:B------:R-:W2:Y:S03]  /*e910*/  LDS R13, [R12+-0x800] ;  /* 0xfff800000c0d7984 */ /* 0x000ea60000000800 */
[----:B------:R-:W-:Y:S01]  /*e920*/  IMAD.WIDE R8, R9, 0x4, R2 ;  /* 0x0000000409087825 */ /* 0x000fe200078e0202 */
[----:B------:R-:W3:Y:S03]  /*e930*/  LDS R15, [R12] ;  /* 0x000000000c0f7984 */ /* 0x000ee60000000800 */
[----:B------:R-:W-:Y:S01]  /*e940*/  VIADD R4, R4, 0x800 ;  /* 0x0000080004047836 */ /* 0x000fe20000000000 */
[----:B------:R-:W4:Y:S01]  /*e950*/  LDS R17, [R12+0x800] ;  /* 0x000800000c117984 */ /* 0x000f220000000800 */
[----:B------:R-:W-:-:S03]  /*e960*/  VIADD R5, R5, 0x800 ;  /* 0x0000080005057836 */ /* 0x000fc60000000000 */
[----:B------:R-:W5:Y:S04]  /*e970*/  LDS R19, [R12+0x1000] ;  /* 0x001000000c137984 */ /* 0x000f680000000800 */
[----:B------:R-:W1:Y:S04]  /*e980*/  LDS R23, [R12+0x1800] ;  /* 0x001800000c177984 */ /* 0x000e680000000800 */
[----:B------:R-:W1:Y:S04]  /*e990*/  LDS R25, [R12+0x2000] ;  /* 0x002000000c197984 */ /* 0x000e680000000800 */
[----:B------:R0:W1:Y:S02]  /*e9a0*/  LDS R27, [R12+0x2800] ;  /* 0x002800000c1b7984 */ /* 0x0000640000000800 */
[----:B0-----:R-:W-:-:S02]  /*e9b0*/  VIADD R12, R12, 0x4000 ;  /* 0x000040000c0c7836 */ /* 0x001fc40000000000 */
[----:B------:R0:W-:Y:S04]  /*e9c0*/  STG.E desc[UR8][R6.64+-0x800], R11 ;  /* 0xfff8000b06007986 */ /* 0x0001e8000c101908 */
[----:B--2---:R0:W-:Y:S04]  /*e9d0*/  STG.E desc[UR8][R6.64+-0x400], R13 ;  /* 0xfffc000d06007986 */ /* 0x0041e8000c101908 */
[----:B---3--:R0:W-:Y:S04]  /*e9e0*/  STG.E desc[UR8][R6.64], R15 ;  /* 0x0000000f06007986 */ /* 0x0081e8000c101908 */
[----:B----4-:R0:W-:Y:S04]  /*e9f0*/  STG.E desc[UR8][R6.64+0x400], R17 ;  /* 0x0004001106007986 */ /* 0x0101e8000c101908 */
[----:B-----5:R0:W-:Y:S04]  /*ea00*/  STG.E desc[UR8][R8.64+-0x800], R19 ;  /* 0xfff8001308007986 */ /* 0x0201e8000c101908 */
[----:B-1----:R0:W-:Y:S04]  /*ea10*/  STG.E desc[UR8][R8.64+-0x400], R23 ;  /* 0xfffc001708007986 */ /* 0x0021e8000c101908 */
[----:B------:R0:W-:Y:S04]  /*ea20*/  STG.E desc[UR8][R8.64], R25 ;  /* 0x0000001908007986 */ /* 0x0001e8000c101908 */
[----:B------:R0:W-:Y:S02]  /*ea30*/  STG.E desc[UR8][R8.64+0x400], R27 ;  /* 0x0004001b08007986 */ /* 0x0001e4000c101908 */
.L_x_516:
[----:B------:R-:W-:Y:S05]  /*ea40*/  BSYNC.RECONVERGENT B1 ;  /* 0x0000000000017941 */ /* 0x000fea0003800200 */
.L_x_515:
[----:B------:R-:W-:-:S13]  /*ea50*/  ISETP.LT.OR P0, PT, R4, R21, P0 ;  /* 0x000000150400720c */ /* 0x000fda0000701670 */
[----:B------:R-:W-:Y:S05]  /*ea60*/  @!P0 BRA `(.L_x_508) ;  /* 0x0000000000a48947 */ /* 0x000fea0003800000 */
[----:B0-----:R-:W0:Y:S01]  /*ea70*/  LDS R7, [R12+-0x1000] ;  /* 0xfff000000c077984 */ /* 0x001e220000000800 */
[----:B------:R-:W-:-:S03]  /*ea80*/  IMAD.WIDE R2, R5, 0x4, R2 ;  /* 0x0000000405027825 */ /* 0x000fc600078e0202 */
[----:B------:R-:W2:Y:S04]  /*ea90*/  LDS R9, [R12+-0x800] ;  /* 0xfff800000c097984 */ /* 0x000ea80000000800 */
[----:B------:R-:W3:Y:S04]  /*eaa0*/  LDS R11, [R12] ;  /* 0x000000000c0b7984 */ /* 0x000ee80000000800 */
[----:B------:R-:W4:Y:S04]  /*eab0*/  LDS R13, [R12+0x800] ;  /* 0x000800000c0d7984 */ /* 0x000f280000000800 */
[----:B0-----:R0:W-:Y:S04]  /*eac0*/  STG.E desc[UR8][R2.64+-0x800], R7 ;  /* 0xfff8000702007986 */ /* 0x0011e8000c101908 */
[----:B--2---:R0:W-:Y:S04]  /*ead0*/  STG.E desc[UR8][R2.64+-0x400], R9 ;  /* 0xfffc000902007986 */ /* 0x0041e8000c101908 */
[----:B---3--:R0:W-:Y:S04]  /*eae0*/  STG.E desc[UR8][R2.64], R11 ;  /* 0x0000000b02007986 */ /* 0x0081e8000c101908 */
[----:B----4-:R0:W-:Y:S01]  /*eaf0*/  STG.E desc[UR8][R2.64+0x400], R13 ;  /* 0x0004000d02007986 */ /* 0x0101e2000c101908 */
[----:B------:R-:W-:Y:S05]  /*eb00*/  BRA `(.L_x_508) ;  /* 0x00000000007c7947 */ /* 0x000fea0003800000 */
.L_x_507:
[----:B------:R-:W0:Y:S01]  /*eb10*/  @P1 LDC.64 R36, c[0x0][0x3a0] ;  /* 0x0000e800ff241b82 */ /* 0x000e220000000a00 */
[----:B------:R-:W-:Y:S02]  /*eb20*/  ISETP.NE.AND P6, PT, R30, RZ, PT ;  /* 0x000000ff1e00720c */ /* 0x000fe40003fc5270 */
[----:B------:R-:W-:-:S05]  /*eb30*/  ISETP.NE.AND P5, PT, R29, RZ, PT ;  /* 0x000000ff1d00720c */ /* 0x000fca0003fa5270 */
[----:B------:R-:W2:Y:S08]  /*eb40*/  @P0 LDC.64 R48, c[0x0][0x3a0] ;  /* 0x0000e800ff300b82 */ /* 0x000eb00000000a00 */
[----:B------:R-:W3:Y:S01]  /*eb50*/  @P6 LDC.64 R40, c[0x0][0x3a0] ;  /* 0x0000e800ff286b82 */ /* 0x000ee20000000a00 */
[----:B0-----:R-:W-:-:S07]  /*eb60*/  @P1 IMAD.WIDE R46, R35, 0x4, R36 ;  /* 0x00000004232e1825 */ /* 0x001fce00078e0224 */
[----:B------:R-:W0:Y:S01]  /*eb70*/  @P4 LDC.64 R36, c[0x0][0x3a0] ;  /* 0x0000e800ff244b82 */ /* 0x000e220000000a00 */
[----:B------:R4:W-:Y:S01]  /*eb80*/  @P1 STG.E desc[UR8][R46.64], R19 ;  /* 0x000000132e001986 */ /* 0x0009e2000c101908 */
[----:B------:R-:W-:Y:S01]  /*eb90*/  ISETP.NE.AND P1, PT, R31, RZ, PT ;  /* 0x000000ff1f00720c */ /* 0x000fe20003f25270 */
[----:B--2---:R-:W-:-:S05]  /*eba0*/  @P0 IMAD.WIDE R48, R39, 0x4, R48 ;  /* 0x0000000427300825 */ /* 0x004fca00078e0230 */
[----:B------:R-:W2:Y:S01]  /*ebb0*/  @P2 LDC.64 R30, c[0x0][0x3a0] ;  /* 0x0000e800ff1e2b82 */ /* 0x000ea20000000a00 */
[----:B------:R4:W-:Y:S01]  /*ebc0*/  @P0 STG.E desc[UR8][R48.64], R3 ;  /* 0x0000000330000986 */ /* 0x0009e2000c101908 */
[----:B------:R-:W-:Y:S01]  /*ebd0*/  ISETP.NE.AND P0, PT, R34, RZ, PT ;  /* 0x000000ff2200720c */ /* 0x000fe20003f05270 */
[----:B---3--:R-:W-:-:S05]  /*ebe0*/  @P6 IMAD.WIDE R40, R24, 0x4, R40 ;  /* 0x0000000418286825 */ /* 0x008fca00078e0228 */
[----:B------:R-:W3:Y:S08]  /*ebf0*/  @P3 LDC.64 R34, c[0x0][0x3a0] ;  /* 0x0000e800ff223b82 */ /* 0x000ef00000000a00 */
[----:B------:R-:W5:Y:S01]  /*ec00*/  @P1 LDC.64 R42, c[0x0][0x3a0] ;  /* 0x0000e800ff2a1b82 */ /* 0x000f620000000a00 */
[----:B0-----:R-:W-:-:S07]  /*ec10*/  @P4 IMAD.WIDE R36, R32, 0x4, R36 ;  /* 0x0000000420244825 */ /* 0x001fce00078e0224 */
[----:B------:R-:W0:Y:S01]  /*ec20*/  @P0 LDC.64 R44, c[0x0][0x3a0] ;  /* 0x0000e800ff2c0b82 */ /* 0x000e220000000a00 */
[----:B--2---:R-:W-:-:S07]  /*ec30*/  @P2 IMAD.WIDE R30, R25, 0x4, R30 ;  /* 0x00000004191e2825 */ /* 0x004fce00078e021e */
[----:B------:R-:W2:Y:S01]  /*ec40*/  @P5 LDC.64 R38, c[0x0][0x3a0] ;  /* 0x0000e800ff265b82 */ /* 0x000ea20000000a00 */
[----:B---3--:R-:W-:-:S04]  /*ec50*/  @P3 IMAD.WIDE R34, R27, 0x4, R34 ;  /* 0x000000041b223825 */ /* 0x008fc800078e0222 */
[----:B-----5:R-:W-:-:S04]  /*ec60*/  @P1 IMAD.WIDE R42, R22, 0x4, R42 ;  /* 0x00000004162a1825 */ /* 0x020fc800078e022a */
[----:B0-----:R-:W-:-:S05]  /*ec70*/  @P0 IMAD.WIDE R44, R23, 0x4, R44 ;  /* 0x00000004172c0825 */ /* 0x001fca00078e022c */
[----:B------:R4:W-:Y:S01]  /*ec80*/  @P0 STG.E desc[UR8][R44.64], R5 ;  /* 0x000000052c000986 */ /* 0x0009e2000c101908 */
[----:B--2---:R-:W-:-:S03]  /*ec90*/  @P5 IMAD.WIDE R38, R33, 0x4, R38 ;  /* 0x0000000421265825 */ /* 0x004fc600078e0226 */
[----:B------:R4:W-:Y:S04]  /*eca0*/  @P1 STG.E desc[UR8][R42.64], R7 ;  /* 0x000000072a001986 */ /* 0x0009e8000c101908 */
[----:B------:R4:W-:Y:S04]  /*ecb0*/  @P6 STG.E desc[UR8][R40.64], R9 ;  /* 0x0000000928006986 */ /* 0x0009e8000c101908 */
[----:B------:R4:W-:Y:S04]  /*ecc0*/  @P2 STG.E desc[UR8][R30.64], R11 ;  /* 0x0000000b1e002986 */ /* 0x0009e8000c101908 */
[----:B------:R4:W-:Y:S04]  /*ecd0*/  @P3 STG.E desc[UR8][R34.64], R13 ;  /* 0x0000000d22003986 */ /* 0x0009e8000c101908 */
[----:B------:R4:W-:Y:S04]  /*ece0*/  @P4 STG.E desc[UR8][R36.64], R15 ;  /* 0x0000000f24004986 */ /* 0x0009e8000c101908 */
[----:B------:R4:W-:Y:S02]  /*ecf0*/  @P5 STG.E desc[UR8][R38.64], R17 ;  /* 0x0000001126005986 */ /* 0x0009e4000c101908 */
.L_x_508:
[----:B------:R-:W-:Y:S05]  /*ed00*/  BSYNC.RECONVERGENT B0 ;  /* 0x0000000000007941 */ /* 0x000fea0003800200 */
.L_x_506:
[----:B------:R-:W-:-:S13]  /*ed10*/  ISETP.NE.AND P0, PT, R0, 0xff, PT ;  /* 0x000000ff0000780c */ /* 0x000fda0003f05270 */
[----:B------:R-:W-:Y:S05]  /*ed20*/  @P0 EXIT ;  /* 0x000000000000094d */ /* 0x000fea0003800000 */
[----:B------:R-:W-:Y:S01]  /*ed30*/  ISETP.NE.AND P0, PT, R28, 0x900, PT ;  /* 0x000009001c00780c */ /* 0x000fe20003f05270 */
[----:B0---4-:R-:W0:-:S12]  /*ed40*/  LDC.64 R4, c[0x0][0x3a8] ;  /* 0x0000ea00ff047b82 */ /* 0x011e180000000a00 */
[----:B--2---:R-:W1:Y:S02]  /*ed50*/  @!P0 LDC.64 R2, c[0x0][0x3a0] ;  /* 0x0000e800ff028b82 */ /* 0x004e640000000a00 */
[----:B-1----:R-:W-:-:S04]  /*ed60*/  @!P0 IMAD.WIDE R2, R26, 0x4, R2 ;  /* 0x000000041a028825 */ /* 0x002fc800078e0202 */
[----:B------:R-:W-:Y:S01]  /*ed70*/  @!P0 VIADD R26, R26, 0x1 ;  /* 0x000000011a1a8836 */ /* 0x000fe20000000000 */
[----:B------:R-:W-:Y:S04]  /*ed80*/  @!P0 STG.E desc[UR8][R2.64], R20 ;  /* 0x0000001402008986 */ /* 0x000fe8000c101908 */
[----:B0-----:R-:W-:Y:S01]  /*ed90*/  STG.E desc[UR8][R4.64], R26 ;  /* 0x0000001a04007986 */ /* 0x001fe2000c101908 */
[----:B------:R-:W-:Y:S05]  /*eda0*/  EXIT ;  /* 0x000000000000794d */ /* 0x000fea0003800000 */
.L_x_388:
[----:B------:R-:W-:Y:S01]  /*edb0*/  BSSY B0, `(.L_x_517) ;  /* 0x0000006000007945 */ /* 0x000fe20003800000 */
[----:B------:R-:W-:Y:S01]  /*edc0*/  PLOP3.LUT P5, PT, P5, PT, PT, 0x8, 0x80 ;  /* 0x000000000080781c */ /* 0x000fe20002fae170 */
[----:B------:R-:W-:-:S12]  /*edd0*/  IMAD.MOV.U32 R25, RZ, RZ, -0x1 ;  /* 0xffffffffff197424 */ /* 0x000fd800078e00ff */
[----:B------:R-:W-:Y:S05]  /*ede0*/  WARPSYNC.COLLECTIVE R25, `(.L_x_518) ;  /* 0x0000000019087348 */ /* 0x000fea0003c00000 */
[----:B------:R-:W-:Y:S01]  /*edf0*/  VOTE.ANY P5, P5 ;  /* 0x0000000000ff7806 */ /* 0x000fe200028a0100 */
[----:B------:R-:W-:-:S12]  /*ee00*/  ENDCOLLECTIVE ;  /* 0x000000000000791b */ /* 0x000fd80003800000 */
.L_x_518:
[----:B------:R-:W-:Y:S05]  /*ee10*/  BSYNC B0 ;  /* 0x0000000000007941 */ /* 0x000fea0003800000 */
.L_x_517:
[----:B------:R-:W-:Y:S05]  /*ee20*/  BRA `(.L_x_519) ;  /* 0xffffff6400387947 */ /* 0x000fea000383ffff */
.L_x_390:
[----:B------:R-:W0:Y:S01]  /*ee30*/  S2R R17, SR_GEMASK ;  /* 0x0000000000117919 */ /* 0x000e220000003c00 */
[----:B------:R-:W-:Y:S01]  /*ee40*/  BSSY B0, `(.L_x_520) ;  /* 0x0000006000007945 */ /* 0x000fe20003800000 */
[----:B------:R-:W-:Y:S01]  /*ee50*/  PLOP3.LUT P6, PT, P6, PT, PT, 0x8, 0x80 ;  /* 0x000000000080781c */ /* 0x000fe200037ce170 */
[----:B------:R-:W-:-:S12]  /*ee60*/  IMAD.MOV.U32 R25, RZ, RZ, -0x1 ;  /* 0xffffffffff197424 */ /* 0x000fd800078e00ff */
[----:B0-----:R-:W-:Y:S05]  /*ee70*/  WARPSYNC.COLLECTIVE R25, `(.L_x_521) ;  /* 0x0000000019087348 */ /* 0x001fea0003c00000 */
[----:B------:R-:W-:Y:S01]  /*ee80*/  VOTE.ANY R25, PT, P6 ;  /* 0x0000000000197806 */ /* 0x000fe200030e0100 */
[----:B0-----:R-:W-:Y:S06]  /*ee90*/  ENDCOLLECTIVE ;  /* 0x000000000000791b */ /* 0x001fec0003800000 */
.L_x_521:
[----:B------:R-:W-:Y:S05]  /*eea0*/  BSYNC B0 ;  /* 0x0000000000007941 */ /* 0x000fea0003800000 */
.L_x_520:
[----:B------:R-:W-:Y:S01]  /*eeb0*/  LOP3.LUT R25, R25, 0x80000000, R17, 0xec, !PT ;  /* 0x8000000019197812 */ /* 0x000fe200078eec11 */
[----:B------:R-:W-:Y:S02]  /*eec0*/  HFMA2 R23, -RZ, RZ, 0, 5.9604644775390625e-08 ;  /* 0x00000001ff177431 */ /* 0x000fe400000001ff */
[----:B------:R-:W-:Y:S01]  /*eed0*/  IMAD.MOV.U32 R38, RZ, RZ, R12 ;  /* 0x000000ffff267224 */ /* 0x000fe200078e000c */
[----:B------:R-:W-:Y:S01]  /*eee0*/  ISETP.NE.AND P1, PT, R12, RZ, PT ;  /* 0x000000ff0c00720c */ /* 0x000fe20003f25270 */
[C---:B------:R-:W-:Y:S01]  /*eef0*/  VIADD R16, R25.reuse, 0xffffffff ;  /* 0xffffffff19107836 */ /* 0x040fe20000000000 */
[----:B------:R-:W-:Y:S02]  /*ef00*/  ISETP.NE.U32.AND P5, PT, R14, 0x65, PT ;  /* 0x000000650e00780c */ /* 0x000fe40003fa5070 */
[----:B------:R-:W-:Y:S02]  /*ef10*/  LOP3.LUT R26, RZ, R0, RZ, 0x33, !PT ;  /* 0x00000000ff1a7212 */ /* 0x000fe400078e33ff */
[----:B------:R-:W-:Y:S01]  /*ef20*/  LOP3.LUT R16, R25, R16, RZ, 0xc, !PT ;  /* 0x0000001019107212 */ /* 0x000fe200078e0cff */
[----:B------:R-:W-:Y:S01]  /*ef30*/  IMAD.MOV.U32 R25, RZ, RZ, -0x1 ;  /* 0xffffffffff197424 */ /* 0x000fe200078e00ff */
[----:B------:R-:W-:Y:S01]  /*ef40*/  ISETP.NE.AND.EX P5, PT, R15, RZ, PT, P5 ;  /* 0x000000ff0f00720c */ /* 0x000fe20003fa5350 */
[----:B------:R-:W-:Y:S01]  /*ef50*/  VIADD R15, R36, 0x4 ;  /* 0x00000004240f7836 */ /* 0x000fe20000000000 */
[----:B------:R0:W1:Y:S01]  /*ef60*/  POPC R22, R16 ;  /* 0x0000001000167309 */ /* 0x0000620000000000 */
[----:B------:R-:W-:-:S10]  /*ef70*/  IMAD.IADD R26, R26, 0x1, R37 ;  /* 0x000000011a1a7824 */ /* 0x000fd400078e0225 */
[----:B01----:R-:W-:Y:S05]  /*ef80*/  WARPSYNC.COLLECTIVE R25, `(.L_x_522) ;  /* 0x0000000019087348 */ /* 0x003fea0003c00000 */
[----:B-1----:R1:W2:Y:S02]  /*ef90*/  SHFL.DOWN P6, R27, R38, R23, R22 ;  /* 0x08000017261b7389 */ /* 0x0022a400000c0016 */
[----:B012---:R-:W-:Y:S05]  /*efa0*/  ENDCOLLECTIVE ;  /* 0x000000000000791b */ /* 0x007fea0003800000 */
.L_x_522:
[----:B------:R-:W-:Y:S01]  /*efb0*/  ISETP.GE.AND P0, PT, R36, R22, PT ;  /* 0x000000162400720c */ /* 0x000fe20003f06270 */
[----:B------:R-:W-:Y:S02]  /*efc0*/  IMAD.MOV.U32 R38, RZ, RZ, R13 ;  /* 0x000000ffff267224 */ /* 0x000fe400078e000d */
[----:B------:R-:W-:-:S10]  /*efd0*/  IMAD.MOV.U32 R18, RZ, RZ, R27 ;  /* 0x000000ffff127224 */ /* 0x000fd400078e001b */
[----:B------:R-:W-:Y:S05]  /*efe0*/  WARPSYNC.COLLECTIVE R25, `(.L_x_523) ;  /* 0x0000000019087348 */ /* 0x000fea0003c00000 */
[----:B------:R0:W1:Y:S02]  /*eff0*/  SHFL.DOWN P6, R27, R38, R23, R22 ;  /* 0x08000017261b7389 */ /* 0x00006400000c0016 */
[----:B01----:R-:W-:Y:S05]  /*f000*/  ENDCOLLECTIVE ;  /* 0x000000000000791b */ /* 0x003fea0003800000 */
.L_x_523:
[----:B------:R-:W-:-:S05]  /*f010*/  SEL R45, R18, RZ, !P0 ;  /* 0x000000ff122d7207 */ /* 0x000fca0004000000 */
[----:B------:R-:W-:-:S04]  /*f020*/  IMAD.IADD R45, R12, 0x1, R45 ;  /* 0x000000010c2d7824 */ /* 0x000fc800078e022d */
[----:B------:R-:W-:Y:S02]  /*f030*/  IMAD.MOV.U32 R38, RZ, RZ, R45 ;  /* 0x000000ffff267224 */ /* 0x000fe400078e002d */
[----:B------:R-:W-:Y:S01]  /*f040*/  IMAD.MOV.U32 R23, RZ, RZ, 0x2 ;  /* 0x00000002ff177424 */ /* 0x000fe200078e00ff */
[----:B------:R-:W-:Y:S02]  /*f050*/  SEL R27, R27, RZ, !P1 ;  /* 0x000000ff1b1b7207 */ /* 0x000fe40004800000 */
[----:B------:R-:W-:Y:S02]  /*f060*/  ISETP.NE.AND P1, PT, R45, RZ, PT ;  /* 0x000000ff2d00720c */ /* 0x000fe40003f25270 */
[----:B------:R-:W-:-:S05]  /*f070*/  SEL R27, R27, RZ, !P0 ;  /* 0x000000ff1b1b7207 */ /* 0x000fca0004000000 */
[----:B------:R-:W-:-:S07]  /*f080*/  IMAD.IADD R43, R13, 0x1, R27 ;  /* 0x000000010d2b7824 */ /* 0x000fce00078e021b */
[----:B------:R-:W-:Y:S05]  /*f090*/  WARPSYNC.COLLECTIVE R25, `(.L_x_524) ;  /* 0x0000000019087348 */ /* 0x000fea0003c00000 */
[----:B------:R0:W1:Y:S02]  /*f0a0*/  SHFL.DOWN P6, R27, R38, R23, R22 ;  /* 0x08000017261b7389 */ /* 0x00006400000c0016 */
[----:B01----:R-:W-:Y:S05]  /*f0b0*/  ENDCOLLECTIVE ;  /* 0x000000000000791b */ /* 0x003fea0003800000 */
.L_x_524:
[----:B------:R-:W-:-:S05]  /*f0c0*/  VIADD R13, R36, 0x2 ;  /* 0x00000002240d7836 */ /* 0x000fca0000000000 */
[----:B------:R-:W-:Y:S01]  /*f0d0*/  ISETP.GT.AND P0, PT, R13, R22, PT ;  /* 0x000000160d00720c */ /* 0x000fe20003f04270 */
[----:B------:R-:W-:Y:S02]  /*f0e0*/  IMAD.MOV.U32 R38, RZ, RZ, R43 ;  /* 0x000000ffff267224 */ /* 0x000fe400078e002b */
[----:B------:R-:W-:-:S10]  /*f0f0*/  IMAD.MOV.U32 R16, RZ, RZ, R27 ;  /* 0x000000ffff107224 */ /* 0x000fd400078e001b */
[----:B------:R-:W-:Y:S05]  /*f100*/  WARPSYNC.COLLECTIVE R25, `(.L_x_525) ;  /* 0x0000000019087348 */ /* 0x000fea0003c00000 */
[----:B------:R0:W1:Y:S02]  /*f110*/  SHFL.DOWN P6, R27, R38, R23, R22 ;  /* 0x08000017261b7389 */ /* 0x00006400000c0016 */
[----:B01----:R-:W-:Y:S05]  /*f120*/  ENDCOLLECTIVE ;  /* 0x000000000000791b */ /* 0x003fea0003800000 */
.L_x_525:
[----:B------:R-:W-:-:S05]  /*f130*/  SEL R16, R16, RZ, !P0 ;  /* 0x000000ff10107207 */ /* 0x000fca0004000000 */
[----:B------:R-:W-:-:S04]  /*f140*/  IMAD.IADD R47, R45, 0x1, R16 ;  /* 0x000000012d2f7824 */ /* 0x000fc800078e0210 */
[----:B------:R-:W-:Y:S02]  /*f150*/  IMAD.MOV.U32 R38, RZ, RZ, R47 ;  /* 0x000000ffff267224 */ /* 0x000fe400078e002f */
[----:B------:R-:W-:Y:S01]  /*f160*/  IMAD.MOV.U32 R23, RZ, RZ, 0x4 ;  /* 0x00000004ff177424 */ /* 0x000fe200078e00ff */
[----:B------:R-:W-:Y:S02]  /*f170*/  SEL R27, R27, RZ, !P1 ;  /* 0x000000ff1b1b7207 */ /* 0x000fe40004800000 */
[----:B------:R-:W-:Y:S02]  /*f180*/  ISETP.NE.AND P1, PT, R47, RZ, PT ;  /* 0x000000ff2f00720c */ /* 0x000fe40003f25270 */
[----:B------:R-:W-:-:S11]  /*f190*/  SEL R12, R27, RZ, !P0 ;  /* 0x000000ff1b0c7207 */ /* 0x000fd60004000000 */
[----:B------:R-:W-:Y:S05]  /*f1a0*/  WARPSYNC.COLLECTIVE R25, `(.L_x_526) ;  /* 0x0000000019087348 */ /* 0x000fea0003c00000 */
[----:B------:R0:W1:Y:S02]  /*f1b0*/  SHFL.DOWN P6, R27, R38, R23, R22 ;  /* 0x08000017261b7389 */ /* 0x00006400000c0016 */
[----:B01----:R-:W-:Y:S05]  /*f1c0*/  ENDCOLLECTIVE ;  /* 0x000000000000791b */ /* 0x003fea0003800000 */
.L_x_526:
[----:B------:R-:W-:Y:S01]  /*f1d0*/  ISETP.GT.AND P0, PT, R15, R22, PT ;  /* 0x000000160f00720c */ /* 0x000fe20003f04270 */
[----:B------:R-:W-:-:S04]  /*f1e0*/  IMAD.IADD R13, R43, 0x1, R12 ;  /* 0x000000012b0d7824 */ /* 0x000fc800078e020c */
[----:B------:R-:W-:Y:S02]  /*f1f0*/  IMAD.MOV.U32 R38, RZ, RZ, R13 ;  /* 0x000000ffff267224 */ /* 0x000fe400078e000d */
[----:B------:R-:W-:-:S07]  /*f200*/  IMAD.MOV.U32 R12, RZ, RZ, R27 ;  /* 0x000000ffff0c7224 */ /* 0x000fce00078e001b */
[----:B------:R-:W-:Y:S05]  /*f210*/  WARPSYNC.COLLECTIVE R25, `(.L_x_527) ;  /* 0x0000000019087348 */ /* 0x000fea0003c00000 */
[----:B------:R0:W1:Y:S02]  /*f220*/  SHFL.DOWN P6, R27, R38, R23, R22 ;  /* 0x08000017261b7389 */ /* 0x00006400000c0016 */
[----:B01----:R-:W-:Y:S05]  /*f230*/  ENDCOLLECTIVE ;  /* 0x000000000000791b */ /* 0x003fea0003800000 */
.L_x_527:
[----:B------:R-:W-:-:S05]  /*f240*/  SEL R12, R12, RZ, !P0 ;  /* 0x000000ff0c0c7207 */ /* 0x000fca0004000000 */
[----:B------:R-:W-:-:S04]  /*f250*/  IMAD.IADD R51, R47, 0x1, R12 ;  /* 0x000000012f337824 */ /* 0x000fc800078e020c */
[----:B------:R-:W-:Y:S01]  /*f260*/  IMAD.MOV.U32 R38, RZ, RZ, R51 ;  /* 0x000000ffff267224 */ /* 0x000fe200078e0033 */
[----:B------:R-:W-:Y:S02]  /*f270*/  MOV R23, 0x8 ;  /* 0x0000000800177802 */ /* 0x000fe40000000f00 */
[----:B------:R-:W-:-:S07]  /*f280*/  SEL R14, R27, RZ, !P1 ;  /* 0x000000ff1b0e7207 */ /* 0x000fce0004800000 */
[----:B------:R-:W-:Y:S05]  /*f290*/  WARPSYNC.COLLECTIVE R25, `(.L_x_528) ;  /* 0x0000000019087348 */ /* 0x000fea0003c00000 */
[----:B------:R0:W1:Y:S02]  /*f2a0*/  SHFL.DOWN P6, R27, R38, R23, R22 ;  /* 0x08000017261b7389 */ /* 0x00006400000c0016 */
[----:B01----:R-:W-:Y:S05]  /*f2b0*/  ENDCOLLECTIVE ;  /* 0x000000000000791b */ /* 0x003fea0003800000 */
.L_x_528:
[----:B------:R-:W-:Y:S02]  /*f2c0*/  ISETP.NE.AND P1, PT, R51, RZ, PT ;  /* 0x000000ff3300720c */ /* 0x000fe40003f25270 */
[----:B------:R-:W-:-:S05]  /*f2d0*/  SEL R14, R14, RZ, !P0 ;  /* 0x000000ff0e0e7207 */ /* 0x000fca0004000000 */
[----:B------:R-:W-:Y:S02]  /*f2e0*/  IMAD.IADD R49, R13, 0x1, R14 ;  /* 0x000000010d317824 */ /* 0x000fe400078e020e */
[----:B------:R-:W-:Y:S02]  /*f2f0*/  VIADD R13, R36, 0x8 ;  /* 0x00000008240d7836 */ /* 0x000fe40000000000 */
[----:B------:R-:W-:-:S03]  /*f300*/  IMAD.MOV.U32 R38, RZ, RZ, R49 ;  /* 0x000000ffff267224 */ /* 0x000fc600078e0031 */
[----:B------:R-:W-:Y:S01]  /*f310*/  ISETP.GT.AND P0, PT, R13, R22, PT ;  /* 0x000000160d00720c */ /* 0x000fe20003f04270 */
[----:B------:R-:W-:-:S12]  /*f320*/  IMAD.MOV.U32 R12, RZ, RZ, R27 ;  /* 0x000000ffff0c7224 */ /* 0x000fd800078e001b */
[----:B------:R-:W-:Y:S05]  /*f330*/  WARPSYNC.COLLECTIVE R25, `(.L_x_529) ;  /* 0x0000000019087348 */ /* 0x000fea0003c00000 */
[----:B------:R0:W1:Y:S02]  /*f340*/  SHFL.DOWN P6, R27, R38, R23, R22 ;  /* 0x08000017261b7389 */ /* 0x00006400000c0016 */
[----:B01----:R-:W-:Y:S05]  /*f350*/  ENDCOLLECTIVE ;  /* 0x000000000000791b */ /* 0x003fea0003800000 */
.L_x_529:
[----:B------:R-:W-:-:S05]  /*f360*/  SEL R12, R12, RZ, !P0 ;  /* 0x000000ff0c0c7207 */ /* 0x000fca0004000000 */
[----:B------:R-:W-:-:S04]  /*f370*/  IMAD.IADD R45, R51, 0x1, R12 ;  /* 0x00000001332d7824 */ /* 0x000fc800078e020c */
[----:B------:R-:W-:Y:S02]  /*f380*/  IMAD.MOV.U32 R38, RZ, RZ, R45 ;  /* 0x000000ffff267224 */ /* 0x000fe400078e002d */
[----:B------:R-:W-:Y:S02]  /*f390*/  IMAD.MOV.U32 R23, RZ, RZ, 0x10 ;  /* 0x00000010ff177424 */ /* 0x000fe400078e00ff */
[----:B------:R-:W-:-:S07]  /*f3a0*/  IMAD.MOV.U32 R13, RZ, RZ, R27 ;  /* 0x000000ffff0d7224 */ /* 0x000fce00078e001b */
[----:B------:R-:W-:Y:S05]  /*f3b0*/  WARPSYNC.COLLECTIVE R25, `(.L_x_530) ;  /* 0x0000000019087348 */ /* 0x000fea0003c00000 */
[----:B------:R0:W1:Y:S02]  /*f3c0*/  SHFL.DOWN P6, R27, R38, R23, R22 ;  /* 0x08000017261b7389 */ /* 0x00006400000c0016 */
[----:B01----:R-:W-:Y:S05]  /*f3d0*/  ENDCOLLECTIVE ;  /* 0x000000000000791b */ /* 0x003fea0003800000 */
.L_x_530:
[----:B------:R-:W-:Y:S02]  /*f3e0*/  SEL R13, R13, RZ, !P1 ;  /* 0x000000ff0d0d7207 */ /* 0x000fe40004800000 */
[----:B------:R-:W-:Y:S02]  /*f3f0*/  ISETP.NE.AND P1, PT, R45, RZ, PT ;  /* 0x000000ff2d00720c */ /* 0x000fe40003f25270 */
[----:B------:R-:W-:Y:S01]  /*f400*/  SEL R12, R13, RZ, !P0 ;  /* 0x000000ff0d0c7207 */ /* 0x000fe20004000000 */
[----:B------:R-:W-:-:S04]  /*f410*/  VIADD R13, R36, 0x10 ;  /* 0x00000010240d7836 */ /* 0x000fc80000000000 */
[----:B------:R-:W-:Y:S01]  /*f420*/  IMAD.IADD R43, R49, 0x1, R12 ;  /* 0x00000001312b7824 */ /* 0x000fe200078e020c */
[----:B------:R-:W-:Y:S02]  /*f430*/  ISETP.GT.AND P0, PT, R13, R22, PT ;  /* 0x000000160d00720c */ /* 0x000fe40003f04270 */
[----:B------:R-:W0:Y:S01]  /*f440*/  LDC.64 R12, c[0x0][0x3b0] ;  /* 0x0000ec00ff0c7b82 */ /* 0x000e220000000a00 */
[----:B------:R-:W-:Y:S02]  /*f450*/  IMAD.MOV.U32 R38, RZ, RZ, R43 ;  /* 0x000000ffff267224 */ /* 0x000fe400078e002b */
[----:B------:R-:W-:-:S08]  /*f460*/  IMAD.MOV.U32 R16, RZ, RZ, R27 ;  /* 0x000000ffff107224 */ /* 0x000fd000078e001b */
[----:B0-----:R-:W-:Y:S05]  /*f470*/  WARPSYNC.COLLECTIVE R25, `(.L_x_531) ;  /* 0x0000000019087348 */ /* 0x001fea0003c00000 */
[----:B------:R1:W2:Y:S02]  /*f480*/  SHFL.DOWN P6, R27, R38, R23, R22 ;  /* 0x08000017261b7389 */ /* 0x0002a400000c0016 */
[----:B012---:R-:W-:Y:S05]  /*f490*/  ENDCOLLECTIVE ;  /* 0x000000000000791b */ /* 0x007fea0003800000 */
.L_x_531:
[----:B------:R-:W-:Y:S05]  /*f4a0*/  WARPSYNC.COLLECTIVE R25, `(.L_x_532) ;  /* 0x0000000019087348 */ /* 0x000fea0003c00000 */
[----:B------:R-:W-:Y:S01]  /*f4b0*/  VOTE.ALL P5, P5 ;  /* 0x0000000000ff7806 */ /* 0x000fe200028a0000 */
[----:B------:R-:W-:-:S12]  /*f4c0*/  ENDCOLLECTIVE ;  /* 0x000000000000791b */ /* 0x000fd80003800000 */
.L_x_532:
[----:B------:R-:W-:-:S05]  /*f4d0*/  SEL R16, R16, RZ, !P0 ;  /* 0x000000ff10107207 */ /* 0x000fca0004000000 */
[----:B------:R-:W-:Y:S01]  /*f4e0*/  IMAD.IADD R16, R45, 0x1, R16 ;  /* 0x000000012d107824 */ /* 0x000fe200078e0210 */
[----:B------:R-:W-:-:S04]  /*f4f0*/  SEL R27, R27, RZ, !P1 ;  /* 0x000000ff1b1b7207 */ /* 0x000fc80004800000 */
[----:B------:R-:W-:Y:S02]  /*f500*/  SEL R18, R27, RZ, !P0 ;  /* 0x000000ff1b127207 */ /* 0x000fe40004000000 */
[----:B------:R-:W-:-:S03]  /*f510*/  IADD3 R24, P0, PT, R12, 0x200, RZ ;  /* 0x000002000c187810 */ /* 0x000fc60007f1e0ff */
[----:B------:R-:W-:Y:S02]  /*f520*/  IMAD.IADD R18, R43, 0x1, R18 ;  /* 0x000000012b127824 */ /* 0x000fe400078e0212 */
[----:B------:R-:W-:Y:S01]  /*f530*/  IMAD.X R37, RZ, RZ, R13, P0 ;  /* 0x000000ffff257224 */ /* 0x000fe200000e060d */
[----:B------:R-:W-:Y:S07]  /*f540*/  BRA `(.L_x_533) ;  /* 0xffffff6000807947 */ /* 0x000fee000383ffff */
.L_x_392:
[----:B------:R-:W-:Y:S01]  /*f550*/  BSSY B0, `(.L_x_534) ;  /* 0x0000006000007945 */ /* 0x000fe20003800000 */
[----:B------:R-:W-:Y:S01]  /*f560*/  PLOP3.LUT P5, PT, P5, PT, PT, 0x8, 0x80 ;  /* 0x000000000080781c */ /* 0x000fe20002fae170 */
[----:B------:R-:W-:-:S12]  /*f570*/  IMAD.MOV.U32 R25, RZ, RZ, -0x1 ;  /* 0xffffffffff197424 */ /* 0x000fd800078e00ff */
[----:B------:R-:W-:Y:S05]  /*f580*/  WARPSYNC.COLLECTIVE R25, `(.L_x_535) ;  /* 0x0000000019087348 */ /* 0x000fea0003c00000 */
[----:B------:R-:W-:Y:S01]  /*f590*/  VOTE.ANY P5, P5 ;  /* 0x0000000000ff7806 */ /* 0x000fe200028a0100 */
[----:B------:R-:W-:-:S12]  /*f5a0*/  ENDCOLLECTIVE ;  /* 0x000000000000791b */ /* 0x000fd80003800000 */
.L_x_535:
[----:B------:R-:W-:Y:S05]  /*f5b0*/  BSYNC B0 ;  /* 0x0000000000007941 */ /* 0x000fea0003800000 */
.L_x_534:
[----:B------:R-:W-:Y:S05]  /*f5c0*/  BRA `(.L_x_536) ;  /* 0xffffff6000887947 */ /* 0x000fea000383ffff */
.L_x_394:
[----:B------:R-:W-:Y:S01]  /*f5d0*/  BSSY B0, `(.L_x_537) ;  /* 0x0000006000007945 */ /* 0x000fe20003800000 */
[----:B------:R-:W-:Y:S01]  /*f5e0*/  PLOP3.LUT P6, PT, P6, PT, PT, 0x8, 0x80 ;  /* 0x000000000080781c */ /* 0x000fe200037ce170 */
[----:B------:R-:W-:-:S12]  /*f5f0*/  IMAD.MOV.U32 R25, RZ, RZ, -0x1 ;  /* 0xffffffffff197424 */ /* 0x000fd800078e00ff */
[----:B------:R-:W-:Y:S05]  /*f600*/  WARPSYNC.COLLECTIVE R25, `(.L_x_538) ;  /* 0x0000000019087348 */ /* 0x000fea0003c00000 */
[----:B------:R-:W-:Y:S01]  /*f610*/  VOTE.ANY R25, PT, P6 ;  /* 0x0000000000197806 */ /* 0x000fe200030e0100 */
[----:B------:R-:W-:Y:S06]  /*f620*/  ENDCOLLECTIVE ;  /* 0x000000000000791b */ /* 0x000fec0003800000 */
.L_x_538:
[----:B------:R-:W-:Y:S05]  /*f630*/  BSYNC B0 ;  /* 0x0000000000007941 */ /* 0x000fea0003800000 */
.L_x_537:
[----:B------:R-:W-:Y:S01]  /*f640*/  LOP3.LUT R25, R25, 0x80000000, R17, 0xec, !PT ;  /* 0x8000000019197812 */ /* 0x000fe200078eec11 */
[----:B------:R-:W-:Y:S01]  /*f650*/  IMAD.MOV.U32 R23, RZ, RZ, 0x1 ;  /* 0x00000001ff177424 */ /* 0x000fe200078e00ff */
[----:B------:R-:W-:Y:S01]  /*f660*/  MOV R38, R12 ;  /* 0x0000000c00267202 */ /* 0x000fe20000000f00 */
[----:B------:R-:W-:Y:S01]  /*f670*/  VIADD R45, R36, 0x2 ;  /* 0x00000002242d7836 */ /* 0x000fe20000000000 */
[----:B------:R-:W-:Y:S01]  /*f680*/  ISETP.NE.AND P1, PT, R12, RZ, PT ;  /* 0x000000ff0c00720c */ /* 0x000fe20003f25270 */
[----:B------:R-:W-:Y:S01]  /*f690*/  VIADD R22, R25, 0xffffffff ;  /* 0xffffffff19167836 */ /* 0x000fe20000000000 */
[----:B------:R-:W-:Y:S01]  /*f6a0*/  ISETP.NE.U32.AND P5, PT, R14, 0x65, PT ;  /* 0x000000650e00780c */ /* 0x000fe20003fa5070 */
[----:B------:R-:W-:-:S03]  /*f6b0*/  VIADD R26, R26, 0xffffffe0 ;  /* 0xffffffe01a1a7836 */ /* 0x000fc60000000000 */
[----:B------:R-:W-:Y:S01]  /*f6c0*/  LOP3.LUT R42, R25, R22, RZ, 0xc, !PT ;  /* 0x00000016192a7212 */ /* 0x000fe200078e0cff */
[----:B------:R-:W-:Y:S01]  /*f6d0*/  IMAD.MOV.U32 R25, RZ, RZ, -0x1 ;  /* 0xffffffffff197424 */ /* 0x000fe200078e00ff */
[----:B------:R-:W-:Y:S01]  /*f6e0*/  ISETP.NE.AND.EX P5, PT, R15, RZ, PT, P5 ;  /* 0x000000ff0f00720c */ /* 0x000fe20003fa5350 */
[----:B------:R-:W-:Y:S01]  /*f6f0*/  VIADD R15, R36, 0x4 ;  /* 0x00000004240f7836 */ /* 0x000fe20000000000 */
[----:B------:R0:W1:Y:S11]  /*f700*/  POPC R22, R42 ;  /* 0x0000002a00167309 */ /* 0x0000760000000000 */
[----:B01----:R-:W-:Y:S05]  /*f710*/  WARPSYNC.COLLECTIVE R25, `(.L_x_539) ;  /* 0x0000000019087348 */ /* 0x003fea0003c00000 */
[----:B-1----:R1:W2:Y:S02]  /*f720*/  SHFL.DOWN P6, R27, R38, R23, R22 ;  /* 0x08000017261b7389 */ /* 0x0022a400000c0016 */
[----:B012---:R-:W-:Y:S05]  /*f730*/  ENDCOLLECTIVE ;  /* 0x000000000000791b */ /* 0x007fea0003800000 */
.L_x_539:
[----:B------:R-:W-:Y:S01]  /*f740*/  ISETP.GE.AND P0, PT, R36, R22, PT ;  /* 0x000000162400720c */ /* 0x000fe20003f06270 */
[----:B------:R-:W-:Y:S02]  /*f750*/  IMAD.MOV.U32 R38, RZ, RZ, R13 ;  /* 0x000000ffff267224 */ /* 0x000fe400078e000d */
[----:B------:R-:W-:-:S10]  /*f760*/  IMAD.MOV.U32 R43, RZ, RZ, R27 ;  /* 0x000000ffff2b7224 */ /* 0x000fd400078e001b */
[----:B------:R-:W-:Y:S05]  /*f770*/  WARPSYNC.COLLECTIVE R25, `(.L_x_540) ;  /* 0x0000000019087348 */ /* 0x000fea0003c00000 */
[----:B------:R0:W1:Y:S02]  /*f780*/  SHFL.DOWN P6, R27, R38, R23, R22 ;  /* 0x08000017261b7389 */ /* 0x00006400000c0016 */
[----:B01----:R-:W-:Y:S05]  /*f790*/  ENDCOLLECTIVE ;  /* 0x000000000000791b */ /* 0x003fea0003800000 */
.L_x_540:
[----:B------:R-:W-:-:S05]  /*f7a0*/  SEL R43, R43, RZ, !P0 ;  /* 0x000000ff2b2b7207 */ /* 0x000fca0004000000 */
[----:B------:R-:W-:-:S04]  /*f7b0*/  IMAD.IADD R43, R12, 0x1, R43 ;  /* 0x000000010c2b7824 */ /* 0x000fc800078e022b */
[----:B------:R-:W-:Y:S02]  /*f7c0*/  IMAD.MOV.U32 R38, RZ, RZ, R43 ;  /* 0x000000ffff267224 */ /* 0x000fe400078e002b */
[----:B------:R-:W-:Y:S01]  /*f7d0*/  IMAD.MOV.U32 R23, RZ, RZ, 0x2 ;  /* 0x00000002ff177424 */ /* 0x000fe200078e00ff */
[----:B------:R-:W-:Y:S02]  /*f7e0*/  SEL R27, R27, RZ, !P1 ;  /* 0x000000ff1b1b7207 */ /* 0x000fe40004800000 */
[----:B------:R-:W-:Y:S02]  /*f7f0*/  ISETP.NE.AND P1, PT, R43, RZ, PT ;  /* 0x000000ff2b00720c */ /* 0x000fe40003f25270 */
[----:B------:R-:W-:Y:S02]  /*f800*/  SEL R27, R27, RZ, !P0 ;  /* 0x000000ff1b1b7207 */ /* 0x000fe40004000000 */
[----:B------:R-:W-:-:S03]  /*f810*/  ISETP.GT.AND P0, PT, R45, R22, PT ;  /* 0x000000162d00720c */ /* 0x000fc60003f04270 */
[----:B------:R-:W-:-:S10]  /*f820*/  IMAD.IADD R42, R13, 0x1, R27 ;  /* 0x000000010d2a7824 */ /* 0x000fd400078e021b */
[----:B------:R-:W-:Y:S05]  /*f830*/  WARPSYNC.COLLECTIVE R25, `(.L_x_541) ;  /* 0x0000000019087348 */ /* 0x000fea0003c00000 */
[----:B------:R0:W1:Y:S02]  /*f840*/  SHFL.DOWN P6, R27, R38, R23, R22 ;  /* 0x08000017261b7389 */ /* 0x00006400000c0016 */
[----:B01----:R-:W-:Y:S05]  /*f850*/  ENDCOLLECTIVE ;  /* 0x000000000000791b */ /* 0x003fea0003800000 */
.L_x_541:
[----:B------:R-:W-:Y:S02]  /*f860*/  IMAD.MOV.U32 R38, RZ, RZ, R42 ;  /* 0x000000ffff267224 */ /* 0x000fe400078e002a */
[----:B------:R-:W-:-:S07]  /*f870*/  IMAD.MOV.U32 R13, RZ, RZ, R27 ;  /* 0x000000ffff0d7224 */ /* 0x000fce00078e001b */
[----:B------:R-:W-:Y:S05]  /*f880*/  WARPSYNC.COLLECTIVE R25, `(.L_x_542) ;  /* 0x0000000019087348 */ /* 0x000fea0003c00000 */
[----:B------:R0:W1:Y:S02]  /*f890*/  SHFL.DOWN P6, R27, R38, R23, R22 ;  /* 0x08000017261b7389 */ /* 0x00006400000c0016 */
[----:B01----:R-:W-:Y:S05]  /*f8a0*/  ENDCOLLECTIVE ;  /* 0x000000000000791b */ /* 0x003fea0003800000 */
.L_x_542:
[----:B------:R-:W-:-:S05]  /*f8b0*/  SEL R12, R13, RZ, !P0 ;  /* 0x000000ff0d0c7207 */ /* 0x000fca0004000000 */
[----:B------:R-:W-:-:S04]  /*f8c0*/  IMAD.IADD R13, R43, 0x1, R12 ;  /* 0x000000012b0d7824 */ /* 0x000fc800078e020c */
[----:B------:R-:W-:Y:S02]  /*f8d0*/  IMAD.MOV.U32 R38, RZ, RZ, R13 ;  /* 0x000000ffff267224 */ /* 0x000fe400078e000d */
[----:B------:R-:W-:Y:S01]  /*f8e0*/  IMAD.MOV.U32 R23, RZ, RZ, 0x4 ;  /* 0x00000004ff177424 */ /* 0x000fe200078e00ff */
[----:B------:R-:W-:Y:S02]  /*f8f0*/  SEL R27, R27, RZ, !P1 ;  /* 0x000000ff1b1b7207 */ /* 0x000fe40004800000 */
[----:B------:R-:W-:Y:S02]  /*f900*/  ISETP.NE.AND P1, PT, R13, RZ, PT ;  /* 0x000000ff0d00720c */ /* 0x000fe40003f25270 */
[----:B------:R-:W-:Y:S02]  /*f910*/  SEL R27, R27, RZ, !P0 ;  /* 0x000000ff1b1b7207 */ /* 0x000fe40004000000 */
[----:B------:R-:W-:Y:S01]  /*f920*/  ISETP.GT.AND P0, PT, R15, R22, PT ;  /* 0x000000160f00720c */ /* 0x000fe20003f04270 */
[----:B------:R-:W-:-:S02]  /*f930*/  VIADD R15, R36, 0x10 ;  /* 0x00000010240f7836 */ /* 0x000fc40000000000 */
[----:B------:R-:W-:-:S10]  /*f940*/  IMAD.IADD R45, R42, 0x1, R27 ;  /* 0x000000012a2d7824 */ /* 0x000fd400078e021b */
[----:B------:R-:W-:Y:S05]  /*f950*/  WARPSYNC.COLLECTIVE R25, `(.L_x_543) ;  /* 0x0000000019087348 */ /* 0x000fea0003c00000 */
[----:B------:R0:W1:Y:S02]  /*f960*/  SHFL.DOWN P6, R27, R38, R23, R22 ;  /* 0x08000017261b7389 */ /* 0x00006400000c0016 */
[----:B01----:R-:W-:Y:S05]  /*f970*/  ENDCOLLECTIVE ;  /* 0x000000000000791b */ /* 0x003fea0003800000 */
.L_x_543:
[----:B------:R-:W-:Y:S01]  /*f980*/  IMAD.MOV.U32 R38, RZ, RZ, R45 ;  /* 0x000000ffff267224 */ /* 0x000fe200078e002d */
[----:B------:R-:W-:-:S07]  /*f990*/  SEL R12, R27, RZ, !P0 ;  /* 0x000000ff1b0c7207 */ /* 0x000fce0004000000 */
[----:B------:R-:W-:Y:S05]  /*f9a0*/  WARPSYNC.COLLECTIVE R25, `(.L_x_544) ;  /* 0x0000000019087348 */ /* 0x000fea0003c00000 */
[----:B------:R0:W1:Y:S02]  /*f9b0*/  SHFL.DOWN P6, R27, R38, R23, R22 ;  /* 0x08000017261b7389 */ /* 0x00006400000c0016 */
[----:B01----:R-:W-:Y:S05]  /*f9c0*/  ENDCOLLECTIVE ;  /* 0x000000000000791b */ /* 0x003fea0003800000 */
.L_x_544:
[----:B------:R-:W-:Y:S02]  /*f9d0*/  IMAD.IADD R47, R13, 0x1, R12 ;  /* 0x000000010d2f7824 */ /* 0x000fe400078e020c */
[----:B------:R-:W-:Y:S02]  /*f9e0*/  VIADD R13, R36, 0x8 ;  /* 0x00000008240d7836 */ /* 0x000fe40000000000 */
[----:B------:R-:W-:Y:S02]  /*f9f0*/  IMAD.MOV.U32 R38, RZ, RZ, R47 ;  /* 0x000000ffff267224 */ /* 0x000fe400078e002f */
[----:B------:R-:W-:Y:S02]  /*fa00*/  IMAD.MOV.U32 R23, RZ, RZ, 0x8 ;  /* 0x00000008ff177424 */ /* 0x000fe400078e00ff */
[----:B------:R-:W-:-:S07]  /*fa10*/  IMAD.MOV.U32 R44, RZ, RZ, R27 ;  /* 0x000000ffff2c7224 */ /* 0x000fce00078e001b */
[----:B------:R-:W-:Y:S05]  /*fa20*/  WARPSYNC.COLLECTIVE R25, `(.L_x_545) ;  /* 0x0000000019087348 */ /* 0x000fea0003c00000 */
[----:B------:R0:W1:Y:S02]  /*fa30*/  SHFL.DOWN P6, R27, R38, R23, R22 ;  /* 0x08000017261b7389 */ /* 0x00006400000c0016 */
[----:B01----:R-:W-:Y:S05]  /*fa40*/  ENDCOLLECTIVE ;  /* 0x000000000000791b */ /* 0x003fea0003800000 */
.L_x_545:
[----:B------:R-:W-:Y:S02]  /*fa50*/  SEL R44, R44, RZ, !P1 ;  /* 0x000000ff2c2c7207 */ /* 0x000fe40004800000 */
[----:B------:R-:W-:Y:S02]  /*fa60*/  ISETP.NE.AND P1, PT, R47, RZ, PT ;  /* 0x000000ff2f00720c */ /* 0x000fe40003f25270 */
[----:B------:R-:W-:Y:S02]  /*fa70*/  SEL R44, R44, RZ, !P0 ;  /* 0x000000ff2c2c7207 */ /* 0x000fe40004000000 */
[----:B------:R-:W-:Y:S02]  /*fa80*/  ISETP.GT.AND P0, PT, R13, R22, PT ;  /* 0x000000160d00720c */ /* 0x000fe40003f04270 */
[----:B------:R-:W-:-:S05]  /*fa90*/  IADD3 R43, PT, PT, R45, R44, RZ ;  /* 0x0000002c2d2b7210 */ /* 0x000fca0007ffe0ff */
[----:B------:R-:W-:Y:S01]  /*faa0*/  IMAD.MOV.U32 R38, RZ, RZ, R43 ;  /* 0x000000ffff267224 */ /* 0x000fe200078e002b */
[----:B------:R-:W-:-:S07]  /*fab0*/  SEL R12, R27, RZ, !P0 ;  /* 0x000000ff1b0c7207 */ /* 0x000fce0004000000 */
[----:B------:R-:W-:Y:S05]  /*fac0*/  WARPSYNC.COLLECTIVE R25, `(.L_x_546) ;  /* 0x0000000019087348 */ /* 0x000fea0003c00000 */
[----:B------:R0:W1:Y:S02]  /*fad0*/  SHFL.DOWN P6, R27, R38, R23, R22 ;  /* 0x08000017261b7389 */ /* 0x00006400000c0016 */
[----:B01----:R-:W-:Y:S05]  /*fae0*/  ENDCOLLECTIVE ;  /* 0x000000000000791b */ /* 0x003fea0003800000 */
.L_x_546:
[----:B------:R-:W-:-:S04]  /*faf0*/  IMAD.IADD R45, R47, 0x1, R12 ;  /* 0x000000012f2d7824 */ /* 0x000fc800078e020c */
[----:B------:R-:W-:Y:S02]  /*fb00*/  IMAD.MOV.U32 R38, RZ, RZ, R45 ;  /* 0x000000ffff267224 */ /* 0x000fe400078e002d */
[----:B------:R-:W-:Y:S02]  /*fb10*/  IMAD.MOV.U32 R23, RZ, RZ, 0x10 ;  /* 0x00000010ff177424 */ /* 0x000fe400078e00ff */
[----:B------:R-:W-:-:S07]  /*fb20*/  IMAD.MOV.U32 R42, RZ, RZ, R27 ;  /* 0x000000ffff2a7224 */ /* 0x000fce00078e001b */
[----:B------:R-:W-:Y:S05]  /*fb30*/  WARPSYNC.COLLECTIVE R25, `(.L_x_547) ;  /* 0x0000000019087348 */ /* 0x000fea0003c00000 */
[----:B------:R0:W1:Y:S02]  /*fb40*/  SHFL.DOWN P6, R27, R38, R23, R22 ;  /* 0x08000017261b7389 */ /* 0x00006400000c0016 */
[----:B01----:R-:W-:Y:S05]  /*fb50*/  ENDCOLLECTIVE ;  /* 0x000000000000791b */ /* 0x003fea0003800000 */
.L_x_547:
[----:B------:R-:W-:Y:S02]  /*fb60*/  SEL R42, R42, RZ, !P1 ;  /* 0x000000ff2a2a7207 */ /* 0x000fe40004800000 */
[----:B------:R-:W-:Y:S02]  /*fb70*/  ISETP.NE.AND P1, PT, R45, RZ, PT ;  /* 0x000000ff2d00720c */ /* 0x000fe40003f25270 */
[----:B------:R-:W-:Y:S02]  /*fb80*/  SEL R42, R42, RZ, !P0 ;  /* 0x000000ff2a2a7207 */ /* 0x000fe40004000000 */
[----:B------:R-:W-:-:S03]  /*fb90*/  ISETP.GT.AND P0, PT, R15, R22, PT ;  /* 0x000000160f00720c */ /* 0x000fc60003f04270 */
[----:B------:R-:W-:-:S04]  /*fba0*/  IMAD.IADD R13, R43, 0x1, R42 ;  /* 0x000000012b0d7824 */ /* 0x000fc800078e022a */
[----:B------:R-:W-:Y:S02]  /*fbb0*/  IMAD.MOV.U32 R38, RZ, RZ, R13 ;  /* 0x000000ffff267224 */ /* 0x000fe400078e000d */
[----:B------:R-:W-:-:S07]  /*fbc0*/  IMAD.MOV.U32 R12, RZ, RZ, R27 ;  /* 0x000000ffff0c7224 */ /* 0x000fce00078e001b */
[----:B------:R-:W-:Y:S05]  /*fbd0*/  WARPSYNC.COLLECTIVE R25, `(.L_x_548) ;  /* 0x0000000019087348 */ /* 0x000fea0003c00000 */
[----:B------:R0:W1:Y:S02]  /*fbe0*/  SHFL.DOWN P6, R27, R38, R23, R22 ;  /* 0x08000017261b7389 */ /* 0x00006400000c0016 */
[----:B01----:R-:W-:Y:S05]  /*fbf0*/  ENDCOLLECTIVE ;  /* 0x000000000000791b */ /* 0x003fea0003800000 */
.L_x_548:
[----:B------:R-:W-:Y:S05]  /*fc00*/  WARPSYNC.COLLECTIVE R25, `(.L_x_549) ;  /* 0x0000000019087348 */ /* 0x000fea0003c00000 */
[----:B------:R-:W-:Y:S01]  /*fc10*/  VOTE.ALL P5, P5 ;  /* 0x0000000000ff7806 */ /* 0x000fe200028a0000 */
[----:B------:R-:W-:-:S12]  /*fc20*/  ENDCOLLECTIVE ;  /* 0x000000000000791b */ /* 0x000fd80003800000 */
.L_x_549:
[----:B------:R-:W-:Y:S01]  /*fc30*/  SEL R12, R12, RZ, !P0 ;  /* 0x000000ff0c0c7207 */ /* 0x000fe20004000000 */
[----:B------:R-:W-:-:S05]  /*fc40*/  IMAD.MOV.U32 R42, RZ, RZ, R27 ;  /* 0x000000ffff2a7224 */ /* 0x000fca00078e001b */
[----:B------:R-:W-:-:S04]  /*fc50*/  SEL R42, R42, RZ, !P1 ;  /* 0x000000ff2a2a7207 */ /* 0x000fc80004800000 */
[----:B------:R-:W-:Y:S02]  /*fc60*/  SEL R42, R42, RZ, !P0 ;  /* 0x000000ff2a2a7207 */ /* 0x000fe40004000000 */
[----:B------:R-:W-:Y:S02]  /*fc70*/  ISETP.NE.AND P0, PT, R16, RZ, PT ;  /* 0x000000ff1000720c */ /* 0x000fe40003f05270 */
[----:B------:R-:W-:Y:S01]  /*fc80*/  IADD3 R16, PT, PT, R45, R12, R16 ;  /* 0x0000000c2d107210 */ /* 0x000fe20007ffe010 */
[----:B------:R-:W-:-:S05]  /*fc90*/  IMAD.IADD R42, R13, 0x1, R42 ;  /* 0x000000010d2a7824 */ /* 0x000fca00078e022a */
[----:B------:R-:W-:-:S05]  /*fca0*/  SEL R13, R42, RZ, !P0 ;  /* 0x000000ff2a0d7207 */ /* 0x000fca0004000000 */
[----:B------:R-:W-:Y:S01]  /*fcb0*/  IMAD.IADD R18, R13, 0x1, R18 ;  /* 0x000000010d127824 */ /* 0x000fe200078e0212 */
[----:B------:R-:W-:Y:S06]  /*fcc0*/  BRA `(.L_x_550) ;  /* 0xffffff5c00d07947 */ /* 0x000fec000383ffff */
.L_x_496:
[----:B------:R-:W-:Y:S01]  /*fcd0*/  BSSY B0, `(.L_x_551) ;  /* 0x0000006000007945 */ /* 0x000fe20003800000 */
[----:B------:R-:W-:Y:S01]  /*fce0*/  PLOP3.LUT P5, PT, P5, PT, PT, 0x8, 0x80 ;  /* 0x000000000080781c */ /* 0x000fe20002fae170 */
[----:B------:R-:W-:-:S12]  /*fcf0*/  IMAD.MOV.U32 R25, RZ, RZ, -0x1 ;  /* 0xffffffffff197424 */ /* 0x000fd800078e00ff */
[----:B------:R-:W-:Y:S05]  /*fd00*/  WARPSYNC.COLLECTIVE R25, `(.L_x_552) ;  /* 0x0000000019087348 */ /* 0x000fea0003c00000 */
[----:B------:R-:W-:Y:S01]  /*fd10*/  VOTE.ANY P5, P5 ;  /* 0x0000000000ff7806 */ /* 0x000fe200028a0100 */
[----:B------:R-:W-:-:S12]  /*fd20*/  ENDCOLLECTIVE ;  /* 0x000000000000791b */ /* 0x000fd80003800000 */
.L_x_552:
[----:B------:R-:W-:Y:S05]  /*fd30*/  BSYNC B0 ;  /* 0x0000000000007941 */ /* 0x000fea0003800000 */
.L_x_551:
[----:B------:R-:W-:Y:S05]  /*fd40*/  BRA `(.L_x_553) ;  /* 0xffffffd400607947 */ /* 0x000fea000383ffff */
.L_x_498:
[----:B------:R-:W-:Y:S01]  /*fd50*/  BSSY B0, `(.L_x_554) ;  /* 0x0000006000007945 */ /* 0x000fe20003800000 */
[----:B------:R-:W-:Y:S01]  /*fd60*/  PLOP3.LUT P6, PT, P6, PT, PT, 0x8, 0x80 ;  /* 0x000000000080781c */ /* 0x000fe200037ce170 */
[----:B------:R-:W-:-:S12]  /*fd70*/  IMAD.MOV.U32 R25, RZ, RZ, -0x1 ;  /* 0xffffffffff197424 */ /* 0x000fd800078e00ff */
[----:B------:R-:W-:Y:S05]  /*fd80*/  WARPSYNC.COLLECTIVE R25, `(.L_x_555) ;  /* 0x0000000019087348 */ /* 0x000fea0003c00000 */
[----:B------:R-:W-:Y:S01]  /*fd90*/  VOTE.ANY R25, PT, P6 ;  /* 0x0000000000197806 */ /* 0x000fe200030e0100 */
[----:B------:R-:W-:Y:S06]  /*fda0*/  ENDCOLLECTIVE ;  /* 0x000000000000791b */ /* 0x000fec0003800000 */
.L_x_555:
[----:B------:R-:W-:Y:S05]  /*fdb0*/  BSYNC B0 ;  /* 0x0000000000007941 */ /* 0x000fea0003800000 */
.L_x_554:
[----:B------:R-:W0:Y:S01]  /*fdc0*/  S2R R33, SR_GEMASK ;  /* 0x0000000000217919 */ /* 0x000e220000003c00 */
[----:B------:R-:W-:Y:S01]  /*fdd0*/  IMAD.MOV.U32 R26, RZ, RZ, R25 ;  /* 0x000000ffff1a7224 */ /* 0x000fe200078e0019 */
[----:B------:R-:W-:Y:S01]  /*fde0*/  ISETP.NE.U32.AND P5, PT, R22, 0x65, PT ;  /* 0x000000651600780c */ /* 0x000fe20003fa5070 */
[----:B------:R-:W-:Y:S02]  /*fdf0*/  IMAD.MOV.U32 R38, RZ, RZ, R20 ;  /* 0x000000ffff267224 */ /* 0x000fe400078e0014 */
[----:B------:R-:W-:Y:S01]  /*fe00*/  IMAD.MOV.U32 R25, RZ, RZ, -0x1 ;  /* 0xffffffffff197424 */ /* 0x000fe200078e00ff */
[----:B------:R-:W-:-:S04]  /*fe10*/  ISETP.NE.AND.EX P5, PT, R23, RZ, PT, P5 ;  /* 0x000000ff1700720c */ /* 0x000fc80003fa5350 */
[----:B------:R-:W-:Y:S02]  /*fe20*/  P2R R40, PR, RZ, 0x20 ;  /* 0x00000020ff287803 */ /* 0x000fe40000000000 */
[----:B------:R-:W-:Y:S02]  /*fe30*/  ISETP.NE.AND P5, PT, R20, RZ, PT ;  /* 0x000000ff1400720c */ /* 0x000fe40003fa5270 */
[----:B0-----:R-:W-:-:S04]  /*fe40*/  LOP3.LUT R26, R26, 0x80000000, R33, 0xec, !PT ;  /* 0x800000001a1a7812 */ /* 0x001fc800078eec21 */
[----:B------:R-:W-:-:S04]  /*fe50*/  IADD3 R23, PT, PT, R26, -0x1, RZ ;  /* 0xffffffff1a177810 */ /* 0x000fc80007ffe0ff */
[----:B------:R-:W-:Y:S01]  /*fe60*/  LOP3.LUT R26, R26, R23, RZ, 0xc, !PT ;  /* 0x000000171a1a7212 */ /* 0x000fe200078e0cff */
[----:B------:R-:W-:-:S03]  /*fe70*/  IMAD.MOV.U32 R23, RZ, RZ, 0x1 ;  /* 0x00000001ff177424 */ /* 0x000fc600078e00ff */
[----:B------:R-:W0:Y:S02]  /*fe80*/  POPC R43, R26 ;  /* 0x0000001a002b7309 */ /* 0x000e240000000000 */
[----:B0-----:R-:W-:-:S07]  /*fe90*/  IMAD.MOV.U32 R22, RZ, RZ, R43 ;  /* 0x000000ffff167224 */ /* 0x001fce00078e002b */
[----:B------:R-:W-:Y:S05]  /*fea0*/  WARPSYNC.COLLECTIVE R25, `(.L_x_556) ;  /* 0x0000000019087348 */ /* 0x000fea0003c00000 */
[----:B------:R0:W1:Y:S02]  /*feb0*/  SHFL.DOWN P6, R27, R38, R23, R22 ;  /* 0x08000017261b7389 */ /* 0x00006400000c0016 */
[----:B01----:R-:W-:Y:S05]  /*fec0*/  ENDCOLLECTIVE ;  /* 0x000000000000791b */ /* 0x003fea0003800000 */
.L_x_556:
[----:B------:R-:W-:Y:S02]  /*fed0*/  IMAD.MOV.U32 R38, RZ, RZ, R21 ;  /* 0x000000ffff267224 */ /* 0x000fe400078e0015 */
[----:B------:R-:W-:-:S07]  /*fee0*/  IMAD.MOV.U32 R24, RZ, RZ, R27 ;  /* 0x000000ffff187224 */ /* 0x000fce00078e001b */
[----:B------:R-:W-:Y:S05]  /*fef0*/  WARPSYNC.COLLECTIVE R25, `(.L_x_557) ;  /* 0x0000000019087348 */ /* 0x000fea0003c00000 */
[----:B------:R0:W1:Y:S02]  /*ff00*/  SHFL.DOWN P6, R27, R38, R23, R22 ;  /* 0x08000017261b7389 */ /* 0x00006400000c0016 */
[----:B01----:R-:W-:Y:S05]  /*ff10*/  ENDCOLLECTIVE ;  /* 0x000000000000791b */ /* 0x003fea0003800000 */
.L_x_557:
[----:B------:R-:W-:Y:S01]  /*ff20*/  IMAD.MOV.U32 R23, RZ, RZ, 0x2 ;  /* 0x00000002ff177424 */ /* 0x000fe200078e00ff */
[----:B------:R-:W-:Y:S02]  /*ff30*/  SEL R26, R27, RZ, !P5 ;  /* 0x000000ff1b1a7207 */ /* 0x000fe40006800000 */
[----:B------:R-:W-:-:S04]  /*ff40*/  ISETP.GE.AND P5, PT, R36, R43, PT ;  /* 0x0000002b2400720c */ /* 0x000fc80003fa6270 */
[----:B------:R-:W-:Y:S02]  /*ff50*/  SEL R27, R24, RZ, !P5 ;  /* 0x000000ff181b7207 */ /* 0x000fe40006800000 */
[----:B------:R-:W-:-:S03]  /*ff60*/  SEL R41, R26, RZ, !P5 ;  /* 0x000000ff1a297207 */ /* 0x000fc60006800000 */
[----:B------:R-:W-:Y:S02]  /*ff70*/  IMAD.IADD R26, R20, 0x1, R27 ;  /* 0x00000001141a7824 */ /* 0x000fe400078e021b */
[----:B------:R-:W-:Y:S02]  /*ff80*/  IMAD.IADD R24, R21, 0x1, R41 ;  /* 0x0000000115187824 */ /* 0x000fe400078e0229 */
[----:B------:R-:W-:Y:S01]  /*ff90*/  IMAD.MOV.U32 R38, RZ, RZ, R26 ;  /* 0x000000ffff267224 */ /* 0x000fe200078e001a */
[----:B------:R-:W-:Y:S01]  /*ffa0*/  ISETP.NE.AND P5, PT, R26, RZ, PT ;  /* 0x000000ff1a00720c */ /* 0x000fe20003fa5270 */
[----:B------:R-:W-:-:S12]  /*ffb0*/  VIADD R20, R36, 0x2 ;  /* 0x0000000224147836 */ /* 0x000fd80000000000 */
[----:B------:R-:W-:Y:S05]  /*ffc0*/  WARPSYNC.COLLECTIVE R25, `(.L_x_558) ;  /* 0x0000000019087348 */ /* 0x000fea0003c00000 */
[----:B------:R0:W1:Y:S02]  /*ffd0*/  SHFL.DOWN P6, R27, R38, R23, R22 ;  /* 0x08000017261b7389 */ /* 0x00006400000c0016 */
[----:B01----:R-:W-:Y:S05]  /*ffe0*/  ENDCOLLECTIVE ;  /* 0x000000000000791b */ /* 0x003fea0003800000 */
.L_x_558:
[----:B------:R-:W-:Y:S02]  /*fff0*/  IMAD.MOV.U32 R38, RZ, RZ, R24 ;  /* 0x000000ffff267224 */ /* 0x000fe400078e0018 */
[----:B------:R-:W-:-:S07]  /*10000*/  IMAD.MOV.U32 R21, RZ, RZ, R27 ;  /* 0x000000ffff157224 */ /* 0x000fce00078e001b */
[----:B------:R-:W-:Y:S05]  /*10010*/  WARPSYNC.COLLECTIVE R25, `(.L_x_559) ;  /* 0x0000000019087348 */ /* 0x000fea0003c00000 */
[----:B------:R0:W1:Y:S02]  /*10020*/  SHFL.DOWN P6, R27, R38, R23, R22 ;  /* 0x08000017261b7389 */ /* 0x00006400000c0016 */
[----:B01----:R-:W-:Y:S05]  /*10030*/  ENDCOLLECTIVE ;  /* 0x000000000000791b */ /* 0x003fea0003800000 */
.L_x_559:
[----:B------:R-:W-:Y:S02]  /*10040*/  IMAD.MOV.U32 R23, RZ, RZ, 0x4 ;  /* 0x00000004ff177424 */ /* 0x000fe400078e00ff */
[----:B------:R-:W-:-:S05]  /*10050*/  IMAD.MOV.U32 R42, RZ, RZ, R27 ;  /* 0x000000ffff2a7224 */ /* 0x000fca00078e001b */
[----:B------:R-:W-:Y:S02]  /*10060*/  SEL R42, R42, RZ, !P5 ;  /* 0x000000ff2a2a7207 */ /* 0x000fe40006800000 */
[----:B------:R-:W-:-:S04]  /*10070*/  ISETP.GT.AND P5, PT, R20, R43, PT ;  /* 0x0000002b1400720c */ /* 0x000fc80003fa4270 */
        /* <DEDUP_REMOVED lines=10> */
.L_x_560:
[----:B------:R-:W-:Y:S01]  /*10120*/  MOV R38, R42 ;  /* 0x0000002a00267202 */ /* 0x000fe20000000f00 */
[----:B------:R-:W-:-:S07]  /*10130*/  IMAD.MOV.U32 R20, RZ, RZ, R27 ;  /* 0x000000ffff147224 */ /* 0x000fce00078e001b */
[----:B------:R-:W-:Y:S05]  /*10140*/  WARPSYNC.COLLECTIVE R25, `(.L_x_561) ;  /* 0x0000000019087348 */ /* 0x000fea0003c00000 */
[----:B------:R0:W1:Y:S02]  /*10150*/  SHFL.DOWN P6, R27, R38, R23, R22 ;  /* 0x08000017261b7389 */ /* 0x00006400000c0016 */
[----:B01----:R-:W-:Y:S05]  /*10160*/  ENDCOLLECTIVE ;  /* 0x000000000000791b */ /* 0x003fea0003800000 */
.L_x_561:
[----:B------:R-:W-:Y:S01]  /*10170*/  IMAD.MOV.U32 R23, RZ, RZ, 0x8 ;  /* 0x00000008ff177424 */ /* 0x000fe200078e00ff */
[----:B------:R-:W-:Y:S02]  /*10180*/  SEL R27, R27, RZ, !P5 ;  /* 0x000000ff1b1b7207 */ /* 0x000fe40006800000 */
[----:B------:R-:W-:Y:S01]  /*10190*/  ISETP.GT.AND P5, PT, R24, R43, PT ;  /* 0x0000002b1800720c */ /* 0x000fe20003fa4270 */
[----:B------:R-:W-:-:S03]  /*101a0*/  VIADD R24, R36, 0x8 ;  /* 0x0000000824187836 */ /* 0x000fc60000000000 */
        /* <DEDUP_REMOVED lines=10> */
.L_x_562:
[----:B------:R-:W-:Y:S02]  /*10250*/  IMAD.MOV.U32 R38, RZ, RZ, R20 ;  /* 0x000000ffff267224 */ /* 0x000fe400078e0014 */
[----:B------:R-:W-:-:S07]  /*10260*/  IMAD.MOV.U32 R21, RZ, RZ, R27 ;  /* 0x000000ffff157224 */ /* 0x000fce00078e001b */
[----:B------:R-:W-:Y:S05]  /*10270*/  WARPSYNC.COLLECTIVE R25, `(.L_x_563) ;  /* 0x0000000019087348 */ /* 0x000fea0003c00000 */
[----:B------:R0:W1:Y:S02]  /*10280*/  SHFL.DOWN P6, R27, R38, R23, R22 ;  /* 0x08000017261b7389 */ /* 0x00006400000c0016 */
[----:B01----:R-:W-:Y:S05]  /*10290*/  ENDCOLLECTIVE ;  /* 0x000000000000791b */ /* 0x003fea0003800000 */
.L_x_563:
[----:B------:R-:W-:Y:S01]  /*102a0*/  IMAD.MOV.U32 R23, RZ, RZ, 0x10 ;  /* 0x00000010ff177424 */ /* 0x000fe200078e00ff */
[----:B------:R-:W-:Y:S02]  /*102b0*/  SEL R27, R27, RZ, !P5 ;  /* 0x000000ff1b1b7207 */ /* 0x000fe40006800000 */
[----:B------:R-:W-:-:S04]  /*102c0*/  ISETP.GT.AND P5, PT, R24, R43, PT ;  /* 0x0000002b1800720c */ /* 0x000fc80003fa4270 */
[----:B------:R-:W-:Y:S02]  /*102d0*/  SEL R21, R21, RZ, !P5 ;  /* 0x000000ff15157207 */ /* 0x000fe40006800000 */
[----:B------:R-:W-:-:S03]  /*102e0*/  SEL R27, R27, RZ, !P5 ;  /* 0x000000ff1b1b7207 */ /* 0x000fc60006800000 */
[----:B------:R-:W-:Y:S02]  /*102f0*/  IMAD.IADD R46, R26, 0x1, R21 ;  /* 0x000000011a2e7824 */ /* 0x000fe400078e0215 */
[----:B------:R-:W-:Y:S02]  /*10300*/  IMAD.IADD R24, R20, 0x1, R27 ;  /* 0x0000000114187824 */ /* 0x000fe400078e021b */
[----:B------:R-:W-:Y:S01]  /*10310*/  IMAD.MOV.U32 R38, RZ, RZ, R46 ;  /* 0x000000ffff267224 */ /* 0x000fe200078e002e */
[----:B------:R-:W-:-:S13]  /*10320*/  ISETP.NE.AND P5, PT, R46, RZ, PT ;  /* 0x000000ff2e00720c */ /* 0x000fda0003fa5270 */
[----:B------:R-:W-:Y:S05]  /*10330*/  WARPSYNC.COLLECTIVE R25, `(.L_x_564) ;  /* 0x0000000019087348 */ /* 0x000fea0003c00000 */
[----:B------:R0:W1:Y:S02]  /*10340*/  SHFL.DOWN P6, R27, R38, R23, R22 ;  /* 0x08000017261b7389 */ /* 0x00006400000c0016 */
[----:B01----:R-:W-:Y:S05]  /*10350*/  ENDCOLLECTIVE ;  /* 0x000000000000791b */ /* 0x003fea0003800000 */
.L_x_564:
[----:B------:R-:W-:Y:S02]  /*10360*/  IMAD.MOV.U32 R38, RZ, RZ, R24 ;  /* 0x000000ffff267224 */ /* 0x000fe400078e0018 */
[----:B------:R-:W-:-:S07]  /*10370*/  IMAD.MOV.U32 R20, RZ, RZ, R27 ;  /* 0x000000ffff147224 */ /* 0x000fce00078e001b */
[----:B------:R-:W-:Y:S05]  /*10380*/  WARPSYNC.COLLECTIVE R25, `(.L_x_565) ;  /* 0x0000000019087348 */ /* 0x000fea0003c00000 */
[----:B------:R0:W1:Y:S02]  /*10390*/  SHFL.DOWN P6, R27, R38, R23, R22 ;  /* 0x08000017261b7389 */ /* 0x00006400000c0016 */
[----:B01----:R-:W-:Y:S05]  /*103a0*/  ENDCOLLECTIVE ;  /* 0x000000000000791b */ /* 0x003fea0003800000 */
.L_x_565:
[----:B------:R-:W-:Y:S02]  /*103b0*/  SEL R27, R27, RZ, !P5 ;  /* 0x000000ff1b1b7207 */ /* 0x000fe40006800000 */
[----:B------:R-:W-:Y:S02]  /*103c0*/  ISETP.GT.AND P5, PT, R42, R43, PT ;  /* 0x0000002b2a00720c */ /* 0x000fe40003fa4270 */
[----:B------:R-:W-:Y:S02]  /*103d0*/  ISETP.NE.AND P6, PT, R40, RZ, PT ;  /* 0x000000ff2800720c */ /* 0x000fe40003fc5270 */
[----:B------:R-:W-:Y:S02]  /*103e0*/  SEL R21, R20, RZ, !P5 ;  /* 0x000000ff14157207 */ /* 0x000fe40006800000 */
[----:B------:R-:W-:Y:S02]  /*103f0*/  LOP3.LUT R20, RZ, R0, RZ, 0x33, !PT ;  /* 0x00000000ff147212 */ /* 0x000fe400078e33ff */
[----:B------:R-:W-:Y:S01]  /*10400*/  SEL R27, R27, RZ, !P5 ;  /* 0x000000ff1b1b7207 */ /* 0x000fe20006800000 */
[----:B------:R-:W-:-:S02]  /*10410*/  IMAD.IADD R26, R46, 0x1, R21 ;  /* 0x000000012e1a7824 */ /* 0x000fc400078e0215 */
[----:B------:R-:W-:Y:S02]  /*10420*/  IMAD.IADD R37, R20, 0x1, R37 ;  /* 0x0000000114257824 */ /* 0x000fe400078e0225 */
[----:B------:R-:W0:Y:S01]  /*10430*/  LDC.64 R20, c[0x0][0x3b0] ;  /* 0x0000ec00ff147b82 */ /* 0x000e220000000a00 */
[----:B------:R-:W-:Y:S01]  /*10440*/  IMAD.IADD R24, R24, 0x1, R27 ;  /* 0x0000000118187824 */ /* 0x000fe200078e021b */
[----:B0-----:R-:W-:-:S05]  /*10450*/  IADD3 R40, P5, PT, R20, 0x200, RZ ;  /* 0x0000020014287810 */ /* 0x001fca0007fbe0ff */
[----:B------:R-:W-:Y:S01]  /*10460*/  IMAD.X R41, RZ, RZ, R21, P5 ;  /* 0x000000ffff297224 */ /* 0x000fe200028e0615 */
[----:B------:R-:W-:-:S13]  /*10470*/  PLOP3.LUT P5, PT, P6, PT, PT, 0x80, 0x8 ;  /* 0x000000000008781c */ /* 0x000fda00037af070 */
[----:B------:R-:W-:Y:S05]  /*10480*/  WARPSYNC.COLLECTIVE R25, `(.L_x_566) ;  /* 0x0000000019087348 */ /* 0x000fea0003c00000 */
[----:B------:R-:W-:Y:S01]  /*10490*/  VOTE.ALL P5, P5 ;  /* 0x0000000000ff7806 */ /* 0x000fe200028a0000 */
[----:B------:R-:W-:-:S12]  /*104a0*/  ENDCOLLECTIVE ;  /* 0x000000000000791b */ /* 0x000fd80003800000 */
.L_x_566:
[----:B------:R-:W-:Y:S05]  /*104b0*/  BRA `(.L_x_567) ;  /* 0xffffffd000947947 */ /* 0x000fea000383ffff */
.L_x_500:
[----:B------:R-:W-:Y:S01]  /*104c0*/  BSSY B0, `(.L_x_568) ;  /* 0x0000006000007945 */ /* 0x000fe20003800000 */
[----:B------:R-:W-:Y:S02]  /*104d0*/  PLOP3.LUT P5, PT, P5, PT, PT, 0x8, 0x80 ;  /* 0x000000000080781c */ /* 0x000fe40002fae170 */
[----:B------:R-:W-:-:S11]  /*104e0*/  MOV R25, 0xffffffff ;  /* 0xffffffff00197802 */ /* 0x000fd60000000f00 */
[----:B------:R-:W-:Y:S05]  /*104f0*/  WARPSYNC.COLLECTIVE R25, `(.L_x_569) ;  /* 0x0000000019087348 */ /* 0x000fea0003c00000 */
[----:B------:R-:W-:Y:S01]  /*10500*/  VOTE.ANY P5, P5 ;  /* 0x0000000000ff7806 */ /* 0x000fe200028a0100 */
[----:B------:R-:W-:-:S12]  /*10510*/  ENDCOLLECTIVE ;  /* 0x000000000000791b */ /* 0x000fd80003800000 */
.L_x_569:
[----:B------:R-:W-:Y:S05]  /*10520*/  BSYNC B0 ;  /* 0x0000000000007941 */ /* 0x000fea0003800000 */
.L_x_568:
[----:B------:R-:W-:Y:S05]  /*10530*/  BRA `(.L_x_570) ;  /* 0xffffffd000987947 */ /* 0x000fea000383ffff */
.L_x_502:
[----:B------:R-:W-:Y:S01]  /*10540*/  ISETP.NE.U32.AND P5, PT, R22, 0x65, PT ;  /* 0x000000651600780c */ /* 0x000fe20003fa5070 */
[----:B------:R-:W-:Y:S01]  /*10550*/  BSSY B0, `(.L_x_571) ;  /* 0x0000007000007945 */ /* 0x000fe20003800000 */
[----:B------:R-:W-:Y:S01]  /*10560*/  PLOP3.LUT P6, PT, P6, PT, PT, 0x8, 0x80 ;  /* 0x000000000080781c */ /* 0x000fe200037ce170 */
[----:B------:R-:W-:Y:S01]  /*10570*/  IMAD.MOV.U32 R25, RZ, RZ, -0x1 ;  /* 0xffffffffff197424 */ /* 0x000fe200078e00ff */
[----:B------:R-:W-:-:S13]  /*10580*/  ISETP.NE.AND.EX P5, PT, R23, RZ, PT, P5 ;  /* 0x000000ff1700720c */ /* 0x000fda0003fa5350 */
[----:B------:R-:W-:Y:S05]  /*10590*/  WARPSYNC.COLLECTIVE R25, `(.L_x_572) ;  /* 0x0000000019087348 */ /* 0x000fea0003c00000 */
[----:B------:R-:W-:Y:S01]  /*105a0*/  VOTE.ANY R25, PT, P6 ;  /* 0x0000000000197806 */ /* 0x000fe200030e0100 */
[----:B------:R-:W-:Y:S06]  /*105b0*/  ENDCOLLECTIVE ;  /* 0x000000000000791b */ /* 0x000fec0003800000 */
.L_x_572:
[----:B------:R-:W-:Y:S05]  /*105c0*/  BSYNC B0 ;  /* 0x0000000000007941 */ /* 0x000fea0003800000 */
.L_x_571:
[----:B------:R-:W-:Y:S01]  /*105d0*/  LOP3.LUT R25, R25, 0x80000000, R33, 0xec, !PT ;  /* 0x8000000019197812 */ /* 0x000fe200078eec21 */
[----:B------:R-:W-:Y:S02]  /*105e0*/  IMAD.MOV.U32 R38, RZ, RZ, R20 ;  /* 0x000000ffff267224 */ /* 0x000fe400078e0014 */
[----:B------:R-:W-:Y:S02]  /*105f0*/  IMAD.MOV.U32 R23, RZ, RZ, 0x1 ;  /* 0x00000001ff177424 */ /* 0x000fe400078e00ff */
[----:B------:R-:W-:Y:S02]  /*10600*/  VIADD R22, R25, 0xffffffff ;  /* 0xffffffff19167836 */ /* 0x000fe40000000000 */
[----:B------:R-:W-:-:S03]  /*10610*/  VIADD R37, R37, 0xffffffe0 ;  /* 0xffffffe025257836 */ /* 0x000fc60000000000 */
[----:B------:R-:W-:Y:S01]  /*10620*/  LOP3.LUT R46, R25, R22, RZ, 0xc, !PT ;  /* 0x00000016192e7212 */ /* 0x000fe200078e0cff */
[----:B------:R-:W-:-:S05]  /*10630*/  IMAD.MOV.U32 R25, RZ, RZ, -0x1 ;  /* 0xffffffffff197424 */ /* 0x000fca00078e00ff */
[----:B------:R-:W0:Y:S02]  /*10640*/  POPC R46, R46 ;  /* 0x0000002e002e7309 */ /* 0x000e240000000000 */
[----:B0-----:R-:W-:-:S07]  /*10650*/  IMAD.MOV.U32 R22, RZ, RZ, R46 ;  /* 0x000000ffff167224 */ /* 0x001fce00078e002e */
[----:B------:R-:W-:Y:S05]  /*10660*/  WARPSYNC.COLLECTIVE R25, `(.L_x_573) ;  /* 0x0000000019087348 */ /* 0x000fea0003c00000 */
[----:B------:R0:W1:Y:S02]  /*10670*/  SHFL.DOWN P6, R27, R38, R23, R22 ;  /* 0x08000017261b7389 */ /* 0x00006400000c0016 */
[----:B01----:R-:W-:Y:S05]  /*10680*/  ENDCOLLECTIVE ;  /* 0x000000000000791b */ /* 0x003fea0003800000 */
.L_x_573:
[----:B------:R-:W-:Y:S02]  /*10690*/  IMAD.MOV.U32 R38, RZ, RZ, R21 ;  /* 0x000000ffff267224 */ /* 0x000fe400078e0015 */
[----:B------:R-:W-:-:S07]  /*106a0*/  IMAD.MOV.U32 R43, RZ, RZ, R27 ;  /* 0x000000ffff2b7224 */ /* 0x000fce00078e001b */
[----:B------:R-:W-:Y:S05]  /*106b0*/  WARPSYNC.COLLECTIVE R25, `(.L_x_574) ;  /* 0x0000000019087348 */ /* 0x000fea0003c00000 */
[----:B------:R0:W1:Y:S02]  /*106c0*/  SHFL.DOWN P6, R27, R38, R23, R22 ;  /* 0x08000017261b7389 */ /* 0x00006400000c0016 */
[----:B01----:R-:W-:Y:S05]  /*106d0*/  ENDCOLLECTIVE ;  /* 0x000000000000791b */ /* 0x003fea0003800000 */
.L_x_574:
[----:B------:R-:W-:Y:S01]  /*106e0*/  IMAD.MOV.U32 R23, RZ, RZ, 0x2 ;  /* 0x00000002ff177424 */ /* 0x000fe200078e00ff */
[----:B------:R-:W-:-:S04]  /*106f0*/  ISETP.NE.AND P6, PT, R20, RZ, PT ;  /* 0x000000ff1400720c */ /* 0x000fc80003fc5270 */
[----:B------:R-:W-:Y:S02]  /*10700*/  SEL R27, R27, RZ, !P6 ;  /* 0x000000ff1b1b7207 */ /* 0x000fe40007000000 */
[----:B------:R-:W-:-:S04]  /*10710*/  ISETP.GE.AND P6, PT, R36, R46, PT ;  /* 0x0000002e2400720c */ /* 0x000fc80003fc6270 */
[----:B------:R-:W-:Y:S02]  /*10720*/  SEL R43, R43, RZ, !P6 ;  /* 0x000000ff2b2b7207 */ /* 0x000fe40007000000 */
[----:B------:R-:W-:-:S03]  /*10730*/  SEL R27, R27, RZ, !P6 ;  /* 0x000000ff1b1b7207 */ /* 0x000fc60007000000 */
[----:B------:R-:W-:Y:S02]  /*10740*/  IMAD.IADD R20, R20, 0x1, R43 ;  /* 0x0000000114147824 */ /* 0x000fe400078e022b */
[----:B------:R-:W-:Y:S02]  /*10750*/  IMAD.IADD R43, R21, 0x1, R27 ;  /* 0x00000001152b7824 */ /* 0x000fe400078e021b */
[----:B------:R-:W-:-:S07]  /*10760*/  IMAD.MOV.U32 R38, RZ, RZ, R20 ;  /* 0x000000ffff267224 */ /* 0x000fce00078e0014 */
[----:B------:R-:W-:Y:S05]  /*10770*/  WARPSYNC.COLLECTIVE R25, `(.L_x_575) ;  /* 0x0000000019087348 */ /* 0x000fea0003c00000 */
[----:B------:R0:W1:Y:S02]  /*10780*/  SHFL.DOWN P6, R27, R38, R23, R22 ;  /* 0x08000017261b7389 */ /* 0x00006400000c0016 */
[----:B01----:R-:W-:Y:S05]  /*10790*/  ENDCOLLECTIVE ;  /* 0x000000000000791b */ /* 0x003fea0003800000 */
.L_x_575:
[----:B------:R-:W-:Y:S02]  /*107a0*/  IMAD.MOV.U32 R38, RZ, RZ, R43 ;  /* 0x000000ffff267224 */ /* 0x000fe400078e002b */
[----:B------:R-:W-:-:S07]  /*107b0*/  IMAD.MOV.U32 R21, RZ, RZ, R27 ;  /* 0x000000ffff157224 */ /* 0x000fce00078e001b */
[----:B------:R-:W-:Y:S05]  /*107c0*/  WARPSYNC.COLLECTIVE R25, `(.L_x_576) ;  /* 0x0000000019087348 */ /* 0x000fea0003c00000 */
[----:B------:R0:W1:Y:S02]  /*107d0*/  SHFL.DOWN P6, R27, R38, R23, R22 ;  /* 0x08000017261b7389 */ /* 0x00006400000c0016 */
[----:B01----:R-:W-:Y:S05]  /*107e0*/  ENDCOLLECTIVE ;  /* 0x000000000000791b */ /* 0x003fea0003800000 */
.L_x_576:
[----:B------:R-:W-:Y:S01]  /*107f0*/  IMAD.MOV.U32 R23, RZ, RZ, 0x4 ;  /* 0x00000004ff177424 */ /* 0x000fe200078e00ff */
[----:B------:R-:W-:-:S04]  /*10800*/  ISETP.NE.AND P6, PT, R20, RZ, PT ;  /* 0x000000ff1400720c */ /* 0x000fc80003fc5270 */
[----:B------:R-:W-:Y:S01]  /*10810*/  SEL R48, R27, RZ, !P6 ;  /* 0x000000ff1b307207 */ /* 0x000fe20007000000 */
[----:B------:R-:W-:-:S05]  /*10820*/  VIADD R27, R36, 0x2 ;  /* 0x00000002241b7836 */ /* 0x000fca0000000000 */
[----:B------:R-:W-:-:S04]  /*10830*/  ISETP.GT.AND P6, PT, R27, R46, PT ;  /* 0x0000002e1b00720c */ /* 0x000fc80003fc4270 */
        /* <DEDUP_REMOVED lines=8> */
.L_x_577:
[----:B------:R-:W-:Y:S01]  /*108c0*/  IMAD.MOV.U32 R38, RZ, RZ, R21 ;  /* 0x000000ffff267224 */ /* 0x000fe200078e0015 */
[----:B------:R-:W-:-:S07]  /*108d0*/  MOV R43, R27 ;  /* 0x0000001b002b7202 */ /* 0x000fce0000000f00 */
[----:B------:R-:W-:Y:S05]  /*108e0*/  WARPSYNC.COLLECTIVE R25, `(.L_x_578) ;  /* 0x0000000019087348 */ /* 0x000fea0003c00000 */
[----:B------:R0:W1:Y:S02]  /*108f0*/  SHFL.DOWN P6, R27, R38, R23, R22 ;  /* 0x08000017261b7389 */ /* 0x00006400000c0016 */
[----:B01----:R-:W-:Y:S05]  /*10900*/  ENDCOLLECTIVE ;  /* 0x000000000000791b */ /* 0x003fea0003800000 */
.L_x_578:
        /* <DEDUP_REMOVED lines=9> */
[----:B------:R-:W-:Y:S02]  /*109a0*/  IMAD.MOV.U32 R38, RZ, RZ, R49 ;  /* 0x000000ffff267224 */ /* 0x000fe400078e0031 */
[----:B------:R-:W-:-:S07]  /*109b0*/  VIADD R21, R36, 0x8 ;  /* 0x0000000824157836 */ /* 0x000fce0000000000 */
[----:B------:R-:W-:Y:S05]  /*109c0*/  WARPSYNC.COLLECTIVE R25, `(.L_x_579) ;  /* 0x0000000019087348 */ /* 0x000fea0003c00000 */
[----:B------:R0:W1:Y:S02]  /*109d0*/  SHFL.DOWN P6, R27, R38, R23, R22 ;  /* 0x08000017261b7389 */ /* 0x00006400000c0016 */
[----:B01----:R-:W-:Y:S05]  /*109e0*/  ENDCOLLECTIVE ;  /* 0x000000000000791b */ /* 0x003fea0003800000 */
.L_x_579:
[----:B------:R-:W-:Y:S02]  /*109f0*/  IMAD.MOV.U32 R38, RZ, RZ, R43 ;  /* 0x000000ffff267224 */ /* 0x000fe400078e002b */
[----:B------:R-:W-:-:S07]  /*10a00*/  IMAD.MOV.U32 R20, RZ, RZ, R27 ;  /* 0x000000ffff147224 */ /* 0x000fce00078e001b */
[----:B------:R-:W-:Y:S05]  /*10a10*/  WARPSYNC.COLLECTIVE R25, `(.L_x_580) ;  /* 0x0000000019087348 */ /* 0x000fea0003c00000 */
[----:B------:R0:W1:Y:S02]  /*10a20*/  SHFL.DOWN P6, R27, R38, R23, R22 ;  /* 0x08000017261b7389 */ /* 0x00006400000c0016 */
[----:B01----:R-:W-:Y:S05]  /*10a30*/  ENDCOLLECTIVE ;  /* 0x000000000000791b */ /* 0x003fea0003800000 */
.L_x_580:
[----:B------:R-:W-:Y:S01]  /*10a40*/  IMAD.MOV.U32 R23, RZ, RZ, 0x10 ;  /* 0x00000010ff177424 */ /* 0x000fe200078e00ff */
[----:B------:R-:W-:-:S04]  /*10a50*/  ISETP.NE.AND P6, PT, R49, RZ, PT ;  /* 0x000000ff3100720c */ /* 0x000fc80003fc5270 */
[----:B------:R-:W-:Y:S02]  /*10a60*/  SEL R27, R27, RZ, !P6 ;  /* 0x000000ff1b1b7207 */ /* 0x000fe40007000000 */
[----:B------:R-:W-:-:S04]  /*10a70*/  ISETP.GT.AND P6, PT, R21, R46, PT ;  /* 0x0000002e1500720c */ /* 0x000fc80003fc4270 */
[----:B------:R-:W-:-:S05]  /*10a80*/  SEL R20, R20, RZ, !P6 ;  /* 0x000000ff14147207 */ /* 0x000fca0007000000 */
[----:B------:R-:W-:Y:S01]  /*10a90*/  IMAD.IADD R47, R49, 0x1, R20 ;  /* 0x00000001312f7824 */ /* 0x000fe200078e0214 */
[----:B------:R-:W-:-:S03]  /*10aa0*/  SEL R20, R27, RZ, !P6 ;  /* 0x000000ff1b147207 */ /* 0x000fc60007000000 */
[----:B------:R-:W-:Y:S02]  /*10ab0*/  IMAD.MOV.U32 R38, RZ, RZ, R47 ;  /* 0x000000ffff267224 */ /* 0x000fe400078e002f */
[----:B------:R-:W-:-:S07]  /*10ac0*/  IMAD.IADD R21, R43, 0x1, R20 ;  /* 0x000000012b157824 */ /* 0x000fce00078e0214 */
[----:B------:R-:W-:Y:S05]  /*10ad0*/  WARPSYNC.COLLECTIVE R25, `(.L_x_581) ;  /* 0x0000000019087348 */ /* 0x000fea0003c00000 */
[----:B------:R0:W1:Y:S02]  /*10ae0*/  SHFL.DOWN P6, R27, R38, R23, R22 ;  /* 0x08000017261b7389 */ /* 0x00006400000c0016 */
[----:B01----:R-:W-:Y:S05]  /*10af0*/  ENDCOLLECTIVE ;  /* 0x000000000000791b */ /* 0x003fea0003800000 */
.L_x_581:
[----:B------:R-:W-:Y:S02]  /*10b00*/  IMAD.MOV.U32 R38, RZ, RZ, R21 ;  /* 0x000000ffff267224 */ /* 0x000fe400078e0015 */
[----:B------:R-:W-:-:S07]  /*10b10*/  IMAD.MOV.U32 R20, RZ, RZ, R27 ;  /* 0x000000ffff147224 */ /* 0x000fce00078e001b */
[----:B------:R-:W-:Y:S05]  /*10b20*/  WARPSYNC.COLLECTIVE R25, `(.L_x_582) ;  /* 0x0000000019087348 */ /* 0x000fea0003c00000 */
[----:B------:R0:W1:Y:S02]  /*10b30*/  SHFL.DOWN P6, R27, R38, R23, R22 ;  /* 0x08000017261b7389 */ /* 0x00006400000c0016 */
[----:B01----:R-:W-:Y:S05]  /*10b40*/  ENDCOLLECTIVE ;  /* 0x000000000000791b */ /* 0x003fea0003800000 */
.L_x_582:
[----:B------:R-:W-:Y:S05]  /*10b50*/  WARPSYNC.COLLECTIVE R25, `(.L_x_583) ;  /* 0x0000000019087348 */ /* 0x000fea0003c00000 */
[----:B------:R-:W-:Y:S01]  /*10b60*/  VOTE.ALL P5, P5 ;  /* 0x0000000000ff7806 */ /* 0x000fe200028a0000 */
[----:B------:R-:W-:-:S12]  /*10b70*/  ENDCOLLECTIVE ;  /* 0x000000000000791b */ /* 0x000fd80003800000 */
.L_x_583:
[----:B------:R-:W-:-:S04]  /*10b80*/  ISETP.NE.AND P6, PT, R47, RZ, PT ;  /* 0x000000ff2f00720c */ /* 0x000fc80003fc5270 */
[----:B------:R-:W-:Y:S02]  /*10b90*/  SEL R27, R27, RZ, !P6 ;  /* 0x000000ff1b1b7207 */ /* 0x000fe40007000000 */
[----:B------:R-:W-:-:S04]  /*10ba0*/  ISETP.GT.AND P6, PT, R42, R46, PT ;  /* 0x0000002e2a00720c */ /* 0x000fc80003fc4270 */
[----:B------:R-:W-:Y:S02]  /*10bb0*/  SEL R46, R27, RZ, !P6 ;  /* 0x000000ff1b2e7207 */ /* 0x000fe40007000000 */
[----:B------:R-:W-:Y:S02]  /*10bc0*/  SEL R20, R20, RZ, !P6 ;  /* 0x000000ff14147207 */ /* 0x000fe40007000000 */
[----:B------:R-:W-:Y:S01]  /*10bd0*/  ISETP.NE.AND P6, PT, R26, RZ, PT ;  /* 0x000000ff1a00720c */ /* 0x000fe20003fc5270 */
[----:B------:R-:W-:Y:S01]  /*10be0*/  IMAD.IADD R46, R21, 0x1, R46 ;  /* 0x00000001152e7824 */ /* 0x000fe200078e022e */
[----:B------:R-:W-:-:S04]  /*10bf0*/  IADD3 R26, PT, PT, R47, R20, R26 ;  /* 0x000000142f1a7210 */ /* 0x000fc80007ffe01a */
[----:B------:R-:W-:-:S05]  /*10c00*/  SEL R21, R46, RZ, !P6 ;  /* 0x000000ff2e157207 */ /* 0x000fca0007000000 */
[----:B------:R-:W-:Y:S01]  /*10c10*/  IMAD.IADD R24, R21, 0x1, R24 ;  /* 0x0000000115187824 */ /* 0x000fe200078e0218 */
[----:B------:R-:W-:Y:S06]  /*10c20*/  BRA `(.L_x_584) ;  /* 0xffffffcc00e07947 */ /* 0x000fec000383ffff */
.L_x_585:
        /* <DEDUP_REMOVED lines=13> */
.L_x_591:


//--------------------- .text._ZN6thrust24THRUST_300001_SM_1000_NS8cuda_cub4core6detail13_kernel_agentINS1_15__reduce_by_key9InitAgentIN3cub18CUB_300001_SM_100024ReduceByKeyScanTileStateIiiLb1EEEiPiEEJSA_iSB_EEEvDpT0_ --------------------------
	.section	.text._ZN6thrust24THRUST_300001_SM_1000_NS8cuda_cub4core6detail13_kernel_agentINS1_15__reduce_by_key9InitAgentIN3cub18CUB_300001_SM_100024ReduceByKeyScanTileStateIiiLb1EEEiPiEEJSA_iSB_EEEvDpT0_,"ax",@progbits
	.align	128
        .global         _ZN6thrust24THRUST_300001_SM_1000_NS8cuda_cub4core6detail13_kernel_agentINS1_15__reduce_by_key9InitAgentIN3cub18CUB_300001_SM_100024ReduceByKeyScanTileStateIiiLb1EEEiPiEEJSA_iSB_EEEvDpT0_
        .type           _ZN6thrust24THRUST_300001_SM_1000_NS8cuda_cub4core6detail13_kernel_agentINS1_15__reduce_by_key9InitAgentIN3cub18CUB_300001_SM_100024ReduceByKeyScanTileStateIiiLb1EEEiPiEEJSA_iSB_EEEvDpT0_,@function
        .size           _ZN6thrust24THRUST_300001_SM_1000_NS8cuda_cub4core6detail13_kernel_agentINS1_15__reduce_by_key9InitAgentIN3cub18CUB_300001_SM_100024ReduceByKeyScanTileStateIiiLb1EEEiPiEEJSA_iSB_EEEvDpT0_,(.L_x_592 - _ZN6thrust24THRUST_300001_SM_1000_NS8cuda_cub4core6detail13_kernel_agentINS1_15__reduce_by_key9InitAgentIN3cub18CUB_300001_SM_100024ReduceByKeyScanTileStateIiiLb1EEEiPiEEJSA_iSB_EEEvDpT0_)
        .other          _ZN6thrust24THRUST_300001_SM_1000_NS8cuda_cub4core6detail13_kernel_agentINS1_15__reduce_by_key9InitAgentIN3cub18CUB_300001_SM_100024ReduceByKeyScanTileStateIiiLb1EEEiPiEEJSA_iSB_EEEvDpT0_,@"STO_CUDA_ENTRY STV_DEFAULT"
_ZN6thrust24THRUST_300001_SM_1000_NS8cuda_cub4core6detail13_kernel_agentINS1_15__reduce_by_key9InitAgentIN3cub18CUB_300001_SM_100024ReduceByKeyScanTileStateIiiLb1EEEiPiEEJSA_iSB_EEEvDpT0_:
.text._ZN6thrust24THRUST_300001_SM_1000_NS8cuda_cub4core6detail13_kernel_agentINS1_15__reduce_by_key9InitAgentIN3cub18CUB_300001_SM_100024ReduceByKeyScanTileStateIiiLb1EEEiPiEEJSA_iSB_EEEvDpT0_:
        /* <DEDUP_REMOVED lines=22> */
[----:B0-----:R-:W-:Y:S01]  /*0160*/  STG.E desc[UR4][R2.64], RZ ;  /* 0x000000ff02007986 */ /* 0x001fe2000c101904 */
[----:B------:R-:W-:Y:S05]  /*0170*/  EXIT ;  /* 0x000000000000794d */ /* 0x000fea0003800000 */
.L_x_586:
        /* <DEDUP_REMOVED lines=16> */
.L_x_592:


//--------------------- .nv.shared._ZN3cub18CUB_300001_SM_10006detail8for_each13static_kernelINS2_12policy_hub_t12policy_500_tEmN6thrust24THRUST_300001_SM_1000_NS8cuda_cub20__uninitialized_fill7functorINS7_10device_ptrIiEEiEEEEvT0_T1_ --------------------------
	.section	.nv.shared._ZN3cub18CUB_300001_SM_10006detail8for_each13static_kernelINS2_12policy_hub_t12policy_500_tEmN6thrust24THRUST_300001_SM_1000_NS8cuda_cub20__uninitialized_fill7functorINS7_10device_ptrIiEEiEEEEvT0_T1_,"aw",@nobits
	.sectionflags	@""
	.align	16
	.zero		1024


//--------------------- .nv.shared.reserved.0     --------------------------
	.section	.nv.shared.reserved.0,"aw",@nobits
	.weak		__nv_reservedSMEM_offset_0_alias
	.size		__nv_reservedSMEM_offset_0_alias, 0, 64
	.other		__nv_reservedSMEM_offset_0_alias,@"STO_CUDA_RESERVED_SHARED STV_DEFAULT"
__nv_reservedSMEM_offset_0_alias:
	.zero		0
	.zero		64


//--------------------- .nv.global                --------------------------
	.section	.nv.global,"aw",@nobits
.nv.global:
	.type		_ZN30_INTERNAL_2b93a898_4_k_cu_main6thrust24THRUST_300001_SM_1000_NS3seqE,@object
	.size		_ZN30_INTERNAL_2b93a898_4_k_cu_main6thrust24THRUST_300001_SM_1000_NS3seqE,(_ZN30_INTERNAL_2b93a898_4_k_cu_main4cuda3std3__48in_placeE - _ZN30_INTERNAL_2b93a898_4_k_cu_main6thrust24THRUST_300001_SM_1000_NS3seqE)
_ZN30_INTERNAL_2b93a898_4_k_cu_main6thrust24THRUST_300001_SM_1000_NS3seqE:
	.zero		1
	.type		_ZN30_INTERNAL_2b93a898_4_k_cu_main4cuda3std3__48in_placeE,@object
	.size		_ZN30_INTERNAL_2b93a898_4_k_cu_main4cuda3std3__48in_placeE,(_ZN30_INTERNAL_2b93a898_4_k_cu_main4cuda3std6ranges3__45__cpo4sizeE - _ZN30_INTERNAL_2b93a898_4_k_cu_main4cuda3std3__48in_placeE)
_ZN30_INTERNAL_2b93a898_4_k_cu_main4cuda3std3__48in_placeE:
	.zero		1
	.type		_ZN30_INTERNAL_2b93a898_4_k_cu_main4cuda3std6ranges3__45__cpo4sizeE,@object
	.size		_ZN30_INTERNAL_2b93a898_4_k_cu_main4cuda3std6ranges3__45__cpo4sizeE,(_ZN30_INTERNAL_2b93a898_4_k_cu_main6thrust24THRUST_300001_SM_1000_NS12placeholders2_3E - _ZN30_INTERNAL_2b93a898_4_k_cu_main4cuda3std6ranges3__45__cpo4sizeE)
_ZN30_INTERNAL_2b93a898_4_k_cu_main4cuda3std6ranges3__45__cpo4sizeE:
	.zero		1
	.type		_ZN30_INTERNAL_2b93a898_4_k_cu_main6thrust24THRUST_300001_SM_1000_NS12placeholders2_3E,@object
	.size		_ZN30_INTERNAL_2b93a898_4_k_cu_main6thrust24THRUST_300001_SM_1000_NS12placeholders2_3E,(_ZN30_INTERNAL_2b93a898_4_k_cu_main4cuda3std3__45__cpo6cbeginE - _ZN30_INTERNAL_2b93a898_4_k_cu_main6thrust24THRUST_300001_SM_1000_NS12placeholders2_3E)
_ZN30_INTERNAL_2b93a898_4_k_cu_main6thrust24THRUST_300001_SM_1000_NS12placeholders2_3E:
	.zero		1
	.type		_ZN30_INTERNAL_2b93a898_4_k_cu_main4cuda3std3__45__cpo6cbeginE,@object
	.size		_ZN30_INTERNAL_2b93a898_4_k_cu_main4cuda3std3__45__cpo6cbeginE,(_ZN30_INTERNAL_2b93a898_4_k_cu_main4cuda3std6ranges3__45__cpo6cbeginE - _ZN30_INTERNAL_2b93a898_4_k_cu_main4cuda3std3__45__cpo6cbeginE)
_ZN30_INTERNAL_2b93a898_4_k_cu_main4cuda3std3__45__cpo6cbeginE:
	.zero		1
	.type		_ZN30_INTERNAL_2b93a898_4_k_cu_main4cuda3std6ranges3__45__cpo6cbeginE,@object
	.size		_ZN30_INTERNAL_2b93a898_4_k_cu_main4cuda3std6ranges3__45__cpo6cbeginE,(_ZN30_INTERNAL_2b93a898_4_k_cu_main6thrust24THRUST_300001_SM_1000_NS12placeholders2_7E - _ZN30_INTERNAL_2b93a898_4_k_cu_main4cuda3std6ranges3__45__cpo6cbeginE)
_ZN30_INTERNAL_2b93a898_4_k_cu_main4cuda3std6ranges3__45__cpo6cbeginE:
	.zero		1
	.type		_ZN30_INTERNAL_2b93a898_4_k_cu_main6thrust24THRUST_300001_SM_1000_NS12placeholders2_7E,@object
	.size		_ZN30_INTERNAL_2b93a898_4_k_cu_main6thrust24THRUST_300001_SM_1000_NS12placeholders2_7E,(_ZN30_INTERNAL_2b93a898_4_k_cu_main4cuda3std3__45__cpo7crbeginE - _ZN30_INTERNAL_2b93a898_4_k_cu_main6thrust24THRUST_300001_SM_1000_NS12placeholders2_7E)
_ZN30_INTERNAL_2b93a898_4_k_cu_main6thrust24THRUST_300001_SM_1000_NS12placeholders2_7E:
	.zero		1
	.type		_ZN30_INTERNAL_2b93a898_4_k_cu_main4cuda3std3__45__cpo7crbeginE,@object
	.size		_ZN30_INTERNAL_2b93a898_4_k_cu_main4cuda3std3__45__cpo7crbeginE,(_ZN30_INTERNAL_2b93a898_4_k_cu_main4cuda3std6ranges3__45__cpo4nextE - _ZN30_INTERNAL_2b93a898_4_k_cu_main4cuda3std3__45__cpo7crbeginE)
_ZN30_INTERNAL_2b93a898_4_k_cu_main4cuda3std3__45__cpo7crbeginE:
	.zero		1
	.type		_ZN30_INTERNAL_2b93a898_4_k_cu_main4cuda3std6ranges3__45__cpo4nextE,@object
	.size		_ZN30_INTERNAL_2b93a898_4_k_cu_main4cuda3std6ranges3__45__cpo4nextE,(_ZN30_INTERNAL_2b93a898_4_k_cu_main4cuda3std6ranges3__45__cpo4swapE - _ZN30_INTERNAL_2b93a898_4_k_cu_main4cuda3std6ranges3__45__cpo4nextE)
_ZN30_INTERNAL_2b93a898_4_k_cu_main4cuda3std6ranges3__45__cpo4nextE:
	.zero		1
	.type		_ZN30_INTERNAL_2b93a898_4_k_cu_main4cuda3std6ranges3__45__cpo4swapE,@object
	.size		_ZN30_INTERNAL_2b93a898_4_k_cu_main4cuda3std6ranges3__45__cpo4swapE,(_ZN30_INTERNAL_2b93a898_4_k_cu_main6thrust24THRUST_300001_SM_1000_NS8cuda_cub10par_nosyncE - _ZN30_INTERNAL_2b93a898_4_k_cu_main4cuda3std6ranges3__45__cpo4swapE)
_ZN30_INTERNAL_2b93a898_4_k_cu_main4cuda3std6ranges3__45__cpo4swapE:
	.zero		1
	.type		_ZN30_INTERNAL_2b93a898_4_k_cu_main6thrust24THRUST_300001_SM_1000_NS8cuda_cub10par_nosyncE,@object
	.size		_ZN30_INTERNAL_2b93a898_4_k_cu_main6thrust24THRUST_300001_SM_1000_NS8cuda_cub10par_nosyncE,(_ZN30_INTERNAL_2b93a898_4_k_cu_main6thrust24THRUST_300001_SM_1000_NS12placeholders2_9E - _ZN30_INTERNAL_2b93a898_4_k_cu_main6thrust24THRUST_300001_SM_1000_NS8cuda_cub10par_nosyncE)
_ZN30_INTERNAL_2b93a898_4_k_cu_main6thrust24THRUST_300001_SM_1000_NS8cuda_cub10par_nosyncE:
	.zero		1
	.type		_ZN30_INTERNAL_2b93a898_4_k_cu_main6thrust24THRUST_300001_SM_1000_NS12placeholders2_9E,@object
	.size		_ZN30_INTERNAL_2b93a898_4_k_cu_main6thrust24THRUST_300001_SM_1000_NS12placeholders2_9E,(_ZN30_INTERNAL_2b93a898_4_k_cu_main4cuda3std3__432_GLOBAL__N__2b93a898_4_k_cu_main6ignoreE - _ZN30_INTERNAL_2b93a898_4_k_cu_main6thrust24THRUST_300001_SM_1000_NS12placeholders2_9E)
_ZN30_INTERNAL_2b93a898_4_k_cu_main6thrust24THRUST_300001_SM_1000_NS12placeholders2_9E:
	.zero		1
	.type		_ZN30_INTERNAL_2b93a898_4_k_cu_main4cuda3std3__432_GLOBAL__N__2b93a898_4_k_cu_main6ignoreE,@object
	.size		_ZN30_INTERNAL_2b93a898_4_k_cu_main4cuda3std3__432_GLOBAL__N__2b93a898_4_k_cu_main6ignoreE,(_ZN30_INTERNAL_2b93a898_4_k_cu_main4cuda3std6ranges3__45__cpo4dataE - _ZN30_INTERNAL_2b93a898_4_k_cu_main4cuda3std3__432_GLOBAL__N__2b93a898_4_k_cu_main6ignoreE)
_ZN30_INTERNAL_2b93a898_4_k_cu_main4cuda3std3__432_GLOBAL__N__2b93a898_4_k_cu_main6ignoreE:
	.zero		1
	.type		_ZN30_INTERNAL_2b93a898_4_k_cu_main4cuda3std6ranges3__45__cpo4dataE,@object
	.size		_ZN30_INTERNAL_2b93a898_4_k_cu_main4cuda3std6ranges3__45__cpo4dataE,(_ZN30_INTERNAL_2b93a898_4_k_cu_main6thrust24THRUST_300001_SM_1000_NS12placeholders2_1E - _ZN30_INTERNAL_2b93a898_4_k_cu_main4cuda3std6ranges3__45__cpo4dataE)
_ZN30_INTERNAL_2b93a898_4_k_cu_main4cuda3std6ranges3__45__cpo4dataE:
	.zero		1
	.type		_ZN30_INTERNAL_2b93a898_4_k_cu_main6thrust24THRUST_300001_SM_1000_NS12placeholders2_1E,@object
	.size		_ZN30_INTERNAL_2b93a898_4_k_cu_main6thrust24THRUST_300001_SM_1000_NS12placeholders2_1E,(_ZN30_INTERNAL_2b93a898_4_k_cu_main4cuda3std3__45__cpo5beginE - _ZN30_INTERNAL_2b93a898_4_k_cu_main6thrust24THRUST_300001_SM_1000_NS12placeholders2_1E)
_ZN30_INTERNAL_2b93a898_4_k_cu_main6thrust24THRUST_300001_SM_1000_NS12placeholders2_1E:
	.zero		1
	.type		_ZN30_INTERNAL_2b93a898_4_k_cu_main4cuda3std3__45__cpo5beginE,@object
	.size		_ZN30_INTERNAL_2b93a898_4_k_cu_main4cuda3std3__45__cpo5beginE,(_ZN30_INTERNAL_2b93a898_4_k_cu_main4cuda3std6ranges3__45__cpo5beginE - _ZN30_INTERNAL_2b93a898_4_k_cu_main4cuda3std3__45__cpo5beginE)
_ZN30_INTERNAL_2b93a898_4_k_cu_main4cuda3std3__45__cpo5beginE:
	.zero		1
	.type		_ZN30_INTERNAL_2b93a898_4_k_cu_main4cuda3std6ranges3__45__cpo5beginE,@object
	.size		_ZN30_INTERNAL_2b93a898_4_k_cu_main4cuda3std6ranges3__45__cpo5beginE,(_ZN30_INTERNAL_2b93a898_4_k_cu_main6thrust24THRUST_300001_SM_1000_NS12placeholders2_5E - _ZN30_INTERNAL_2b93a898_4_k_cu_main4cuda3std6ranges3__45__cpo5beginE)
_ZN30_INTERNAL_2b93a898_4_k_cu_main4cuda3std6ranges3__45__cpo5beginE:
	.zero		1
	.type		_ZN30_INTERNAL_2b93a898_4_k_cu_main6thrust24THRUST_300001_SM_1000_NS12placeholders2_5E,@object
	.size		_ZN30_INTERNAL_2b93a898_4_k_cu_main6thrust24THRUST_300001_SM_1000_NS12placeholders2_5E,(_ZN30_INTERNAL_2b93a898_4_k_cu_main4cuda3std3__45__cpo6rbeginE - _ZN30_INTERNAL_2b93a898_4_k_cu_main6thrust24THRUST_300001_SM_1000_NS12placeholders2_5E)
_ZN30_INTERNAL_2b93a898_4_k_cu_main6thrust24THRUST_300001_SM_1000_NS12placeholders2_5E:
	.zero		1
	.type		_ZN30_INTERNAL_2b93a898_4_k_cu_main4cuda3std3__45__cpo6rbeginE,@object
	.size		_ZN30_INTERNAL_2b93a898_4_k_cu_main4cuda3std3__45__cpo6rbeginE,(_ZN30_INTERNAL_2b93a898_4_k_cu_main4cuda3std6ranges3__45__cpo7advanceE - _ZN30_INTERNAL_2b93a898_4_k_cu_main4cuda3std3__45__cpo6rbeginE)
_ZN30_INTERNAL_2b93a898_4_k_cu_main4cuda3std3__45__cpo6rbeginE:
	.zero		1
	.type		_ZN30_INTERNAL_2b93a898_4_k_cu_main4cuda3std6ranges3__45__cpo7advanceE,@object
	.size		_ZN30_INTERNAL_2b93a898_4_k_cu_main4cuda3std6ranges3__45__cpo7advanceE,(_ZN30_INTERNAL_2b93a898_4_k_cu_main4cuda3std3__47nulloptE - _ZN30_INTERNAL_2b93a898_4_k_cu_main4cuda3std6ranges3__45__cpo7advanceE)
_ZN30_INTERNAL_2b93a898_4_k_cu_main4cuda3std6ranges3__45__cpo7advanceE:
	.zero		1
	.type		_ZN30_INTERNAL_2b93a898_4_k_cu_main4cuda3std3__47nulloptE,@object
	.size		_ZN30_INTERNAL_2b93a898_4_k_cu_main4cuda3std3__47nulloptE,(_ZN30_INTERNAL_2b93a898_4_k_cu_main4cuda3std6ranges3__45__cpo8distanceE - _ZN30_INTERNAL_2b93a898_4_k_cu_main4cuda3std3__47nulloptE)
_ZN30_INTERNAL_2b93a898_4_k_cu_main4cuda3std3__47nulloptE:
	.zero		1
	.type		_ZN30_INTERNAL_2b93a898_4_k_cu_main4cuda3std6ranges3__45__cpo8distanceE,@object
	.size		_ZN30_INTERNAL_2b93a898_4_k_cu_main4cuda3std6ranges3__45__cpo8distanceE,(_ZN30_INTERNAL_2b93a898_4_k_cu_main6thrust24THRUST_300001_SM_1000_NS12placeholders3_10E - _ZN30_INTERNAL_2b93a898_4_k_cu_main4cuda3std6ranges3__45__cpo8distanceE)
_ZN30_INTERNAL_2b93a898_4_k_cu_main4cuda3std6ranges3__45__cpo8distanceE:
	.zero		1
	.type		_ZN30_INTERNAL_2b93a898_4_k_cu_main6thrust24THRUST_300001_SM_1000_NS12placeholders3_10E,@object
	.size		_ZN30_INTERNAL_2b93a898_4_k_cu_main6thrust24THRUST_300001_SM_1000_NS12placeholders3_10E,(_ZN30_INTERNAL_2b93a898_4_k_cu_main4cuda3std3__419piecewise_constructE - _ZN30_INTERNAL_2b93a898_4_k_cu_main6thrust24THRUST_300001_SM_1000_NS12placeholders3_10E)
_ZN30_INTERNAL_2b93a898_4_k_cu_main6thrust24THRUST_300001_SM_1000_NS12placeholders3_10E:
	.zero		1
	.type		_ZN30_INTERNAL_2b93a898_4_k_cu_main4cuda3std3__419piecewise_constructE,@object
	.size		_ZN30_INTERNAL_2b93a898_4_k_cu_main4cuda3std3__419piecewise_constructE,(_ZN30_INTERNAL_2b93a898_4_k_cu_main4cuda3std6ranges3__45__cpo5cdataE - _ZN30_INTERNAL_2b93a898_4_k_cu_main4cuda3std3__419piecewise_constructE)
_ZN30_INTERNAL_2b93a898_4_k_cu_main4cuda3std3__419piecewise_constructE:
	.zero		1
	.type		_ZN30_INTERNAL_2b93a898_4_k_cu_main4cuda3std6ranges3__45__cpo5cdataE,@object
	.size		_ZN30_INTERNAL_2b93a898_4_k_cu_main4cuda3std6ranges3__45__cpo5cdataE,(_ZN30_INTERNAL_2b93a898_4_k_cu_main6thrust24THRUST_300001_SM_1000_NS12placeholders2_2E - _ZN30_INTERNAL_2b93a898_4_k_cu_main4cuda3std6ranges3__45__cpo5cdataE)
_ZN30_INTERNAL_2b93a898_4_k_cu_main4cuda3std6ranges3__45__cpo5cdataE:
	.zero		1
	.type		_ZN30_INTERNAL_2b93a898_4_k_cu_main6thrust24THRUST_300001_SM_1000_NS12placeholders2_2E,@object
	.size		_ZN30_INTERNAL_2b93a898_4_k_cu_main6thrust24THRUST_300001_SM_1000_NS12placeholders2_2E,(_ZN30_INTERNAL_2b93a898_4_k_cu_main4cuda3std3__45__cpo3endE - _ZN30_INTERNAL_2b93a898_4_k_cu_main6thrust24THRUST_300001_SM_1000_NS12placeholders2_2E)
_ZN30_INTERNAL_2b93a898_4_k_cu_main6thrust24THRUST_300001_SM_1000_NS12placeholders2_2E:
	.zero		1
	.type		_ZN30_INTERNAL_2b93a898_4_k_cu_main4cuda3std3__45__cpo3endE,@object
	.size		_ZN30_INTERNAL_2b93a898_4_k_cu_main4cuda3std3__45__cpo3endE,(_ZN30_INTERNAL_2b93a898_4_k_cu_main4cuda3std6ranges3__45__cpo3endE - _ZN30_INTERNAL_2b93a898_4_k_cu_main4cuda3std3__45__cpo3endE)
_ZN30_INTERNAL_2b93a898_4_k_cu_main4cuda3std3__45__cpo3endE:
	.zero		1
	.type		_ZN30_INTERNAL_2b93a898_4_k_cu_main4cuda3std6ranges3__45__cpo3endE,@object
	.size		_ZN30_INTERNAL_2b93a898_4_k_cu_main4cuda3std6ranges3__45__cpo3endE,(_ZN30_INTERNAL_2b93a898_4_k_cu_main6thrust24THRUST_300001_SM_1000_NS12placeholders2_6E - _ZN30_INTERNAL_2b93a898_4_k_cu_main4cuda3std6ranges3__45__cpo3endE)
_ZN30_INTERNAL_2b93a898_4_k_cu_main4cuda3std6ranges3__45__cpo3endE:
	.zero		1
	.type		_ZN30_INTERNAL_2b93a898_4_k_cu_main6thrust24THRUST_300001_SM_1000_NS12placeholders2_6E,@object
	.size		_ZN30_INTERNAL_2b93a898_4_k_cu_main6thrust24THRUST_300001_SM_1000_NS12placeholders2_6E,(_ZN30_INTERNAL_2b93a898_4_k_cu_main4cuda3std3__45__cpo4rendE - _ZN30_INTERNAL_2b93a898_4_k_cu_main6thrust24THRUST_300001_SM_1000_NS12placeholders2_6E)
_ZN30_INTERNAL_2b93a898_4_k_cu_main6thrust24THRUST_300001_SM_1000_NS12placeholders2_6E:
	.zero		1
	.type		_ZN30_INTERNAL_2b93a898_4_k_cu_main4cuda3std3__45__cpo4rendE,@object
	.size		_ZN30_INTERNAL_2b93a898_4_k_cu_main4cuda3std3__45__cpo4rendE,(_ZN30_INTERNAL_2b93a898_4_k_cu_main4cuda3std6ranges3__45__cpo9iter_swapE - _ZN30_INTERNAL_2b93a898_4_k_cu_main4cuda3std3__45__cpo4rendE)
_ZN30_INTERNAL_2b93a898_4_k_cu_main4cuda3std3__45__cpo4rendE:
	.zero		1
	.type		_ZN30_INTERNAL_2b93a898_4_k_cu_main4cuda3std6ranges3__45__cpo9iter_swapE,@object
	.size		_ZN30_INTERNAL_2b93a898_4_k_cu_main4cuda3std6ranges3__45__cpo9iter_swapE,(_ZN30_INTERNAL_2b93a898_4_k_cu_main4cuda3std3__48unexpectE - _ZN30_INTERNAL_2b93a898_4_k_cu_main4cuda3std6ranges3__45__cpo9iter_swapE)
_ZN30_INTERNAL_2b93a898_4_k_cu_main4cuda3std6ranges3__45__cpo9iter_swapE:
	.zero		1
	.type		_ZN30_INTERNAL_2b93a898_4_k_cu_main4cuda3std3__48unexpectE,@object
	.size		_ZN30_INTERNAL_2b93a898_4_k_cu_main4cuda3std3__48unexpectE,(_ZN30_INTERNAL_2b93a898_4_k_cu_main6thrust24THRUST_300001_SM_1000_NS8cuda_cub3parE - _ZN30_INTERNAL_2b93a898_4_k_cu_main4cuda3std3__48unexpectE)
_ZN30_INTERNAL_2b93a898_4_k_cu_main4cuda3std3__48unexpectE:
	.zero		1
	.type		_ZN30_INTERNAL_2b93a898_4_k_cu_main6thrust24THRUST_300001_SM_1000_NS8cuda_cub3parE,@object
	.size		_ZN30_INTERNAL_2b93a898_4_k_cu_main6thrust24THRUST_300001_SM_1000_NS8cuda_cub3parE,(_ZN30_INTERNAL_2b93a898_4_k_cu_main6thrust24THRUST_300001_SM_1000_NS12placeholders2_4E - _ZN30_INTERNAL_2b93a898_4_k_cu_main6thrust24THRUST_300001_SM_1000_NS8cuda_cub3parE)
_ZN30_INTERNAL_2b93a898_4_k_cu_main6thrust24THRUST_300001_SM_1000_NS8cuda_cub3parE:
	.zero		1
	.type		_ZN30_INTERNAL_2b93a898_4_k_cu_main6thrust24THRUST_300001_SM_1000_NS12placeholders2_4E,@object
	.size		_ZN30_INTERNAL_2b93a898_4_k_cu_main6thrust24THRUST_300001_SM_1000_NS12placeholders2_4E,(_ZN30_INTERNAL_2b93a898_4_k_cu_main4cuda3std3__45__cpo4cendE - _ZN30_INTERNAL_2b93a898_4_k_cu_main6thrust24THRUST_300001_SM_1000_NS12placeholders2_4E)
_ZN30_INTERNAL_2b93a898_4_k_cu_main6thrust24THRUST_300001_SM_1000_NS12placeholders2_4E:
	.zero		1
	.type		_ZN30_INTERNAL_2b93a898_4_k_cu_main4cuda3std3__45__cpo4cendE,@object
	.size		_ZN30_INTERNAL_2b93a898_4_k_cu_main4cuda3std3__45__cpo4cendE,(_ZN30_INTERNAL_2b93a898_4_k_cu_main4cuda3std6ranges3__45__cpo4cendE - _ZN30_INTERNAL_2b93a898_4_k_cu_main4cuda3std3__45__cpo4cendE)
_ZN30_INTERNAL_2b93a898_4_k_cu_main4cuda3std3__45__cpo4cendE:
	.zero		1
	.type		_ZN30_INTERNAL_2b93a898_4_k_cu_main4cuda3std6ranges3__45__cpo4cendE,@object
	.size		_ZN30_INTERNAL_2b93a898_4_k_cu_main4cuda3std6ranges3__45__cpo4cendE,(_ZN30_INTERNAL_2b93a898_4_k_cu_main4cuda3std3__420unreachable_sentinelE - _ZN30_INTERNAL_2b93a898_4_k_cu_main4cuda3std6ranges3__45__cpo4cendE)
_ZN30_INTERNAL_2b93a898_4_k_cu_main4cuda3std6ranges3__45__cpo4cendE:
	.zero		1
	.type		_ZN30_INTERNAL_2b93a898_4_k_cu_main4cuda3std3__420unreachable_sentinelE,@object
	.size		_ZN30_INTERNAL_2b93a898_4_k_cu_main4cuda3std3__420unreachable_sentinelE,(_ZN30_INTERNAL_2b93a898_4_k_cu_main4cuda3std6ranges3__45__cpo5ssizeE - _ZN30_INTERNAL_2b93a898_4_k_cu_main4cuda3std3__420unreachable_sentinelE)
_ZN30_INTERNAL_2b93a898_4_k_cu_main4cuda3std3__420unreachable_sentinelE:
	.zero		1
	.type		_ZN30_INTERNAL_2b93a898_4_k_cu_main4cuda3std6ranges3__45__cpo5ssizeE,@object
	.size		_ZN30_INTERNAL_2b93a898_4_k_cu_main4cuda3std6ranges3__45__cpo5ssizeE,(_ZN30_INTERNAL_2b93a898_4_k_cu_main6thrust24THRUST_300001_SM_1000_NS12placeholders2_8E - _ZN30_INTERNAL_2b93a898_4_k_cu_main4cuda3std6ranges3__45__cpo5ssizeE)
_ZN30_INTERNAL_2b93a898_4_k_cu_main4cuda3std6ranges3__45__cpo5ssizeE:
	.zero		1
	.type		_ZN30_INTERNAL_2b93a898_4_k_cu_main6thrust24THRUST_300001_SM_1000_NS12placeholders2_8E,@object
	.size		_ZN30_INTERNAL_2b93a898_4_k_cu_main6thrust24THRUST_300001_SM_1000_NS12placeholders2_8E,(_ZN30_INTERNAL_2b93a898_4_k_cu_main4cuda3std3__45__cpo5crendE - _ZN30_INTERNAL_2b93a898_4_k_cu_main6thrust24THRUST_300001_SM_1000_NS12placeholders2_8E)
_ZN30_INTERNAL_2b93a898_4_k_cu_main6thrust24THRUST_300001_SM_1000_NS12placeholders2_8E:
	.zero		1
	.type		_ZN30_INTERNAL_2b93a898_4_k_cu_main4cuda3std3__45__cpo5crendE,@object
	.size		_ZN30_INTERNAL_2b93a898_4_k_cu_main4cuda3std3__45__cpo5crendE,(_ZN30_INTERNAL_2b93a898_4_k_cu_main4cuda3std6ranges3__45__cpo4prevE - _ZN30_INTERNAL_2b93a898_4_k_cu_main4cuda3std3__45__cpo5crendE)
_ZN30_INTERNAL_2b93a898_4_k_cu_main4cuda3std3__45__cpo5crendE:
	.zero		1
	.type		_ZN30_INTERNAL_2b93a898_4_k_cu_main4cuda3std6ranges3__45__cpo4prevE,@object
	.size		_ZN30_INTERNAL_2b93a898_4_k_cu_main4cuda3std6ranges3__45__cpo4prevE,(_ZN30_INTERNAL_2b93a898_4_k_cu_main4cuda3std6ranges3__45__cpo9iter_moveE - _ZN30_INTERNAL_2b93a898_4_k_cu_main4cuda3std6ranges3__45__cpo4prevE)
_ZN30_INTERNAL_2b93a898_4_k_cu_main4cuda3std6ranges3__45__cpo4prevE:
	.zero		1
	.type		_ZN30_INTERNAL_2b93a898_4_k_cu_main4cuda3std6ranges3__45__cpo9iter_moveE,@object
	.size		_ZN30_INTERNAL_2b93a898_4_k_cu_main4cuda3std6ranges3__45__cpo9iter_moveE,(_ZN30_INTERNAL_2b93a898_4_k_cu_main6thrust24THRUST_300001_SM_1000_NS6system6detail10sequential3seqE - _ZN30_INTERNAL_2b93a898_4_k_cu_main4cuda3std6ranges3__45__cpo9iter_moveE)
_ZN30_INTERNAL_2b93a898_4_k_cu_main4cuda3std6ranges3__45__cpo9iter_moveE:
	.zero		1
	.type		_ZN30_INTERNAL_2b93a898_4_k_cu_main6thrust24THRUST_300001_SM_1000_NS6system6detail10sequential3seqE,@object
	.size		_ZN30_INTERNAL_2b93a898_4_k_cu_main6thrust24THRUST_300001_SM_1000_NS6system6detail10sequential3seqE,(.L_31 - _ZN30_INTERNAL_2b93a898_4_k_cu_main6thrust24THRUST_300001_SM_1000_NS6system6detail10sequential3seqE)
_ZN30_INTERNAL_2b93a898_4_k_cu_main6thrust24THRUST_300001_SM_1000_NS6system6detail10sequential3seqE:
	.zero		1
.L_31:


//--------------------- .nv.shared._ZN3cub18CUB_300001_SM_10006detail11EmptyKernelIvEEvv --------------------------
	.section	.nv.shared._ZN3cub18CUB_300001_SM_10006detail11EmptyKernelIvEEvv,"aw",@nobits
	.sectionflags	@""
	.align	16
	.zero		1024


//--------------------- .nv.shared._ZN6thrust24THRUST_300001_SM_1000_NS8cuda_cub4core6detail13_kernel_agentINS1_15__reduce_by_key16ReduceByKeyAgentINS0_18transform_iteratorI17row_index_functorNS0_17counting_iteratorIiNS0_11use_defaultESA_SA_EESA_SA_EENS7_I17outer_sum_functorSB_SA_SA_EENS0_16discard_iteratorISA_EENS0_6detail15normal_iteratorINS0_10device_ptrIiEEEEN4cuda3std3__48equal_toIiEENSO_4plusIiEEPllEEJSC_SE_SG_SL_ST_N3cub18CUB_300001_SM_100024ReduceByKeyScanTileStateIilLb1EEESQ_SS_llEEEvDpT0_ --------------------------
	.section	.nv.shared._ZN6thrust24THRUST_300001_SM_1000_NS8cuda_cub4core6detail13_kernel_agentINS1_15__reduce_by_key16ReduceByKeyAgentINS0_18transform_iteratorI17row_index_functorNS0_17counting_iteratorIiNS0_11use_defaultESA_SA_EESA_SA_EENS7_I17outer_sum_functorSB_SA_SA_EENS0_16discard_iteratorISA_EENS0_6detail15normal_iteratorINS0_10device_ptrIiEEEEN4cuda3std3__48equal_toIiEENSO_4plusIiEEPllEEJSC_SE_SG_SL_ST_N3cub18CUB_300001_SM_100024ReduceByKeyScanTileStateIilLb1EEESQ_SS_llEEEvDpT0_,"aw",@nobits
	.sectionflags	@""
	.align	16
	.zero		1024


//--------------------- .nv.shared._ZN6thrust24THRUST_300001_SM_1000_NS8cuda_cub4core6detail13_kernel_agentINS1_15__reduce_by_key9InitAgentIN3cub18CUB_300001_SM_100024ReduceByKeyScanTileStateIilLb1EEElPlEEJSA_lSB_EEEvDpT0_ --------------------------
	.section	.nv.shared._ZN6thrust24THRUST_300001_SM_1000_NS8cuda_cub4core6detail13_kernel_agentINS1_15__reduce_by_key9InitAgentIN3cub18CUB_300001_SM_100024ReduceByKeyScanTileStateIilLb1EEElPlEEJSA_lSB_EEEvDpT0_,"aw",@nobits
	.sectionflags	@""
	.align	16
	.zero		1024


//--------------------- .nv.shared._ZN6thrust24THRUST_300001_SM_1000_NS8cuda_cub4core6detail13_kernel_agentINS1_15__reduce_by_key16ReduceByKeyAgentINS0_18transform_iteratorI17row_index_functorNS0_17counting_iteratorIiNS0_11use_defaultESA_SA_EESA_SA_EENS7_I17outer_sum_functorSB_SA_SA_EENS0_16discard_iteratorISA_EENS0_6detail15normal_iteratorINS0_10device_ptrIiEEEEN4cuda3std3__48equal_toIiEENSO_4plusIiEEPiiEEJSC_SE_SG_SL_ST_N3cub18CUB_300001_SM_100024ReduceByKeyScanTileStateIiiLb1EEESQ_SS_iiEEEvDpT0_ --------------------------
	.section	.nv.shared._ZN6thrust24THRUST_300001_SM_1000_NS8cuda_cub4core6detail13_kernel_agentINS1_15__reduce_by_key16ReduceByKeyAgentINS0_18transform_iteratorI17row_index_functorNS0_17counting_iteratorIiNS0_11use_defaultESA_SA_EESA_SA_EENS7_I17outer_sum_functorSB_SA_SA_EENS0_16discard_iteratorISA_EENS0_6detail15normal_iteratorINS0_10device_ptrIiEEEEN4cuda3std3__48equal_toIiEENSO_4plusIiEEPiiEEJSC_SE_SG_SL_ST_N3cub18CUB_300001_SM_100024ReduceByKeyScanTileStateIiiLb1EEESQ_SS_iiEEEvDpT0_,"aw",@nobits
	.sectionflags	@""
	.align	16
	.zero		1024


//--------------------- .nv.shared._ZN6thrust24THRUST_300001_SM_1000_NS8cuda_cub4core6detail13_kernel_agentINS1_15__reduce_by_key9InitAgentIN3cub18CUB_300001_SM_100024ReduceByKeyScanTileStateIiiLb1EEEiPiEEJSA_iSB_EEEvDpT0_ --------------------------
	.section	.nv.shared._ZN6thrust24THRUST_300001_SM_1000_NS8cuda_cub4core6detail13_kernel_agentINS1_15__reduce_by_key9InitAgentIN3cub18CUB_300001_SM_100024ReduceByKeyScanTileStateIiiLb1EEEiPiEEJSA_iSB_EEEvDpT0_,"aw",@nobits
	.sectionflags	@""
	.align	16
	.zero		1024


//--------------------- .nv.constant0._ZN3cub18CUB_300001_SM_10006detail8for_each13static_kernelINS2_12policy_hub_t12policy_500_tEmN6thrust24THRUST_300001_SM_1000_NS8cuda_cub20__uninitialized_fill7functorINS7_10device_ptrIiEEiEEEEvT0_T1_ --------------------------
	.section	.nv.constant0._ZN3cub18CUB_300001_SM_10006detail8for_each13static_kernelINS2_12policy_hub_t12policy_500_tEmN6thrust24THRUST_300001_SM_1000_NS8cuda_cub20__uninitialized_fill7functorINS7_10device_ptrIiEEiEEEEvT0_T1_,"a",@progbits
	.sectionflags	@""
	.align	4
.nv.constant0._ZN3cub18CUB_300001_SM_10006detail8for_each13static_kernelINS2_12policy_hub_t12policy_500_tEmN6thrust24THRUST_300001_SM_1000_NS8cuda_cub20__uninitialized_fill7functorINS7_10device_ptrIiEEiEEEEvT0_T1_:
	.zero		920


//--------------------- .nv.constant0._ZN3cub18CUB_300001_SM_10006detail11EmptyKernelIvEEvv --------------------------
	.section	.nv.constant0._ZN3cub18CUB_300001_SM_10006detail11EmptyKernelIvEEvv,"a",@progbits
	.sectionflags	@""
	.align	4
.nv.constant0._ZN3cub18CUB_300001_SM_10006detail11EmptyKernelIvEEvv:
	.zero		896


//--------------------- .nv.constant0._ZN6thrust24THRUST_300001_SM_1000_NS8cuda_cub4core6detail13_kernel_agentINS1_15__reduce_by_key16ReduceByKeyAgentINS0_18transform_iteratorI17row_index_functorNS0_17counting_iteratorIiNS0_11use_defaultESA_SA_EESA_SA_EENS7_I17outer_sum_functorSB_SA_SA_EENS0_16discard_iteratorISA_EENS0_6detail15normal_iteratorINS0_10device_ptrIiEEEEN4cuda3std3__48equal_toIiEENSO_4plusIiEEPllEEJSC_SE_SG_SL_ST_N3cub18CUB_300001_SM_100024ReduceByKeyScanTileStateIilLb1EEESQ_SS_llEEEvDpT0_ --------------------------
	.section	.nv.constant0._ZN6thrust24THRUST_300001_SM_1000_NS8cuda_cub4core6detail13_kernel_agentINS1_15__reduce_by_key16ReduceByKeyAgentINS0_18transform_iteratorI17row_index_functorNS0_17counting_iteratorIiNS0_11use_defaultESA_SA_EESA_SA_EENS7_I17outer_sum_functorSB_SA_SA_EENS0_16discard_iteratorISA_EENS0_6detail15normal_iteratorINS0_10device_ptrIiEEEEN4cuda3std3__48equal_toIiEENSO_4plusIiEEPllEEJSC_SE_SG_SL_ST_N3cub18CUB_300001_SM_100024ReduceByKeyScanTileStateIilLb1EEESQ_SS_llEEEvDpT0_,"a",@progbits
	.sectionflags	@""
	.align	4
.nv.constant0._ZN6thrust24THRUST_300001_SM_1000_NS8cuda_cub4core6detail13_kernel_agentINS1_15__reduce_by_key16ReduceByKeyAgentINS0_18transform_iteratorI17row_index_functorNS0_17counting_iteratorIiNS0_11use_defaultESA_SA_EESA_SA_EENS7_I17outer_sum_functorSB_SA_SA_EENS0_16discard_iteratorISA_EENS0_6detail15normal_iteratorINS0_10device_ptrIiEEEEN4cuda3std3__48equal_toIiEENSO_4plusIiEEPllEEJSC_SE_SG_SL_ST_N3cub18CUB_300001_SM_100024ReduceByKeyScanTileStateIilLb1EEESQ_SS_llEEEvDpT0_:
	.zero		976


//--------------------- .nv.constant0._ZN6thrust24THRUST_300001_SM_1000_NS8cuda_cub4core6detail13_kernel_agentINS1_15__reduce_by_key9InitAgentIN3cub18CUB_300001_SM_100024ReduceByKeyScanTileStateIilLb1EEElPlEEJSA_lSB_EEEvDpT0_ --------------------------
	.section	.nv.constant0._ZN6thrust24THRUST_300001_SM_1000_NS8cuda_cub4core6detail13_kernel_agentINS1_15__reduce_by_key9InitAgentIN3cub18CUB_300001_SM_100024ReduceByKeyScanTileStateIilLb1EEElPlEEJSA_lSB_EEEvDpT0_,"a",@progbits
	.sectionflags	@""
	.align	4
.nv.constant0._ZN6thrust24THRUST_300001_SM_1000_NS8cuda_cub4core6detail13_kernel_agentINS1_15__reduce_by_key9InitAgentIN3cub18CUB_300001_SM_100024ReduceByKeyScanTileStateIilLb1EEElPlEEJSA_lSB_EEEvDpT0_:
	.zero		920


//--------------------- .nv.constant0._ZN6thrust24THRUST_300001_SM_1000_NS8cuda_cub4core6detail13_kernel_agentINS1_15__reduce_by_key16ReduceByKeyAgentINS0_18transform_iteratorI17row_index_functorNS0_17counting_iteratorIiNS0_11use_defaultESA_SA_EESA_SA_EENS7_I17outer_sum_functorSB_SA_SA_EENS0_16discard_iteratorISA_EENS0_6detail15normal_iteratorINS0_10device_ptrIiEEEEN4cuda3std3__48equal_toIiEENSO_4plusIiEEPiiEEJSC_SE_SG_SL_ST_N3cub18CUB_300001_SM_100024ReduceByKeyScanTileStateIiiLb1EEESQ_SS_iiEEEvDpT0_ --------------------------
	.section	.nv.constant0._ZN6thrust24THRUST_300001_SM_1000_NS8cuda_cub4core6detail13_kernel_agentINS1_15__reduce_by_key16ReduceByKeyAgentINS0_18transform_iteratorI17row_index_functorNS0_17counting_iteratorIiNS0_11use_defaultESA_SA_EESA_SA_EENS7_I17outer_sum_functorSB_SA_SA_EENS0_16discard_iteratorISA_EENS0_6detail15normal_iteratorINS0_10device_ptrIiEEEEN4cuda3std3__48equal_toIiEENSO_4plusIiEEPiiEEJSC_SE_SG_SL_ST_N3cub18CUB_300001_SM_100024ReduceByKeyScanTileStateIiiLb1EEESQ_SS_iiEEEvDpT0_,"a",@progbits
	.sectionflags	@""
	.align	4
.nv.constant0._ZN6thrust24THRUST_300001_SM_1000_NS8cuda_cub4core6detail13_kernel_agentINS1_15__reduce_by_key16ReduceByKeyAgentINS0_18transform_iteratorI17row_index_functorNS0_17counting_iteratorIiNS0_11use_defaultESA_SA_EESA_SA_EENS7_I17outer_sum_functorSB_SA_SA_EENS0_16discard_iteratorISA_EENS0_6detail15normal_iteratorINS0_10device_ptrIiEEEEN4cuda3std3__48equal_toIiEENSO_4plusIiEEPiiEEJSC_SE_SG_SL_ST_N3cub18CUB_300001_SM_100024ReduceByKeyScanTileStateIiiLb1EEESQ_SS_iiEEEvDpT0_:
	.zero		964


//--------------------- .nv.constant0._ZN6thrust24THRUST_300001_SM_1000_NS8cuda_cub4core6detail13_kernel_agentINS1_15__reduce_by_key9InitAgentIN3cub18CUB_300001_SM_100024ReduceByKeyScanTileStateIiiLb1EEEiPiEEJSA_iSB_EEEvDpT0_ --------------------------
	.section	.nv.constant0._ZN6thrust24THRUST_300001_SM_1000_NS8cuda_cub4core6detail13_kernel_agentINS1_15__reduce_by_key9InitAgentIN3cub18CUB_300001_SM_100024ReduceByKeyScanTileStateIiiLb1EEEiPiEEJSA_iSB_EEEvDpT0_,"a",@progbits
	.sectionflags	@""
	.align	4
.nv.constant0._ZN6thrust24THRUST_300001_SM_1000_NS8cuda_cub4core6detail13_kernel_agentINS1_15__reduce_by_key9InitAgentIN3cub18CUB_300001_SM_100024ReduceByKeyScanTileStateIiiLb1EEEiPiEEJSA_iSB_EEEvDpT0_:
	.zero		920


//--------------------- SYMBOLS --------------------------

	.type		.nv.reservedSmem.offset0,@object
	.size		.nv.reservedSmem.offset0,0x4
	.type		.nv.reservedSmem.cap,@object
	.size		.nv.reservedSmem.cap,0x4
